# CuTe-DSL kernel — source=fa4 family=fa4_bwd_sm100
# config = {"dtype": "Float16", "causal": false, "use_2cta": true, "head_dim": 128}


// ===== COMPILED SASS (sm_100a) =====

	.target	sm_100a

	.elftype	@"ET_EXEC"


//--------------------- .note.nv.tkinfo           --------------------------
	.section	.note.nv.tkinfo,"",@"SHT_NOTE"
	.sectionflags	@"SHF_NOTE_NV_TKINFO"
	.tkinfo
        /*0018*/ 	.word	0x00000081
        /*0030*/ 	.string	""
        /*0030*/ 	.string	"ptxas"
        /*0030*/ 	.string	"Cuda compilation tools, release 12.9, V12.9.83"
        /*0030*/ 	.string	"Build system must define TOOLS_VERSION_EXTENDED"
        /*0030*/ 	.string	"-O 3 -arch sm_100a "



//--------------------- .note.nv.cuver            --------------------------
	.section	.note.nv.cuver,"",@"SHT_NOTE"
	.sectionflags	@"SHF_NOTE_NV_CUVER"
        /*0018*/ 	.short	0x0001
        /*001a*/ 	.short	0x0064
        /*001c*/ 	.short	0x0001
        /*001e*/ 	.short	0x0000
        /*0020*/ 	.short	0x0001
        /*0022*/ 	.short	0x0000


//--------------------- .nv.info                  --------------------------
	.section	.nv.info,"",@"SHT_CUDA_INFO"
	.align	4


	//----- nvinfo : EIATTR_REGCOUNT
	.align		4
        /*0000*/ 	.byte	0x04, 0x2f
        /*0002*/ 	.short	(.L_6 - .L_5)
	.align		4
.L_5:
        /*0004*/ 	.word	index@(kernel_cutlass_kernel_flash_attncuteflash_bwd_sm100FlashAttentionBackwardSm100_object_at__tensor0000o12811101213_tensor0000_o_12810111213_tensor0000o12811101213_tensor0000_o_12810111213_t_0)
        /*0008*/ 	.word	0x00000080


	//----- nvinfo : EIATTR_FRAME_SIZE
	.align		4
.L_6:
        /*000c*/ 	.byte	0x04, 0x11
        /*000e*/ 	.short	(.L_8 - .L_7)
	.align		4
.L_7:
        /*0010*/ 	.word	index@($__internal_2_$__cuda_sm10x_tcgen05_guardrail_trap_unallocated_columns_being_dealloced)
        /*0014*/ 	.word	0x00000008


	//----- nvinfo : EIATTR_FRAME_SIZE
	.align		4
.L_8:
        /*0018*/ 	.byte	0x04, 0x11
        /*001a*/ 	.short	(.L_10 - .L_9)
	.align		4
.L_9:
        /*001c*/ 	.word	index@($__internal_1_$__cuda_sm10x_tcgen05_guardrail_trap_phase_invalid_during_alloc)
        /*0020*/ 	.word	0x00000008


	//----- nvinfo : EIATTR_FRAME_SIZE
	.align		4
.L_10:
        /*0024*/ 	.byte	0x04, 0x11
        /*0026*/ 	.short	(.L_12 - .L_11)
	.align		4
.L_11:
        /*0028*/ 	.word	index@($__internal_0_$__cuda_sm10x_tcgen05_guardrail_trap_col_being_dealloced_not_returned_by_alloc)
        /*002c*/ 	.word	0x00000008


	//----- nvinfo : EIATTR_FRAME_SIZE
	.align		4
.L_12:
        /*0030*/ 	.byte	0x04, 0x11
        /*0032*/ 	.short	(.L_14 - .L_13)
	.align		4
.L_13:
        /*0034*/ 	.word	index@(kernel_cutlass_kernel_flash_attncuteflash_bwd_sm100FlashAttentionBackwardSm100_object_at__tensor0000o12811101213_tensor0000_o_12810111213_tensor0000o12811101213_tensor0000_o_12810111213_t_0)
        /*0038*/ 	.word	0x00000008


	//----- nvinfo : EIATTR_MIN_STACK_SIZE
	.align		4
.L_14:
        /*003c*/ 	.byte	0x04, 0x12
        /*003e*/ 	.short	(.L_16 - .L_15)
	.align		4
.L_15:
        /*0040*/ 	.word	index@(kernel_cutlass_kernel_flash_attncuteflash_bwd_sm100FlashAttentionBackwardSm100_object_at__tensor0000o12811101213_tensor0000_o_12810111213_tensor0000o12811101213_tensor0000_o_12810111213_t_0)
        /*0044*/ 	.word	0x00000008
.L_16:


//--------------------- .nv.info.kernel_cutlass_kernel_flash_attncuteflash_bwd_sm100FlashAttentionBackwardSm100_object_at__tensor0000o12811101213_tensor0000_o_12810111213_tensor0000o12811101213_tensor0000_o_12810111213_t_0 --------------------------
	.section	.nv.info.kernel_cutlass_kernel_flash_attncuteflash_bwd_sm100FlashAttentionBackwardSm100_object_at__tensor0000o12811101213_tensor0000_o_12810111213_tensor0000o12811101213_tensor0000_o_12810111213_t_0,"",@"SHT_CUDA_INFO"
	.sectionflags	@""
	.align	4


	//----- nvinfo : EIATTR_CUDA_API_VERSION
	.align		4
        /*0000*/ 	.byte	0x04, 0x37
        /*0002*/ 	.short	(.L_18 - .L_17)
.L_17:
        /*0004*/ 	.word	0x00000081


	//----- nvinfo : EIATTR_KPARAM_INFO
	.align		4
.L_18:
        /*0008*/ 	.byte	0x04, 0x17
        /*000a*/ 	.short	(.L_20 - .L_19)
.L_19:
        /*000c*/ 	.word	0x00000000
        /*0010*/ 	.short	0x0021
        /*0012*/ 	.short	0x0624
        /*0014*/ 	.byte	0x00, 0xf0, 0x31, 0x00


	//----- nvinfo : EIATTR_KPARAM_INFO
	.align		4
.L_20:
        /*0018*/ 	.byte	0x04, 0x17
        /*001a*/ 	.short	(.L_22 - .L_21)
.L_21:
        /*001c*/ 	.word	0x00000000
        /*0020*/ 	.short	0x0020
        /*0022*/ 	.short	0x0620
        /*0024*/ 	.byte	0x00, 0xf0, 0x11, 0x00


	//----- nvinfo : EIATTR_KPARAM_INFO
	.align		4
.L_22:
        /*0028*/ 	.byte	0x04, 0x17
        /*002a*/ 	.short	(.L_24 - .L_23)
.L_23:
        /*002c*/ 	.word	0x00000000
        /*0030*/ 	.short	0x001f
        /*0032*/ 	.short	0x061c
        /*0034*/ 	.byte	0x00, 0xf0, 0x11, 0x00


	//----- nvinfo : EIATTR_KPARAM_INFO
	.align		4
.L_24:
        /*0038*/ 	.byte	0x04, 0x17
        /*003a*/ 	.short	(.L_26 - .L_25)
.L_25:
        /*003c*/ 	.word	0x00000000
        /*0040*/ 	.short	0x001e
        /*0042*/ 	.short	0x0618
        /*0044*/ 	.byte	0x00, 0xf0, 0x11, 0x00


	//----- nvinfo : EIATTR_KPARAM_INFO
	.align		4
.L_26:
        /*0048*/ 	.byte	0x04, 0x17
        /*004a*/ 	.short	(.L_28 - .L_27)
.L_27:
        /*004c*/ 	.word	0x00000000
        /*0050*/ 	.short	0x001d
        /*0052*/ 	.short	0x0614
        /*0054*/ 	.byte	0x00, 0xf0, 0x11, 0x00


	//----- nvinfo : EIATTR_KPARAM_INFO
	.align		4
.L_28:
        /*0058*/ 	.byte	0x04, 0x17
        /*005a*/ 	.short	(.L_30 - .L_29)
.L_29:
        /*005c*/ 	.word	0x00000000
        /*0060*/ 	.short	0x001c
        /*0062*/ 	.short	0x0610
        /*0064*/ 	.byte	0x00, 0xf0, 0x11, 0x00


	//----- nvinfo : EIATTR_KPARAM_INFO
	.align		4
.L_30:
        /*0068*/ 	.byte	0x04, 0x17
        /*006a*/ 	.short	(.L_32 - .L_31)
.L_31:
        /*006c*/ 	.word	0x00000000
        /*0070*/ 	.short	0x001b
        /*0072*/ 	.short	0x060c
        /*0074*/ 	.byte	0x00, 0xf0, 0x0d, 0x00


	//----- nvinfo : EIATTR_KPARAM_INFO
	.align		4
.L_32:
        /*0078*/ 	.byte	0x04, 0x17
        /*007a*/ 	.short	(.L_34 - .L_33)
.L_33:
        /*007c*/ 	.word	0x00000000
        /*0080*/ 	.short	0x001a
        /*0082*/ 	.short	0x0609
        /*0084*/ 	.byte	0x00, 0xf0, 0x0d, 0x00


	//----- nvinfo : EIATTR_KPARAM_INFO
	.align		4
.L_34:
        /*0088*/ 	.byte	0x04, 0x17
        /*008a*/ 	.short	(.L_36 - .L_35)
.L_35:
        /*008c*/ 	.word	0x00000000
        /*0090*/ 	.short	0x0019
        /*0092*/ 	.short	0x0606
        /*0094*/ 	.byte	0x00, 0xf0, 0x0d, 0x00


	//----- nvinfo : EIATTR_KPARAM_INFO
	.align		4
.L_36:
        /*0098*/ 	.byte	0x04, 0x17
        /*009a*/ 	.short	(.L_38 - .L_37)
.L_37:
        /*009c*/ 	.word	0x00000000
        /*00a0*/ 	.short	0x0018
        /*00a2*/ 	.short	0x0603
        /*00a4*/ 	.byte	0x00, 0xf0, 0x0d, 0x00


	//----- nvinfo : EIATTR_KPARAM_INFO
	.align		4
.L_38:
        /*00a8*/ 	.byte	0x04, 0x17
        /*00aa*/ 	.short	(.L_40 - .L_39)
.L_39:
        /*00ac*/ 	.word	0x00000000
        /*00b0*/ 	.short	0x0017
        /*00b2*/ 	.short	0x0600
        /*00b4*/ 	.byte	0x00, 0xf0, 0x0d, 0x00


	//----- nvinfo : EIATTR_KPARAM_INFO
	.align		4
.L_40:
        /*00b8*/ 	.byte	0x04, 0x17
        /*00ba*/ 	.short	(.L_42 - .L_41)
.L_41:
        /*00bc*/ 	.word	0x00000000
        /*00c0*/ 	.short	0x0016
        /*00c2*/ 	.short	0x0580
        /*00c4*/ 	.byte	0x00, 0xf0, 0x01, 0x02


	//----- nvinfo : EIATTR_KPARAM_INFO
	.align		4
.L_42:
        /*00c8*/ 	.byte	0x04, 0x17
        /*00ca*/ 	.short	(.L_44 - .L_43)
.L_43:
        /*00cc*/ 	.word	0x00000000
        /*00d0*/ 	.short	0x0015
        /*00d2*/ 	.short	0x0500
        /*00d4*/ 	.byte	0x00, 0xf0, 0x01, 0x02


	//----- nvinfo : EIATTR_KPARAM_INFO
	.align		4
.L_44:
        /*00d8*/ 	.byte	0x04, 0x17
        /*00da*/ 	.short	(.L_46 - .L_45)
.L_45:
        /*00dc*/ 	.word	0x00000000
        /*00e0*/ 	.short	0x0014
        /*00e2*/ 	.short	0x0480
        /*00e4*/ 	.byte	0x00, 0xf0, 0x01, 0x02


	//----- nvinfo : EIATTR_KPARAM_INFO
	.align		4
.L_46:
        /*00e8*/ 	.byte	0x04, 0x17
        /*00ea*/ 	.short	(.L_48 - .L_47)
.L_47:
        /*00ec*/ 	.word	0x00000000
        /*00f0*/ 	.short	0x0013
        /*00f2*/ 	.short	0x0400
        /*00f4*/ 	.byte	0x00, 0xf0, 0x01, 0x02


	//----- nvinfo : EIATTR_KPARAM_INFO
	.align		4
.L_48:
        /*00f8*/ 	.byte	0x04, 0x17
        /*00fa*/ 	.short	(.L_50 - .L_49)
.L_49:
        /*00fc*/ 	.word	0x00000000
        /*0100*/ 	.short	0x0012
        /*0102*/ 	.short	0x0380
        /*0104*/ 	.byte	0x00, 0xf0, 0x01, 0x02


	//----- nvinfo : EIATTR_KPARAM_INFO
	.align		4
.L_50:
        /*0108*/ 	.byte	0x04, 0x17
        /*010a*/ 	.short	(.L_52 - .L_51)
.L_51:
        /*010c*/ 	.word	0x00000000
        /*0110*/ 	.short	0x0011
        /*0112*/ 	.short	0x0300
        /*0114*/ 	.byte	0x00, 0xf0, 0x01, 0x02


	//----- nvinfo : EIATTR_KPARAM_INFO
	.align		4
.L_52:
        /*0118*/ 	.byte	0x04, 0x17
        /*011a*/ 	.short	(.L_54 - .L_53)
.L_53:
        /*011c*/ 	.word	0x00000000
        /*0120*/ 	.short	0x0010
        /*0122*/ 	.short	0x0280
        /*0124*/ 	.byte	0x00, 0xf0, 0x01, 0x02


	//----- nvinfo : EIATTR_KPARAM_INFO
	.align		4
.L_54:
        /*0128*/ 	.byte	0x04, 0x17
        /*012a*/ 	.short	(.L_56 - .L_55)
.L_55:
        /*012c*/ 	.word	0x00000000
        /*0130*/ 	.short	0x000f
        /*0132*/ 	.short	0x0200
        /*0134*/ 	.byte	0x00, 0xf0, 0x01, 0x02


	//----- nvinfo : EIATTR_KPARAM_INFO
	.align		4
.L_56:
        /*0138*/ 	.byte	0x04, 0x17
        /*013a*/ 	.short	(.L_58 - .L_57)
.L_57:
        /*013c*/ 	.word	0x00000000
        /*0140*/ 	.short	0x000e
        /*0142*/ 	.short	0x0180
        /*0144*/ 	.byte	0x00, 0xf0, 0x01, 0x02


	//----- nvinfo : EIATTR_KPARAM_INFO
	.align		4
.L_58:
        /*0148*/ 	.byte	0x04, 0x17
        /*014a*/ 	.short	(.L_60 - .L_59)
.L_59:
        /*014c*/ 	.word	0x00000000
        /*0150*/ 	.short	0x000d
        /*0152*/ 	.short	0x013c
        /*0154*/ 	.byte	0x00, 0xf0, 0x31, 0x00


	//----- nvinfo : EIATTR_KPARAM_INFO
	.align		4
.L_60:
        /*0158*/ 	.byte	0x04, 0x17
        /*015a*/ 	.short	(.L_62 - .L_61)
.L_61:
        /*015c*/ 	.word	0x00000000
        /*0160*/ 	.short	0x000c
        /*0162*/ 	.short	0x0130
        /*0164*/ 	.byte	0x00, 0xf0, 0x31, 0x00


	//----- nvinfo : EIATTR_KPARAM_INFO
	.align		4
.L_62:
        /*0168*/ 	.byte	0x04, 0x17
        /*016a*/ 	.short	(.L_64 - .L_63)
.L_63:
        /*016c*/ 	.word	0x00000000
        /*0170*/ 	.short	0x000b
        /*0172*/ 	.short	0x0108
        /*0174*/ 	.byte	0x00, 0xf0, 0xa1, 0x00


	//----- nvinfo : EIATTR_KPARAM_INFO
	.align		4
.L_64:
        /*0178*/ 	.byte	0x04, 0x17
        /*017a*/ 	.short	(.L_66 - .L_65)
.L_65:
        /*017c*/ 	.word	0x00000000
        /*0180*/ 	.short	0x000a
        /*0182*/ 	.short	0x00d8
        /*0184*/ 	.byte	0x00, 0xf0, 0xc1, 0x00


	//----- nvinfo : EIATTR_KPARAM_INFO
	.align		4
.L_66:
        /*0188*/ 	.byte	0x04, 0x17
        /*018a*/ 	.short	(.L_68 - .L_67)
.L_67:
        /*018c*/ 	.word	0x00000000
        /*0190*/ 	.short	0x0009
        /*0192*/ 	.short	0x00a8
        /*0194*/ 	.byte	0x00, 0xf0, 0xc1, 0x00


	//----- nvinfo : EIATTR_KPARAM_INFO
	.align		4
.L_68:
        /*0198*/ 	.byte	0x04, 0x17
        /*019a*/ 	.short	(.L_70 - .L_69)
.L_69:
        /*019c*/ 	.word	0x00000000
        /*01a0*/ 	.short	0x0008
        /*01a2*/ 	.short	0x009c
        /*01a4*/ 	.byte	0x00, 0xf0, 0x31, 0x00


	//----- nvinfo : EIATTR_KPARAM_INFO
	.align		4
.L_70:
        /*01a8*/ 	.byte	0x04, 0x17
        /*01aa*/ 	.short	(.L_72 - .L_71)
.L_71:
        /*01ac*/ 	.word	0x00000000
        /*01b0*/ 	.short	0x0007
        /*01b2*/ 	.short	0x0090
        /*01b4*/ 	.byte	0x00, 0xf0, 0x31, 0x00


	//----- nvinfo : EIATTR_KPARAM_INFO
	.align		4
.L_72:
        /*01b8*/ 	.byte	0x04, 0x17
        /*01ba*/ 	.short	(.L_74 - .L_73)
.L_73:
        /*01bc*/ 	.word	0x00000000
        /*01c0*/ 	.short	0x0006
        /*01c2*/ 	.short	0x0068
        /*01c4*/ 	.byte	0x00, 0xf0, 0xa1, 0x00


	//----- nvinfo : EIATTR_KPARAM_INFO
	.align		4
.L_74:
        /*01c8*/ 	.byte	0x04, 0x17
        /*01ca*/ 	.short	(.L_76 - .L_75)
.L_75:
        /*01cc*/ 	.word	0x00000000
        /*01d0*/ 	.short	0x0005
        /*01d2*/ 	.short	0x0040
        /*01d4*/ 	.byte	0x00, 0xf0, 0xa1, 0x00


	//----- nvinfo : EIATTR_KPARAM_INFO
	.align		4
.L_76:
        /*01d8*/ 	.byte	0x04, 0x17
        /*01da*/ 	.short	(.L_78 - .L_77)
.L_77:
        /*01dc*/ 	.word	0x00000000
        /*01e0*/ 	.short	0x0004
        /*01e2*/ 	.short	0x0030
        /*01e4*/ 	.byte	0x00, 0xf0, 0x31, 0x00


	//----- nvinfo : EIATTR_KPARAM_INFO
	.align		4
.L_78:
        /*01e8*/ 	.byte	0x04, 0x17
        /*01ea*/ 	.short	(.L_80 - .L_79)
.L_79:
        /*01ec*/ 	.word	0x00000000
        /*01f0*/ 	.short	0x0003
        /*01f2*/ 	.short	0x0024
        /*01f4*/ 	.byte	0x00, 0xf0, 0x31, 0x00


	//----- nvinfo : EIATTR_KPARAM_INFO
	.align		4
.L_80:
        /*01f8*/ 	.byte	0x04, 0x17
        /*01fa*/ 	.short	(.L_82 - .L_81)
.L_81:
        /*01fc*/ 	.word	0x00000000
        /*0200*/ 	.short	0x0002
        /*0202*/ 	.short	0x0018
        /*0204*/ 	.byte	0x00, 0xf0, 0x31, 0x00


	//----- nvinfo : EIATTR_KPARAM_INFO
	.align		4
.L_82:
        /*0208*/ 	.byte	0x04, 0x17
        /*020a*/ 	.short	(.L_84 - .L_83)
.L_83:
        /*020c*/ 	.word	0x00000000
        /*0210*/ 	.short	0x0001
        /*0212*/ 	.short	0x000c
        /*0214*/ 	.byte	0x00, 0xf0, 0x31, 0x00


	//----- nvinfo : EIATTR_KPARAM_INFO
	.align		4
.L_84:
        /*0218*/ 	.byte	0x04, 0x17
        /*021a*/ 	.short	(.L_86 - .L_85)
.L_85:
        /*021c*/ 	.word	0x00000000
        /*0220*/ 	.short	0x0000
        /*0222*/ 	.short	0x0000
        /*0224*/ 	.byte	0x00, 0xf0, 0x31, 0x00


	//----- nvinfo : EIATTR_AT_ENTRY_FRAGMENTS
	.align		4
.L_86:
        /*0228*/ 	.byte	0x04, 0x4f
        /*022a*/ 	.short	(.L_88 - .L_87)


	//   ....[0]....
.L_87:
        /*022c*/ 	.word	0x00000004


	//   ....[1]....
        /*0230*/ 	.word	0x00000005


	//----- nvinfo : EIATTR_RESERVED_SMEM_USED
	.align		4
.L_88:
        /*0234*/ 	.byte	0x01, 0x41
	.zero		2


	//----- nvinfo : EIATTR_SPARSE_MMA_MASK
	.align		4
        /*0238*/ 	.byte	0x03, 0x50
        /*023a*/ 	.short	0x0000


	//----- nvinfo : EIATTR_TCGEN05_2CTA_USED
	.align		4
        /*023c*/ 	.byte	0x01, 0x52
	.zero		2


	//----- nvinfo : EIATTR_MAXREG_COUNT
	.align		4
        /*0240*/ 	.byte	0x03, 0x1b
        /*0242*/ 	.short	0x0080


	//----- nvinfo : EIATTR_NUM_BARRIERS
	.align		4
        /*0244*/ 	.byte	0x02, 0x4c
        /*0246*/ 	.byte	0x10
	.zero		1


	//----- nvinfo : EIATTR_ANNOTATIONS
	.align		4
        /*0248*/ 	.byte	0x04, 0x55
        /*024a*/ 	.short	(.L_90 - .L_89)


	//   ....[0]....
.L_89:
        /*024c*/ 	.word	0x00000001
        /*0250*/ 	.byte	0x70, 0x05, 0x00, 0x00, 0x01, 0x00, 0x00, 0x00, 0xf0, 0x17, 0x00, 0x00, 0x01, 0x00, 0x00, 0x00
        /*0260*/ 	.byte	0x20, 0x1b, 0x00, 0x00, 0x01, 0x00, 0x00, 0x00, 0x20, 0x20, 0x00, 0x00, 0x01, 0x00, 0x00, 0x00
        /*0270*/ 	.byte	0x70, 0x23, 0x00, 0x00, 0x01, 0x00, 0x00, 0x00, 0xc0, 0x7a, 0x00, 0x00, 0x01, 0x00, 0x00, 0x00
        /*0280*/ 	.byte	0xf0, 0x7a, 0x00, 0x00, 0x01, 0x00, 0x00, 0x00, 0xd0, 0x7f, 0x00, 0x00, 0x01, 0x00, 0x00, 0x00
        /*0290*/ 	.byte	0xd0, 0xa4, 0x00, 0x00, 0x01, 0x00, 0x00, 0x00, 0x50, 0xb5, 0x00, 0x00, 0x01, 0x00, 0x00, 0x00
        /*02a0*/ 	.byte	0xb0, 0xb5, 0x00, 0x00, 0x01, 0x00, 0x00, 0x00, 0x70, 0xb6, 0x00, 0x00, 0x01, 0x00, 0x00, 0x00
        /*02b0*/ 	.byte	0xd0, 0xb6, 0x00, 0x00, 0x01, 0x00, 0x00, 0x00, 0x90, 0xb9, 0x00, 0x00


	//----- nvinfo : EIATTR_INT_WARP_WIDE_INSTR_OFFSETS
	.align		4
.L_90:
        /*02bc*/ 	.byte	0x04, 0x31
        /*02be*/ 	.short	(.L_92 - .L_91)


	//   ....[0]....
.L_91:
        /*02c0*/ 	.word	0x00007c70


	//   ....[1]....
        /*02c4*/ 	.word	0x00007ca0


	//----- nvinfo : EIATTR_COOP_GROUP_MASK_REGIDS
	.align		4
.L_92:
        /*02c8*/ 	.byte	0x04, 0x29
        /*02ca*/ 	.short	(.L_94 - .L_93)


	//   ....[0]....
.L_93:
        /*02cc*/ 	.word	0xffffffff


	//   ....[1]....
        /*02d0*/ 	.word	0xffffffff


	//   ....[2]....
        /*02d4*/ 	.word	0xffffffff


	//   ....[3]....
        /*02d8*/ 	.word	0xffffffff


	//   ....[4]....
        /*02dc*/ 	.word	0xffffffff


	//   ....[5]....
        /*02e0*/ 	.word	0xffffffff


	//   ....[6]....
        /*02e4*/ 	.word	0xffffffff


	//   ....[7]....
        /*02e8*/ 	.word	0xffffffff


	//   ....[8]....
        /*02ec*/ 	.word	0xffffffff


	//   ....[9]....
        /*02f0*/ 	.word	0xffffffff


	//   ....[10]....
        /*02f4*/ 	.word	0xffffffff


	//   ....[11]....
        /*02f8*/ 	.word	0xffffffff


	//   ....[12]....
        /*02fc*/ 	.word	0xffffffff


	//   ....[13]....
        /*0300*/ 	.word	0xffffffff


	//----- nvinfo : EIATTR_COOP_GROUP_INSTR_OFFSETS
	.align		4
.L_94:
        /*0304*/ 	.byte	0x04, 0x28
        /*0306*/ 	.short	(.L_96 - .L_95)


	//   ....[0]....
.L_95:
        /*0308*/ 	.word	0x00000760


	//   ....[1]....
        /*030c*/ 	.word	0x000008f0


	//   ....[2]....
        /*0310*/ 	.word	0x00000ab0


	//   ....[3]....
        /*0314*/ 	.word	0x00000c40


	//   ....[4]....
        /*0318*/ 	.word	0x00000dd0


	//   ....[5]....
        /*031c*/ 	.word	0x000011b0


	//   ....[6]....
        /*0320*/ 	.word	0x00002ef0


	//   ....[7]....
        /*0324*/ 	.word	0x00003500


	//   ....[8]....
        /*0328*/ 	.word	0x00007b00


	//   ....[9]....
        /*032c*/ 	.word	0x00007d60


	//   ....[10]....
        /*0330*/ 	.word	0x0000aca0


	//   ....[11]....
        /*0334*/ 	.word	0x0000b500


	//   ....[12]....
        /*0338*/ 	.word	0x0000b8b0


	//   ....[13]....
        /*033c*/ 	.word	0x0000bbc0


	//----- nvinfo : EIATTR_REG_RECONFIG
	.align		4
.L_96:
        /*0340*/ 	.byte	0x01, 0x54
	.zero		2


	//----- nvinfo : EIATTR_VRC_CTA_INIT_COUNT
	.align		4
        /*0344*/ 	.byte	0x02, 0x4a
        /*0346*/ 	.byte	0x80
	.zero		1


	//----- nvinfo : EIATTR_MBARRIER_INSTR_OFFSETS
	.align		4
        /*0348*/ 	.byte	0x04, 0x39
        /*034a*/ 	.short	(.L_98 - .L_97)


	//   ....[0]....
.L_97:
        /*034c*/ 	.word	0x000003e0
        /*0350*/ 	.word	0x000000ff
        /*0354*/ 	.word	0x00000158
        /*0358*/ 	.short	0x0100
        /*035a*/ 	.byte	0x04
	.zero		1


	//   ....[1]....
        /*035c*/ 	.word	0x000003f0
        /*0360*/ 	.word	0x000000ff
        /*0364*/ 	.word	0x00000150
        /*0368*/ 	.short	0x0100
        /*036a*/ 	.byte	0x04
	.zero		1


	//   ....[2]....
        /*036c*/ 	.word	0x00000400
        /*0370*/ 	.word	0x000000ff
        /*0374*/ 	.word	0x00000160
        /*0378*/ 	.short	0x0100
        /*037a*/ 	.byte	0x04
	.zero		1


	//   ....[3]....
        /*037c*/ 	.word	0x000004c0
        /*0380*/ 	.word	0x000000ff
        /*0384*/ 	.word	0x00000128
        /*0388*/ 	.short	0x0100
        /*038a*/ 	.byte	0x06
	.zero		1


	//   ....[4]....
        /*038c*/ 	.word	0x000006f0
        /*0390*/ 	.word	0x000000ff
        /*0394*/ 	.word	0x00000040
        /*0398*/ 	.short	0x0100
        /*039a*/ 	.byte	0x04
	.zero		1


	//   ....[5]....
        /*039c*/ 	.word	0x00000700
        /*03a0*/ 	.word	0x000000ff
        /*03a4*/ 	.word	0x00000048
        /*03a8*/ 	.short	0x0100
        /*03aa*/ 	.byte	0x04
	.zero		1


	//   ....[6]....
        /*03ac*/ 	.word	0x00000890
        /*03b0*/ 	.word	0x000000ff
        /*03b4*/ 	.word	0x00000050
        /*03b8*/ 	.short	0x0100
        /*03ba*/ 	.byte	0x06
	.zero		1


	//   ....[7]....
        /*03bc*/ 	.word	0x000008a0
        /*03c0*/ 	.word	0x000000ff
        /*03c4*/ 	.word	0x00000058
        /*03c8*/ 	.short	0x0100
        /*03ca*/ 	.byte	0x06
	.zero		1


	//   ....[8]....
        /*03cc*/ 	.word	0x00000a20
        /*03d0*/ 	.word	0x000000ff
        /*03d4*/ 	.word	0x00000070
        /*03d8*/ 	.short	0x0100
        /*03da*/ 	.byte	0x04
	.zero		1


	//   ....[9]....
        /*03dc*/ 	.word	0x00000a30
        /*03e0*/ 	.word	0x000000ff
        /*03e4*/ 	.word	0x00000078
        /*03e8*/ 	.short	0x0100
        /*03ea*/ 	.byte	0x04
	.zero		1


	//   ....[10]....
        /*03ec*/ 	.word	0x00000a40
        /*03f0*/ 	.word	0x000000ff
        /*03f4*/ 	.word	0x00000080
        /*03f8*/ 	.short	0x0100
        /*03fa*/ 	.byte	0x04
	.zero		1


	//   ....[11]....
        /*03fc*/ 	.word	0x00000a50
        /*0400*/ 	.word	0x000000ff
        /*0404*/ 	.word	0x00000088
        /*0408*/ 	.short	0x0100
        /*040a*/ 	.byte	0x04
	.zero		1


	//   ....[12]....
        /*040c*/ 	.word	0x00000be0
        /*0410*/ 	.word	0x000000ff
        /*0414*/ 	.word	0x00000090
        /*0418*/ 	.short	0x0100
        /*041a*/ 	.byte	0x06
	.zero		1


	//   ....[13]....
        /*041c*/ 	.word	0x00000bf0
        /*0420*/ 	.word	0x000000ff
        /*0424*/ 	.word	0x00000098
        /*0428*/ 	.short	0x0100
        /*042a*/ 	.byte	0x06
	.zero		1


	//   ....[14]....
        /*042c*/ 	.word	0x00000d70
        /*0430*/ 	.word	0x000000ff
        /*0434*/ 	.word	0x00000060
        /*0438*/ 	.short	0x0100
        /*043a*/ 	.byte	0x06
	.zero		1


	//   ....[15]....
        /*043c*/ 	.word	0x00000d80
        /*0440*/ 	.word	0x000000ff
        /*0444*/ 	.word	0x00000068
        /*0448*/ 	.short	0x0100
        /*044a*/ 	.byte	0x06
	.zero		1


	//   ....[16]....
        /*044c*/ 	.word	0x00001000
        /*0450*/ 	.word	0x000000ff
        /*0454*/ 	.word	0x00000020
        /*0458*/ 	.short	0x0100
        /*045a*/ 	.byte	0x05
	.zero		1


	//   ....[17]....
        /*045c*/ 	.word	0x00001010
        /*0460*/ 	.word	0x000000ff
        /*0464*/ 	.word	0x00000028
        /*0468*/ 	.short	0x0100
        /*046a*/ 	.byte	0x05
	.zero		1


	//   ....[18]....
        /*046c*/ 	.word	0x00001020
        /*0470*/ 	.word	0x000000ff
        /*0474*/ 	.word	0x00000030
        /*0478*/ 	.short	0x0100
        /*047a*/ 	.byte	0x04
	.zero		1


	//   ....[19]....
        /*047c*/ 	.word	0x00001030
        /*0480*/ 	.word	0x000000ff
        /*0484*/ 	.word	0x00000038
        /*0488*/ 	.short	0x0100
        /*048a*/ 	.byte	0x04
	.zero		1


	//   ....[20]....
        /*048c*/ 	.word	0x00001040
        /*0490*/ 	.word	0x000000ff
        /*0494*/ 	.word	0x00000000
        /*0498*/ 	.short	0x0100
        /*049a*/ 	.byte	0x04
	.zero		1


	//   ....[21]....
        /*049c*/ 	.word	0x00001050
        /*04a0*/ 	.word	0x000000ff
        /*04a4*/ 	.word	0x00000008
        /*04a8*/ 	.short	0x0100
        /*04aa*/ 	.byte	0x04
	.zero		1


	//   ....[22]....
        /*04ac*/ 	.word	0x00001100
        /*04b0*/ 	.word	0x000000ff
        /*04b4*/ 	.word	0x00000130
        /*04b8*/ 	.short	0x0100
        /*04ba*/ 	.byte	0x04
	.zero		1


	//   ....[23]....
        /*04bc*/ 	.word	0x00001110
        /*04c0*/ 	.word	0x000000ff
        /*04c4*/ 	.word	0x00000138
        /*04c8*/ 	.short	0x0100
        /*04ca*/ 	.byte	0x04
	.zero		1


	//   ....[24]....
        /*04cc*/ 	.word	0x00001120
        /*04d0*/ 	.word	0x000000ff
        /*04d4*/ 	.word	0x00000140
        /*04d8*/ 	.short	0x0100
        /*04da*/ 	.byte	0x04
	.zero		1


	//   ....[25]....
        /*04dc*/ 	.word	0x00001130
        /*04e0*/ 	.word	0x000000ff
        /*04e4*/ 	.word	0x00000148
        /*04e8*/ 	.short	0x0100
        /*04ea*/ 	.byte	0x04
	.zero		1


	//   ....[26]....
        /*04ec*/ 	.word	0x00001140
        /*04f0*/ 	.word	0x000000ff
        /*04f4*/ 	.word	0x00000010
        /*04f8*/ 	.short	0x0100
        /*04fa*/ 	.byte	0x04
	.zero		1


	//   ....[27]....
        /*04fc*/ 	.word	0x00001150
        /*0500*/ 	.word	0x000000ff
        /*0504*/ 	.word	0x00000018
        /*0508*/ 	.short	0x0100
        /*050a*/ 	.byte	0x04
	.zero		1


	//   ....[28]....
        /*050c*/ 	.word	0x00001440
        /*0510*/ 	.word	0x00000006
        /*0514*/ 	.word	0x00000158
        /*0518*/ 	.short	0x010a
        /*051a*/ 	.byte	0xff
	.zero		1


	//   ....[29]....
        /*051c*/ 	.word	0x00001490
        /*0520*/ 	.word	0x00000008
        /*0524*/ 	.word	0x00000000
        /*0528*/ 	.short	0x0101
        /*052a*/ 	.byte	0xff
	.zero		1


	//   ....[30]....
        /*052c*/ 	.word	0x000014a0
        /*0530*/ 	.word	0x00000006
        /*0534*/ 	.word	0x00000158
        /*0538*/ 	.short	0x010a
        /*053a*/ 	.byte	0xff
	.zero		1


	//   ....[31]....
        /*053c*/ 	.word	0x000014e0
        /*0540*/ 	.word	0x00000008
        /*0544*/ 	.word	0x00000000
        /*0548*/ 	.short	0x0101
        /*054a*/ 	.byte	0xff
	.zero		1


	//   ....[32]....
        /*054c*/ 	.word	0x000014f0
        /*0550*/ 	.word	0x00000006
        /*0554*/ 	.word	0x00000158
        /*0558*/ 	.short	0x010a
        /*055a*/ 	.byte	0xff
	.zero		1


	//   ....[33]....
        /*055c*/ 	.word	0x00001530
        /*0560*/ 	.word	0x00000008
        /*0564*/ 	.word	0x00000000
        /*0568*/ 	.short	0x0101
        /*056a*/ 	.byte	0xff
	.zero		1


	//   ....[34]....
        /*056c*/ 	.word	0x00001540
        /*0570*/ 	.word	0x00000006
        /*0574*/ 	.word	0x00000158
        /*0578*/ 	.short	0x010a
        /*057a*/ 	.byte	0xff
	.zero		1


	//   ....[35]....
        /*057c*/ 	.word	0x00001590
        /*0580*/ 	.word	0x00000008
        /*0584*/ 	.word	0x00000000
        /*0588*/ 	.short	0x0101
        /*058a*/ 	.byte	0xff
	.zero		1


	//   ....[36]....
        /*058c*/ 	.word	0x00001610
        /*0590*/ 	.word	0x00000006
        /*0594*/ 	.word	0x00000158
        /*0598*/ 	.short	0x010a
        /*059a*/ 	.byte	0xff
	.zero		1


	//   ....[37]....
        /*059c*/ 	.word	0x00001670
        /*05a0*/ 	.word	0x00000008
        /*05a4*/ 	.word	0x00000000
        /*05a8*/ 	.short	0x0101
        /*05aa*/ 	.byte	0xff
	.zero		1


	//   ....[38]....
        /*05ac*/ 	.word	0x00001940
        /*05b0*/ 	.word	0x000000ff
        /*05b4*/ 	.word	0x00000008
        /*05b8*/ 	.short	0x010a
        /*05ba*/ 	.byte	0x04
	.zero		1


	//   ....[39]....
        /*05bc*/ 	.word	0x00001ae0
        /*05c0*/ 	.word	0x000000ff
        /*05c4*/ 	.word	0x00000028
        /*05c8*/ 	.short	0x010a
        /*05ca*/ 	.byte	0x04
	.zero		1


	//   ....[40]....
        /*05cc*/ 	.word	0x00001de0
        /*05d0*/ 	.word	0x000000ff
        /*05d4*/ 	.word	0x00000018
        /*05d8*/ 	.short	0x010a
        /*05da*/ 	.byte	0x04
	.zero		1


	//   ....[41]....
        /*05dc*/ 	.word	0x00001ff0
        /*05e0*/ 	.word	0x000000ff
        /*05e4*/ 	.word	0x00000038
        /*05e8*/ 	.short	0x010a
        /*05ea*/ 	.byte	0x04
	.zero		1


	//   ....[42]....
        /*05ec*/ 	.word	0x000021e0
        /*05f0*/ 	.word	0x000000ff
        /*05f4*/ 	.word	0x00000148
        /*05f8*/ 	.short	0x010a
        /*05fa*/ 	.byte	0x04
	.zero		1


	//   ....[43]....
        /*05fc*/ 	.word	0x00002610
        /*0600*/ 	.word	0x000000ff
        /*0604*/ 	.word	0x00000138
        /*0608*/ 	.short	0x010a
        /*060a*/ 	.byte	0x04
	.zero		1


	//   ....[44]....
        /*060c*/ 	.word	0x00002680
        /*0610*/ 	.word	0x000000ff
        /*0614*/ 	.word	0x00000008
        /*0618*/ 	.short	0x010a
        /*061a*/ 	.byte	0x04
	.zero		1


	//   ....[45]....
        /*061c*/ 	.word	0x00002790
        /*0620*/ 	.word	0x000000ff
        /*0624*/ 	.word	0x00000028
        /*0628*/ 	.short	0x010a
        /*062a*/ 	.byte	0x04
	.zero		1


	//   ....[46]....
        /*062c*/ 	.word	0x000028c0
        /*0630*/ 	.word	0x000000ff
        /*0634*/ 	.word	0x00000018
        /*0638*/ 	.short	0x010a
        /*063a*/ 	.byte	0x04
	.zero		1


	//   ....[47]....
        /*063c*/ 	.word	0x00002970
        /*0640*/ 	.word	0x000000ff
        /*0644*/ 	.word	0x00000038
        /*0648*/ 	.short	0x010a
        /*064a*/ 	.byte	0x04
	.zero		1


	//   ....[48]....
        /*064c*/ 	.word	0x00002a50
        /*0650*/ 	.word	0x000000ff
        /*0654*/ 	.word	0x00000138
        /*0658*/ 	.short	0x010a
        /*065a*/ 	.byte	0x04
	.zero		1


	//   ....[49]....
        /*065c*/ 	.word	0x00002b90
        /*0660*/ 	.word	0x000000ff
        /*0664*/ 	.word	0x00000008
        /*0668*/ 	.short	0x010a
        /*066a*/ 	.byte	0x04
	.zero		1


	//   ....[50]....
        /*066c*/ 	.word	0x00002bf0
        /*0670*/ 	.word	0x000000ff
        /*0674*/ 	.word	0x00000028
        /*0678*/ 	.short	0x010a
        /*067a*/ 	.byte	0x04
	.zero		1


	//   ....[51]....
        /*067c*/ 	.word	0x00002c60
        /*0680*/ 	.word	0x000000ff
        /*0684*/ 	.word	0x00000138
        /*0688*/ 	.short	0x010a
        /*068a*/ 	.byte	0x04
	.zero		1


	//   ....[52]....
        /*068c*/ 	.word	0x00002ce0
        /*0690*/ 	.word	0x000000ff
        /*0694*/ 	.word	0x00000018
        /*0698*/ 	.short	0x010a
        /*069a*/ 	.byte	0x04
	.zero		1


	//   ....[53]....
        /*069c*/ 	.word	0x00002d60
        /*06a0*/ 	.word	0x000000ff
        /*06a4*/ 	.word	0x00000018
        /*06a8*/ 	.short	0x010a
        /*06aa*/ 	.byte	0x04
	.zero		1


	//   ....[54]....
        /*06ac*/ 	.word	0x00002d90
        /*06b0*/ 	.word	0x000000ff
        /*06b4*/ 	.word	0x00000038
        /*06b8*/ 	.short	0x010a
        /*06ba*/ 	.byte	0x04
	.zero		1


	//   ....[55]....
        /*06bc*/ 	.word	0x00002eb0
        /*06c0*/ 	.word	0x000000ff
        /*06c4*/ 	.word	0x00000128
        /*06c8*/ 	.short	0x0100
        /*06ca*/ 	.byte	0x06
	.zero		1


	//   ....[56]....
        /*06cc*/ 	.word	0x00003170
        /*06d0*/ 	.word	0x0000000e
        /*06d4*/ 	.word	0x00000000
        /*06d8*/ 	.short	0x010a
        /*06da*/ 	.byte	0xff
	.zero		1


	//   ....[57]....
        /*06dc*/ 	.word	0x00003190
        /*06e0*/ 	.word	0x0000000e
        /*06e4*/ 	.word	0x00000000
        /*06e8*/ 	.short	0x010a
        /*06ea*/ 	.byte	0xff
	.zero		1


	//   ....[58]....
        /*06ec*/ 	.word	0x00003370
        /*06f0*/ 	.word	0x0000000a
        /*06f4*/ 	.word	0x00000000
        /*06f8*/ 	.short	0x010a
        /*06fa*/ 	.byte	0xff
	.zero		1


	//   ....[59]....
        /*06fc*/ 	.word	0x00003390
        /*0700*/ 	.word	0x0000000a
        /*0704*/ 	.word	0x00000000
        /*0708*/ 	.short	0x010a
        /*070a*/ 	.byte	0xff
	.zero		1


	//   ....[60]....
        /*070c*/ 	.word	0x00003480
        /*0710*/ 	.word	0x0000000a
        /*0714*/ 	.word	0x00000000
        /*0718*/ 	.short	0x0101
        /*071a*/ 	.byte	0xff
	.zero		1


	//   ....[61]....
        /*071c*/ 	.word	0x000035a0
        /*0720*/ 	.word	0x000000ff
        /*0724*/ 	.word	0x00000000
        /*0728*/ 	.short	0x010a
        /*072a*/ 	.byte	0x22
	.zero		1


	//   ....[62]....
        /*072c*/ 	.word	0x000035d0
        /*0730*/ 	.word	0x000000ff
        /*0734*/ 	.word	0x00000048
        /*0738*/ 	.short	0x010a
        /*073a*/ 	.byte	0x22
	.zero		1


	//   ....[63]....
        /*073c*/ 	.word	0x00003ae0
        /*0740*/ 	.word	0x000000ff
        /*0744*/ 	.word	0x00000010
        /*0748*/ 	.short	0x010a
        /*074a*/ 	.byte	0x22
	.zero		1


	//   ....[64]....
        /*074c*/ 	.word	0x00003b00
        /*0750*/ 	.word	0x000000ff
        /*0754*/ 	.word	0x00000058
        /*0758*/ 	.short	0x010a
        /*075a*/ 	.byte	0x22
	.zero		1


	//   ....[65]....
        /*075c*/ 	.word	0x00003fd0
        /*0760*/ 	.word	0x000000ff
        /*0764*/ 	.word	0x00000048
        /*0768*/ 	.short	0x010a
        /*076a*/ 	.byte	0x22
	.zero		1


	//   ....[66]....
        /*076c*/ 	.word	0x00004470
        /*0770*/ 	.word	0x000000ff
        /*0774*/ 	.word	0x00000140
        /*0778*/ 	.short	0x010a
        /*077a*/ 	.byte	0x22
	.zero		1


	//   ....[67]....
        /*077c*/ 	.word	0x000058e0
        /*0780*/ 	.word	0x000000ff
        /*0784*/ 	.word	0x00000000
        /*0788*/ 	.short	0x010a
        /*078a*/ 	.byte	0x22
	.zero		1


	//   ....[68]....
        /*078c*/ 	.word	0x00005900
        /*0790*/ 	.word	0x000000ff
        /*0794*/ 	.word	0x00000098
        /*0798*/ 	.short	0x010a
        /*079a*/ 	.byte	0x22
	.zero		1


	//   ....[69]....
        /*079c*/ 	.word	0x00005eb0
        /*07a0*/ 	.word	0x000000ff
        /*07a4*/ 	.word	0x00000130
        /*07a8*/ 	.short	0x010a
        /*07aa*/ 	.byte	0x22
	.zero		1


	//   ....[70]....
        /*07ac*/ 	.word	0x00005ee0
        /*07b0*/ 	.word	0x000000ff
        /*07b4*/ 	.word	0x00000058
        /*07b8*/ 	.short	0x010a
        /*07ba*/ 	.byte	0x22
	.zero		1


	//   ....[71]....
        /*07bc*/ 	.word	0x00006310
        /*07c0*/ 	.word	0x000000ff
        /*07c4*/ 	.word	0x00000010
        /*07c8*/ 	.short	0x010a
        /*07ca*/ 	.byte	0x22
	.zero		1


	//   ....[72]....
        /*07cc*/ 	.word	0x00006580
        /*07d0*/ 	.word	0x000000ff
        /*07d4*/ 	.word	0x00000060
        /*07d8*/ 	.short	0x010a
        /*07da*/ 	.byte	0x22
	.zero		1


	//   ....[73]....
        /*07dc*/ 	.word	0x000065a0
        /*07e0*/ 	.word	0x000000ff
        /*07e4*/ 	.word	0x00000160
        /*07e8*/ 	.short	0x010a
        /*07ea*/ 	.byte	0x22
	.zero		1


	//   ....[74]....
        /*07ec*/ 	.word	0x00006a00
        /*07f0*/ 	.word	0x000000ff
        /*07f4*/ 	.word	0x00000048
        /*07f8*/ 	.short	0x010a
        /*07fa*/ 	.byte	0x22
	.zero		1


	//   ....[75]....
        /*07fc*/ 	.word	0x00006d60
        /*0800*/ 	.word	0x000000ff
        /*0804*/ 	.word	0x00000080
        /*0808*/ 	.short	0x010a
        /*080a*/ 	.byte	0x22
	.zero		1


	//   ....[76]....
        /*080c*/ 	.word	0x00006d90
        /*0810*/ 	.word	0x000000ff
        /*0814*/ 	.word	0x00000088
        /*0818*/ 	.short	0x010a
        /*081a*/ 	.byte	0x22
	.zero		1


	//   ....[77]....
        /*081c*/ 	.word	0x00006dc0
        /*0820*/ 	.word	0x000000ff
        /*0824*/ 	.word	0x00000130
        /*0828*/ 	.short	0x010a
        /*082a*/ 	.byte	0x22
	.zero		1


	//   ....[78]....
        /*082c*/ 	.word	0x00006df0
        /*0830*/ 	.word	0x000000ff
        /*0834*/ 	.word	0x00000058
        /*0838*/ 	.short	0x010a
        /*083a*/ 	.byte	0x22
	.zero		1


	//   ....[79]....
        /*083c*/ 	.word	0x00007340
        /*0840*/ 	.word	0x000000ff
        /*0844*/ 	.word	0x00000060
        /*0848*/ 	.short	0x010a
        /*084a*/ 	.byte	0x22
	.zero		1


	//   ....[80]....
        /*084c*/ 	.word	0x00007370
        /*0850*/ 	.word	0x000000ff
        /*0854*/ 	.word	0x00000160
        /*0858*/ 	.short	0x010a
        /*085a*/ 	.byte	0x22
	.zero		1


	//   ....[81]....
        /*085c*/ 	.word	0x000073a0
        /*0860*/ 	.word	0x000000ff
        /*0864*/ 	.word	0x00000098
        /*0868*/ 	.short	0x010a
        /*086a*/ 	.byte	0x22
	.zero		1


	//   ....[82]....
        /*086c*/ 	.word	0x00007ab0
        /*0870*/ 	.word	0x00000007
        /*0874*/ 	.word	0x00000000
        /*0878*/ 	.short	0x0101
        /*087a*/ 	.byte	0xff
	.zero		1


	//   ....[83]....
        /*087c*/ 	.word	0x00007ad0
        /*0880*/ 	.word	0x000000ff
        /*0884*/ 	.word	0x00000128
        /*0888*/ 	.short	0x010a
        /*088a*/ 	.byte	0x22
	.zero		1


	//   ....[84]....
        /*088c*/ 	.word	0x00007de0
        /*0890*/ 	.word	0x000000ff
        /*0894*/ 	.word	0x00000128
        /*0898*/ 	.short	0x0100
        /*089a*/ 	.byte	0x22
	.zero		1


	//   ....[85]....
        /*089c*/ 	.word	0x00008290
        /*08a0*/ 	.word	0x000000ff
        /*08a4*/ 	.word	0x00000020
        /*08a8*/ 	.short	0x010a
        /*08aa*/ 	.byte	0x04
	.zero		1


	//   ....[86]....
        /*08ac*/ 	.word	0x000082c0
        /*08b0*/ 	.word	0x000000ff
        /*08b4*/ 	.word	0x00000040
        /*08b8*/ 	.short	0x010a
        /*08ba*/ 	.byte	0x04
	.zero		1


	//   ....[87]....
        /*08bc*/ 	.word	0x000083b0
        /*08c0*/ 	.word	0x000000ff
        /*08c4*/ 	.word	0x00000000
        /*08c8*/ 	.short	0x0101
        /*08ca*/ 	.byte	0x15
	.zero		1


	//   ....[88]....
        /*08cc*/ 	.word	0x00009360
        /*08d0*/ 	.word	0x000000ff
        /*08d4*/ 	.word	0x00000000
        /*08d8*/ 	.short	0x0101
        /*08da*/ 	.byte	0x14
	.zero		1


	//   ....[89]....
        /*08dc*/ 	.word	0x00009370
        /*08e0*/ 	.word	0x000000ff
        /*08e4*/ 	.word	0x00000028
        /*08e8*/ 	.short	0x0101
        /*08ea*/ 	.byte	0x04
	.zero		1


	//   ....[90]....
        /*08ec*/ 	.word	0x00009380
        /*08f0*/ 	.word	0x000000ff
        /*08f4*/ 	.word	0x00000030
        /*08f8*/ 	.short	0x010a
        /*08fa*/ 	.byte	0x04
	.zero		1


	//   ....[91]....
        /*08fc*/ 	.word	0x000093b0
        /*0900*/ 	.word	0x000000ff
        /*0904*/ 	.word	0x00000050
        /*0908*/ 	.short	0x010a
        /*090a*/ 	.byte	0x04
	.zero		1


	//   ....[92]....
        /*090c*/ 	.word	0x00009620
        /*0910*/ 	.word	0x000000ff
        /*0914*/ 	.word	0x00000068
        /*0918*/ 	.short	0x010a
        /*091a*/ 	.byte	0x04
	.zero		1


	//   ....[93]....
        /*091c*/ 	.word	0x0000a1e0
        /*0920*/ 	.word	0x000000ff
        /*0924*/ 	.word	0x00000000
        /*0928*/ 	.short	0x0101
        /*092a*/ 	.byte	0x13
	.zero		1


	//   ....[94]....
        /*092c*/ 	.word	0x0000a2a0
        /*0930*/ 	.word	0x000000ff
        /*0934*/ 	.word	0x00000038
        /*0938*/ 	.short	0x0101
        /*093a*/ 	.byte	0x04
	.zero		1


	//   ....[95]....
        /*093c*/ 	.word	0x0000a590
        /*0940*/ 	.word	0x000000ff
        /*0944*/ 	.word	0x00000000
        /*0948*/ 	.short	0x0101
        /*094a*/ 	.byte	0x04
	.zero		1


	//   ....[96]....
        /*094c*/ 	.word	0x0000a5c0
        /*0950*/ 	.word	0x000000ff
        /*0954*/ 	.word	0x00000070
        /*0958*/ 	.short	0x010a
        /*095a*/ 	.byte	0x06
	.zero		1


	//   ....[97]....
        /*095c*/ 	.word	0x0000acb0
        /*0960*/ 	.word	0x000000ff
        /*0964*/ 	.word	0x00000000
        /*0968*/ 	.short	0x0101
        /*096a*/ 	.byte	0x04
	.zero		1


	//   ....[98]....
        /*096c*/ 	.word	0x0000acd0
        /*0970*/ 	.word	0x000000ff
        /*0974*/ 	.word	0x00000078
        /*0978*/ 	.short	0x010a
        /*097a*/ 	.byte	0x06
	.zero		1


	//   ....[99]....
        /*097c*/ 	.word	0x0000b510
        /*0980*/ 	.word	0x000000ff
        /*0984*/ 	.word	0x00000000
        /*0988*/ 	.short	0x0101
        /*098a*/ 	.byte	0x04
	.zero		1


	//   ....[100]....
        /*098c*/ 	.word	0x0000b600
        /*0990*/ 	.word	0x00000005
        /*0994*/ 	.word	0x00000128
        /*0998*/ 	.short	0x0100
        /*099a*/ 	.byte	0xff
	.zero		1


	//   ....[101]....
        /*099c*/ 	.word	0x0000b720
        /*09a0*/ 	.word	0x00000005
        /*09a4*/ 	.word	0x00000128
        /*09a8*/ 	.short	0x0100
        /*09aa*/ 	.byte	0xff
	.zero		1


	//   ....[102]....
        /*09ac*/ 	.word	0x0000bb20
        /*09b0*/ 	.word	0x000000ff
        /*09b4*/ 	.word	0x00000090
        /*09b8*/ 	.short	0x010a
        /*09ba*/ 	.byte	0x07
	.zero		1


	//   ....[103]....
        /*09bc*/ 	.word	0x0000bbd0
        /*09c0*/ 	.word	0x000000ff
        /*09c4*/ 	.word	0x00000000
        /*09c8*/ 	.short	0x0101
        /*09ca*/ 	.byte	0x0d
	.zero		1


	//   ....[104]....
        /*09cc*/ 	.word	0x0000c920
        /*09d0*/ 	.word	0x000000ff
        /*09d4*/ 	.word	0x00000128
        /*09d8*/ 	.short	0x0100
        /*09da*/ 	.byte	0x06
	.zero		1


	//   ....[105]....
        /*09dc*/ 	.word	0x0000c9f0
        /*09e0*/ 	.word	0x000000ff
        /*09e4*/ 	.word	0x00000128
        /*09e8*/ 	.short	0x0100
        /*09ea*/ 	.byte	0x06
	.zero		1


	//   ....[106]....
        /*09ec*/ 	.word	0x0000ca30
        /*09f0*/ 	.word	0x00000006
        /*09f4*/ 	.word	0x00000158
        /*09f8*/ 	.short	0x010a
        /*09fa*/ 	.byte	0xff
	.zero		1


	//   ....[107]....
        /*09fc*/ 	.word	0x0000caa0
        /*0a00*/ 	.word	0x00000006
        /*0a04*/ 	.word	0x00000158
        /*0a08*/ 	.short	0x010a
        /*0a0a*/ 	.byte	0xff
	.zero		1


	//   ....[108]....
        /*0a0c*/ 	.word	0x0000caf0
        /*0a10*/ 	.word	0x00000006
        /*0a14*/ 	.word	0x00000158
        /*0a18*/ 	.short	0x010a
        /*0a1a*/ 	.byte	0xff
	.zero		1


	//   ....[109]....
        /*0a1c*/ 	.word	0x0000cb60
        /*0a20*/ 	.word	0x00000006
        /*0a24*/ 	.word	0x00000158
        /*0a28*/ 	.short	0x010a
        /*0a2a*/ 	.byte	0xff
	.zero		1


	//   ....[110]....
        /*0a2c*/ 	.word	0x0000cbc0
        /*0a30*/ 	.word	0x00000006
        /*0a34*/ 	.word	0x00000158
        /*0a38*/ 	.short	0x010a
        /*0a3a*/ 	.byte	0xff
	.zero		1


	//   ....[111]....
        /*0a3c*/ 	.word	0x0000cc40
        /*0a40*/ 	.word	0x00000005
        /*0a44*/ 	.word	0x00000008
        /*0a48*/ 	.short	0x010a
        /*0a4a*/ 	.byte	0xff
	.zero		1


	//   ....[112]....
        /*0a4c*/ 	.word	0x0000ccc0
        /*0a50*/ 	.word	0x00000005
        /*0a54*/ 	.word	0x00000028
        /*0a58*/ 	.short	0x010a
        /*0a5a*/ 	.byte	0xff
	.zero		1


	//   ....[113]....
        /*0a5c*/ 	.word	0x0000cd40
        /*0a60*/ 	.word	0x00000005
        /*0a64*/ 	.word	0x00000018
        /*0a68*/ 	.short	0x010a
        /*0a6a*/ 	.byte	0xff
	.zero		1


	//   ....[114]....
        /*0a6c*/ 	.word	0x0000cdc0
        /*0a70*/ 	.word	0x00000005
        /*0a74*/ 	.word	0x00000038
        /*0a78*/ 	.short	0x010a
        /*0a7a*/ 	.byte	0xff
	.zero		1


	//   ....[115]....
        /*0a7c*/ 	.word	0x0000ce40
        /*0a80*/ 	.word	0x00000005
        /*0a84*/ 	.word	0x00000148
        /*0a88*/ 	.short	0x010a
        /*0a8a*/ 	.byte	0xff
	.zero		1


	//   ....[116]....
        /*0a8c*/ 	.word	0x0000ceb0
        /*0a90*/ 	.word	0x00000005
        /*0a94*/ 	.word	0x00000138
        /*0a98*/ 	.short	0x010a
        /*0a9a*/ 	.byte	0xff
	.zero		1


	//   ....[117]....
        /*0a9c*/ 	.word	0x0000cf30
        /*0aa0*/ 	.word	0x00000005
        /*0aa4*/ 	.word	0x00000008
        /*0aa8*/ 	.short	0x010a
        /*0aaa*/ 	.byte	0xff
	.zero		1


	//   ....[118]....
        /*0aac*/ 	.word	0x0000cfb0
        /*0ab0*/ 	.word	0x00000005
        /*0ab4*/ 	.word	0x00000028
        /*0ab8*/ 	.short	0x010a
        /*0aba*/ 	.byte	0xff
	.zero		1


	//   ....[119]....
        /*0abc*/ 	.word	0x0000d030
        /*0ac0*/ 	.word	0x00000005
        /*0ac4*/ 	.word	0x00000018
        /*0ac8*/ 	.short	0x010a
        /*0aca*/ 	.byte	0xff
	.zero		1


	//   ....[120]....
        /*0acc*/ 	.word	0x0000d0b0
        /*0ad0*/ 	.word	0x00000005
        /*0ad4*/ 	.word	0x00000038
        /*0ad8*/ 	.short	0x010a
        /*0ada*/ 	.byte	0xff
	.zero		1


	//   ....[121]....
        /*0adc*/ 	.word	0x0000d120
        /*0ae0*/ 	.word	0x00000005
        /*0ae4*/ 	.word	0x00000138
        /*0ae8*/ 	.short	0x010a
        /*0aea*/ 	.byte	0xff
	.zero		1


	//   ....[122]....
        /*0aec*/ 	.word	0x0000d190
        /*0af0*/ 	.word	0x00000005
        /*0af4*/ 	.word	0x00000008
        /*0af8*/ 	.short	0x010a
        /*0afa*/ 	.byte	0xff
	.zero		1


	//   ....[123]....
        /*0afc*/ 	.word	0x0000d200
        /*0b00*/ 	.word	0x00000005
        /*0b04*/ 	.word	0x00000028
        /*0b08*/ 	.short	0x010a
        /*0b0a*/ 	.byte	0xff
	.zero		1


	//   ....[124]....
        /*0b0c*/ 	.word	0x0000d270
        /*0b10*/ 	.word	0x00000005
        /*0b14*/ 	.word	0x00000138
        /*0b18*/ 	.short	0x010a
        /*0b1a*/ 	.byte	0xff
	.zero		1


	//   ....[125]....
        /*0b1c*/ 	.word	0x0000d2e0
        /*0b20*/ 	.word	0x00000005
        /*0b24*/ 	.word	0x00000018
        /*0b28*/ 	.short	0x010a
        /*0b2a*/ 	.byte	0xff
	.zero		1


	//   ....[126]....
        /*0b2c*/ 	.word	0x0000d350
        /*0b30*/ 	.word	0x00000005
        /*0b34*/ 	.word	0x00000018
        /*0b38*/ 	.short	0x010a
        /*0b3a*/ 	.byte	0xff
	.zero		1


	//   ....[127]....
        /*0b3c*/ 	.word	0x0000d3c0
        /*0b40*/ 	.word	0x00000005
        /*0b44*/ 	.word	0x00000038
        /*0b48*/ 	.short	0x010a
        /*0b4a*/ 	.byte	0xff
	.zero		1


	//   ....[128]....
        /*0b4c*/ 	.word	0x0000d420
        /*0b50*/ 	.word	0x0000000e
        /*0b54*/ 	.word	0x00000000
        /*0b58*/ 	.short	0x010a
        /*0b5a*/ 	.byte	0xff
	.zero		1


	//   ....[129]....
        /*0b5c*/ 	.word	0x0000d480
        /*0b60*/ 	.word	0x0000000a
        /*0b64*/ 	.word	0x00000000
        /*0b68*/ 	.short	0x010a
        /*0b6a*/ 	.byte	0xff
	.zero		1


	//   ....[130]....
        /*0b6c*/ 	.word	0x0000d4e0
        /*0b70*/ 	.word	0x00000006
        /*0b74*/ 	.word	0x00000000
        /*0b78*/ 	.short	0x010a
        /*0b7a*/ 	.byte	0xff
	.zero		1


	//   ....[131]....
        /*0b7c*/ 	.word	0x0000d560
        /*0b80*/ 	.word	0x00000006
        /*0b84*/ 	.word	0x00000048
        /*0b88*/ 	.short	0x010a
        /*0b8a*/ 	.byte	0xff
	.zero		1


	//   ....[132]....
        /*0b8c*/ 	.word	0x0000d5c0
        /*0b90*/ 	.word	0x00000006
        /*0b94*/ 	.word	0x00000010
        /*0b98*/ 	.short	0x010a
        /*0b9a*/ 	.byte	0xff
	.zero		1


	//   ....[133]....
        /*0b9c*/ 	.word	0x0000d640
        /*0ba0*/ 	.word	0x00000006
        /*0ba4*/ 	.word	0x00000058
        /*0ba8*/ 	.short	0x010a
        /*0baa*/ 	.byte	0xff
	.zero		1


	//   ....[134]....
        /*0bac*/ 	.word	0x0000d6a0
        /*0bb0*/ 	.word	0x00000006
        /*0bb4*/ 	.word	0x00000048
        /*0bb8*/ 	.short	0x010a
        /*0bba*/ 	.byte	0xff
	.zero		1


	//   ....[135]....
        /*0bbc*/ 	.word	0x0000d700
        /*0bc0*/ 	.word	0x00000006
        /*0bc4*/ 	.word	0x00000140
        /*0bc8*/ 	.short	0x010a
        /*0bca*/ 	.byte	0xff
	.zero		1


	//   ....[136]....
        /*0bcc*/ 	.word	0x0000d780
        /*0bd0*/ 	.word	0x00000006
        /*0bd4*/ 	.word	0x00000000
        /*0bd8*/ 	.short	0x010a
        /*0bda*/ 	.byte	0xff
	.zero		1


	//   ....[137]....
        /*0bdc*/ 	.word	0x0000d7f0
        /*0be0*/ 	.word	0x0000001f
        /*0be4*/ 	.word	0x00000098
        /*0be8*/ 	.short	0x010a
        /*0bea*/ 	.byte	0xff
	.zero		1


	//   ....[138]....
        /*0bec*/ 	.word	0x0000d870
        /*0bf0*/ 	.word	0x00000006
        /*0bf4*/ 	.word	0x00000130
        /*0bf8*/ 	.short	0x010a
        /*0bfa*/ 	.byte	0xff
	.zero		1


	//   ....[139]....
        /*0bfc*/ 	.word	0x0000d8f0
        /*0c00*/ 	.word	0x00000020
        /*0c04*/ 	.word	0x00000058
        /*0c08*/ 	.short	0x010a
        /*0c0a*/ 	.byte	0xff
	.zero		1


	//   ....[140]....
        /*0c0c*/ 	.word	0x0000d960
        /*0c10*/ 	.word	0x0000001f
        /*0c14*/ 	.word	0x00000010
        /*0c18*/ 	.short	0x010a
        /*0c1a*/ 	.byte	0xff
	.zero		1


	//   ....[141]....
        /*0c1c*/ 	.word	0x0000d9d0
        /*0c20*/ 	.word	0x00000006
        /*0c24*/ 	.word	0x00000060
        /*0c28*/ 	.short	0x010a
        /*0c2a*/ 	.byte	0xff
	.zero		1


	//   ....[142]....
        /*0c2c*/ 	.word	0x0000da50
        /*0c30*/ 	.word	0x00000006
        /*0c34*/ 	.word	0x00000160
        /*0c38*/ 	.short	0x010a
        /*0c3a*/ 	.byte	0xff
	.zero		1


	//   ....[143]....
        /*0c3c*/ 	.word	0x0000dad0
        /*0c40*/ 	.word	0x00000006
        /*0c44*/ 	.word	0x00000048
        /*0c48*/ 	.short	0x010a
        /*0c4a*/ 	.byte	0xff
	.zero		1


	//   ....[144]....
        /*0c4c*/ 	.word	0x0000db50
        /*0c50*/ 	.word	0x00000006
        /*0c54*/ 	.word	0x00000080
        /*0c58*/ 	.short	0x010a
        /*0c5a*/ 	.byte	0xff
	.zero		1


	//   ....[145]....
        /*0c5c*/ 	.word	0x0000dbd0
        /*0c60*/ 	.word	0x00000006
        /*0c64*/ 	.word	0x00000088
        /*0c68*/ 	.short	0x010a
        /*0c6a*/ 	.byte	0xff
	.zero		1


	//   ....[146]....
        /*0c6c*/ 	.word	0x0000dc40
        /*0c70*/ 	.word	0x00000006
        /*0c74*/ 	.word	0x00000130
        /*0c78*/ 	.short	0x010a
        /*0c7a*/ 	.byte	0xff
	.zero		1


	//   ....[147]....
        /*0c7c*/ 	.word	0x0000dcb0
        /*0c80*/ 	.word	0x00000009
        /*0c84*/ 	.word	0x00000058
        /*0c88*/ 	.short	0x010a
        /*0c8a*/ 	.byte	0xff
	.zero		1


	//   ....[148]....
        /*0c8c*/ 	.word	0x0000dd20
        /*0c90*/ 	.word	0x00000006
        /*0c94*/ 	.word	0x00000060
        /*0c98*/ 	.short	0x010a
        /*0c9a*/ 	.byte	0xff
	.zero		1


	//   ....[149]....
        /*0c9c*/ 	.word	0x0000dd90
        /*0ca0*/ 	.word	0x0000000b
        /*0ca4*/ 	.word	0x00000160
        /*0ca8*/ 	.short	0x010a
        /*0caa*/ 	.byte	0xff
	.zero		1


	//   ....[150]....
        /*0cac*/ 	.word	0x0000de00
        /*0cb0*/ 	.word	0x00000009
        /*0cb4*/ 	.word	0x00000098
        /*0cb8*/ 	.short	0x010a
        /*0cba*/ 	.byte	0xff
	.zero		1


	//   ....[151]....
        /*0cbc*/ 	.word	0x0000de60
        /*0cc0*/ 	.word	0x00000004
        /*0cc4*/ 	.word	0x00000128
        /*0cc8*/ 	.short	0x010a
        /*0cca*/ 	.byte	0xff
	.zero		1


	//   ....[152]....
        /*0ccc*/ 	.word	0x0000dee0
        /*0cd0*/ 	.word	0x00000005
        /*0cd4*/ 	.word	0x00000020
        /*0cd8*/ 	.short	0x010a
        /*0cda*/ 	.byte	0xff
	.zero		1


	//   ....[153]....
        /*0cdc*/ 	.word	0x0000df60
        /*0ce0*/ 	.word	0x00000004
        /*0ce4*/ 	.word	0x00000040
        /*0ce8*/ 	.short	0x010a
        /*0cea*/ 	.byte	0xff
	.zero		1


	//   ....[154]....
        /*0cec*/ 	.word	0x0000dfe0
        /*0cf0*/ 	.word	0x00000004
        /*0cf4*/ 	.word	0x00000030
        /*0cf8*/ 	.short	0x010a
        /*0cfa*/ 	.byte	0xff
	.zero		1


	//   ....[155]....
        /*0cfc*/ 	.word	0x0000e060
        /*0d00*/ 	.word	0x00000004
        /*0d04*/ 	.word	0x00000050
        /*0d08*/ 	.short	0x010a
        /*0d0a*/ 	.byte	0xff
	.zero		1


	//   ....[156]....
        /*0d0c*/ 	.word	0x0000e0e0
        /*0d10*/ 	.word	0x00000004
        /*0d14*/ 	.word	0x00000068
        /*0d18*/ 	.short	0x010a
        /*0d1a*/ 	.byte	0xff
	.zero		1


	//   ....[157]....
        /*0d1c*/ 	.word	0x0000e140
        /*0d20*/ 	.word	0x00000006
        /*0d24*/ 	.word	0x00000070
        /*0d28*/ 	.short	0x010a
        /*0d2a*/ 	.byte	0xff
	.zero		1


	//   ....[158]....
        /*0d2c*/ 	.word	0x0000e1a0
        /*0d30*/ 	.word	0x00000004
        /*0d34*/ 	.word	0x00000078
        /*0d38*/ 	.short	0x010a
        /*0d3a*/ 	.byte	0xff
	.zero		1


	//   ....[159]....
        /*0d3c*/ 	.word	0x0000e210
        /*0d40*/ 	.word	0x00000002
        /*0d44*/ 	.word	0x00000090
        /*0d48*/ 	.short	0x010a
        /*0d4a*/ 	.byte	0xff
	.zero		1


	//----- nvinfo : EIATTR_NUM_MBARRIERS
	.align		4
.L_98:
        /*0d4c*/ 	.byte	0x03, 0x38
        /*0d4e*/ 	.short	0x0022


	//----- nvinfo : EIATTR_EXIT_INSTR_OFFSETS
	.align		4
        /*0d50*/ 	.byte	0x04, 0x1c
        /*0d52*/ 	.short	(.L_100 - .L_99)


	//   ....[0]....
.L_99:
        /*0d54*/ 	.word	0x0000ca20


	//----- nvinfo : EIATTR_REQNTID
	.align		4
.L_100:
        /*0d58*/ 	.byte	0x04, 0x10
        /*0d5a*/ 	.short	(.L_102 - .L_101)
.L_101:
        /*0d5c*/ 	.word	0x00000200
        /*0d60*/ 	.word	0x00000001
        /*0d64*/ 	.word	0x00000001


	//----- nvinfo : EIATTR_CRS_STACK_SIZE
	.align		4
.L_102:
        /*0d68*/ 	.byte	0x04, 0x1e
        /*0d6a*/ 	.short	(.L_104 - .L_103)
.L_103:
        /*0d6c*/ 	.word	0x00000000


	//----- nvinfo : EIATTR_CBANK_PARAM_SIZE
	.align		4
.L_104:
        /*0d70*/ 	.byte	0x03, 0x19
        /*0d72*/ 	.short	0x0630


	//----- nvinfo : EIATTR_PARAM_CBANK
	.align		4
        /*0d74*/ 	.byte	0x04, 0x0a
        /*0d76*/ 	.short	(.L_106 - .L_105)
	.align		4
.L_105:
        /*0d78*/ 	.word	index@(.nv.constant0.kernel_cutlass_kernel_flash_attncuteflash_bwd_sm100FlashAttentionBackwardSm100_object_at__tensor0000o12811101213_tensor0000_o_12810111213_tensor0000o12811101213_tensor0000_o_12810111213_t_0)
        /*0d7c*/ 	.short	0x0380
        /*0d7e*/ 	.short	0x0630


	//----- nvinfo : EIATTR_SW_WAR
	.align		4
.L_106:
        /*0d80*/ 	.byte	0x04, 0x36
        /*0d82*/ 	.short	(.L_108 - .L_107)
.L_107:
        /*0d84*/ 	.word	0x00000008
.L_108:


//--------------------- .nv.compat                --------------------------
	.section	.nv.compat,"",@"SHT_CUDA_COMPAT_INFO"
	.align	4
        /*0000*/ 	.byte	0x02, 0x02, 0x02, 0x00, 0x02, 0x05, 0x05, 0x00, 0x02, 0x03, 0x01, 0x00, 0x02, 0x06, 0x01, 0x00


//--------------------- .nv.callgraph             --------------------------
	.section	.nv.callgraph,"",@"SHT_CUDA_CALLGRAPH"
	.align	4
	.sectionentsize	8
	.align		4
        /*0000*/ 	.word	0x00000000
	.align		4
        /*0004*/ 	.word	0xffffffff
	.align		4
        /*0008*/ 	.word	0x00000000
	.align		4
        /*000c*/ 	.word	0xfffffffe
	.align		4
        /*0010*/ 	.word	0x00000000
	.align		4
        /*0014*/ 	.word	0xfffffffd
	.align		4
        /*0018*/ 	.word	0x00000000
	.align		4
        /*001c*/ 	.word	0xfffffffc


//--------------------- .text.kernel_cutlass_kernel_flash_attncuteflash_bwd_sm100FlashAttentionBackwardSm100_object_at__tensor0000o12811101213_tensor0000_o_12810111213_tensor0000o12811101213_tensor0000_o_12810111213_t_0 --------------------------
	.section	.text.kernel_cutlass_kernel_flash_attncuteflash_bwd_sm100FlashAttentionBackwardSm100_object_at__tensor0000o12811101213_tensor0000_o_12810111213_tensor0000o12811101213_tensor0000_o_12810111213_t_0,"ax",@progbits
	.align	128
        .global         kernel_cutlass_kernel_flash_attncuteflash_bwd_sm100FlashAttentionBackwardSm100_object_at__tensor0000o12811101213_tensor0000_o_12810111213_tensor0000o12811101213_tensor0000_o_12810111213_t_0
        .type           kernel_cutlass_kernel_flash_attncuteflash_bwd_sm100FlashAttentionBackwardSm100_object_at__tensor0000o12811101213_tensor0000_o_12810111213_tensor0000o12811101213_tensor0000_o_12810111213_t_0,@function
        .size           kernel_cutlass_kernel_flash_attncuteflash_bwd_sm100FlashAttentionBackwardSm100_object_at__tensor0000o12811101213_tensor0000_o_12810111213_tensor0000o12811101213_tensor0000_o_12810111213_t_0,(.L_x_262 - kernel_cutlass_kernel_flash_attncuteflash_bwd_sm100FlashAttentionBackwardSm100_object_at__tensor0000o12811101213_tensor0000_o_12810111213_tensor0000o12811101213_tensor0000_o_12810111213_t_0)
        .other          kernel_cutlass_kernel_flash_attncuteflash_bwd_sm100FlashAttentionBackwardSm100_object_at__tensor0000o12811101213_tensor0000_o_12810111213_tensor0000o12811101213_tensor0000_o_12810111213_t_0,@"STO_CUDA_ENTRY STV_DEFAULT"
kernel_cutlass_kernel_flash_attncuteflash_bwd_sm100FlashAttentionBackwardSm100_object_at__tensor0000o12811101213_tensor0000_o_12810111213_tensor0000o12811101213_tensor0000_o_12810111213_t_0:
.text.kernel_cutlass_kernel_flash_attncuteflash_bwd_sm100FlashAttentionBackwardSm100_object_at__tensor0000o12811101213_tensor0000_o_12810111213_tensor0000o12811101213_tensor0000_o_12810111213_t_0:
[----:B------:R-:W1:Y:S02]  /*0000*/  LDC R1, c[0x0][0x37c] ;  /* 0x0000df00ff017b82 */ /* 0x000e640000000800 */
[----:B-1----:R-:W-:Y:S01]  /*0010*/  IADD3 R1, PT, PT, R1, -0x8, RZ ;  /* 0xfffffff801017810 */ /* 0x002fe20007ffe0ff */
[----:B------:R-:W1:Y:S05]  /*0020*/  S2R R0, SR_TID.X ;  /* 0x0000000000007919 */ /* 0x000e6a0000002100 */
[----:B------:R-:W2:Y:S01]  /*0030*/  S2UR UR31, SR_CTAID.X ;  /* 0x00000000001f79c3 */ /* 0x000ea20000002500 */
[----:B------:R-:W-:Y:S01]  /*0040*/  BSSY.RECONVERGENT B0, `(.L_x_0) ;  /* 0x000004a000007945 */ /* 0x000fe20003800200 */
[----:B--2---:R-:W-:Y:S01]  /*0050*/  ULOP3.LUT UR66, UR31, 0x1, URZ, 0xc0, !UPT ;  /* 0x000000011f427892 */ /* 0x004fe2000f8ec0ff */
[----:B-1----:R-:W-:-:S04]  /*0060*/  SHF.R.U32.HI R0, RZ, 0x5, R0 ;  /* 0x00000005ff007819 */ /* 0x002fc80000011600 */
[----:B------:R-:W-:-:S13]  /*0070*/  R2UR UR4, R0 ;  /* 0x00000000000472ca */ /* 0x000fda00000e0000 */
[----:B------:R-:W-:Y:S01]  /*0080*/  UISETP.NE.AND UP0, UPT, UR4, 0xd, UPT ;  /* 0x0000000d0400788c */ /* 0x000fe2000bf05270 */
[----:B------:R-:W-:-:S08]  /*0090*/  IMAD.U32 R3, RZ, RZ, UR4 ;  /* 0x00000004ff037e24 */ /* 0x000fd0000f8e00ff */
[----:B------:R-:W-:Y:S05]  /*00a0*/  BRA.U UP0, `(.L_x_1) ;  /* 0x0000000100807547 */ /* 0x000fea000b800000 */
[----:B------:R-:W-:Y:S02]  /*00b0*/  ELECT P0, URZ, PT ;  /* 0x0000000000ff782f */ /* 0x000fe40003800000 */
[----:B------:R-:W-:-:S11]  /*00c0*/  PLOP3.LUT P3, PT, PT, PT, PT, 0x8, 0x80 ;  /* 0x000000000080781c */ /* 0x000fd60003f6e170 */
[----:B------:R-:W-:Y:S05]  /*00d0*/  @!P0 BRA `(.L_x_2) ;  /* 0x0000000400008947 */ /* 0x000fea0003800000 */
[----:B------:R-:W1:Y:S02]  /*00e0*/  LDCU.64 UR4, c[0x0][0x348] ;  /* 0x00006900ff0477ac */ /* 0x000e640008000a00 */
[----:B-1----:R-:W-:Y:S02]  /*00f0*/  UIADD3 UR20, UP1, UPT, UR4, 0x180, URZ ;  /* 0x0000018004147890 */ /* 0x002fe4000ff3e0ff */
[----:B------:R-:W-:Y:S02]  /*0100*/  UIADD3 UR18, UP0, UPT, UR4, 0x200, URZ ;  /* 0x0000020004127890 */ /* 0x000fe4000ff1e0ff */
[----:B------:R-:W-:Y:S02]  /*0110*/  UIADD3 UR16, UP6, UPT, UR4, 0x280, URZ ;  /* 0x0000028004107890 */ /* 0x000fe4000ffde0ff */
[----:B------:R-:W-:Y:S02]  /*0120*/  UIADD3 UR14, UP5, UPT, UR4, 0x300, URZ ;  /* 0x00000300040e7890 */ /* 0x000fe4000ffbe0ff */
[----:B------:R-:W-:-:S02]  /*0130*/  UIADD3 UR12, UP4, UPT, UR4, 0x380, URZ ;  /* 0x00000380040c7890 */ /* 0x000fc4000ff9e0ff */
[----:B------:R-:W-:Y:S02]  /*0140*/  UIADD3.X UR21, UPT, UPT, URZ, UR5, URZ, UP1, !UPT ;  /* 0x00000005ff157290 */ /* 0x000fe40008ffe4ff */
[----:B------:R-:W-:Y:S02]  /*0150*/  UIADD3 UR10, UP3, UPT, UR4, 0x480, URZ ;  /* 0x00000480040a7890 */ /* 0x000fe4000ff7e0ff */
[----:B------:R-:W-:Y:S02]  /*0160*/  UIADD3.X UR19, UPT, UPT, URZ, UR5, URZ, UP0, !UPT ;  /* 0x00000005ff137290 */ /* 0x000fe400087fe4ff */
[----:B------:R-:W-:Y:S02]  /*0170*/  UIADD3 UR8, UP2, UPT, UR4, 0x400, URZ ;  /* 0x0000040004087890 */ /* 0x000fe4000ff5e0ff */
[----:B------:R-:W-:Y:S01]  /*0180*/  UIADD3.X UR17, UPT, UPT, URZ, UR5, URZ, UP6, !UPT ;  /* 0x00000005ff117290 */ /* 0x000fe2000b7fe4ff */
[----:B------:R3:W-:Y:S01]  /*0190*/  UTMACCTL.PF [UR20] ;  /* 0x00000000140079b9 */ /* 0x0007e20008040000 */
[----:B------:R-:W-:-:S03]  /*01a0*/  UIADD3 UR6, UP1, UPT, UR4, 0x500, URZ ;  /* 0x0000050004067890 */ /* 0x000fc6000ff3e0ff */
[----:B------:R3:W-:Y:S01]  /*01b0*/  UTMACCTL.PF [UR18] ;  /* 0x00000000120079b9 */ /* 0x0007e20008040000 */
[----:B------:R-:W-:-:S03]  /*01c0*/  UIADD3.X UR15, UPT, UPT, URZ, UR5, URZ, UP5, !UPT ;  /* 0x00000005ff0f7290 */ /* 0x000fc6000affe4ff */
[----:B------:R3:W-:Y:S01]  /*01d0*/  UTMACCTL.PF [UR16] ;  /* 0x00000000100079b9 */ /* 0x0007e20008040000 */
[----:B------:R-:W-:Y:S02]  /*01e0*/  UIADD3 UR4, UP0, UPT, UR4, 0x580, URZ ;  /* 0x0000058004047890 */ /* 0x000fe4000ff1e0ff */
[----:B------:R-:W-:-:S03]  /*01f0*/  UIADD3.X UR13, UPT, UPT, URZ, UR5, URZ, UP4, !UPT ;  /* 0x00000005ff0d7290 */ /* 0x000fc6000a7fe4ff */
[----:B------:R3:W-:Y:S01]  /*0200*/  UTMACCTL.PF [UR14] ;  /* 0x000000000e0079b9 */ /* 0x0007e20008040000 */
[----:B------:R-:W-:Y:S02]  /*0210*/  UIADD3.X UR11, UPT, UPT, URZ, UR5, URZ, UP3, !UPT ;  /* 0x00000005ff0b7290 */ /* 0x000fe40009ffe4ff */
[----:B------:R-:W-:-:S03]  /*0220*/  UIADD3.X UR9, UPT, UPT, URZ, UR5, URZ, UP2, !UPT ;  /* 0x00000005ff097290 */ /* 0x000fc600097fe4ff */
[----:B------:R3:W-:Y:S01]  /*0230*/  UTMACCTL.PF [UR12] ;  /* 0x000000000c0079b9 */ /* 0x0007e20008040000 */
[----:B------:R-:W-:-:S03]  /*0240*/  UIADD3.X UR7, UPT, UPT, URZ, UR5, URZ, UP1, !UPT ;  /* 0x00000005ff077290 */ /* 0x000fc60008ffe4ff */
[----:B------:R3:W-:Y:S01]  /*0250*/  UTMACCTL.PF [UR10] ;  /* 0x000000000a0079b9 */ /* 0x0007e20008040000 */
[----:B------:R-:W-:Y:S01]  /*0260*/  UIADD3.X UR5, UPT, UPT, URZ, UR5, URZ, UP0, !UPT ;  /* 0x00000005ff057290 */ /* 0x000fe200087fe4ff */
[----:B------:R3:W-:Y:S04]  /*0270*/  UTMACCTL.PF [UR8] ;  /* 0x00000000080079b9 */ /* 0x0007e80008040000 */
[----:B------:R3:W-:Y:S04]  /*0280*/  UTMACCTL.PF [UR6] ;  /* 0x00000000060079b9 */ /* 0x0007e80008040000 */
[----:B------:R3:W-:Y:S02]  /*0290*/  UTMACCTL.PF [UR4] ;  /* 0x00000000040079b9 */ /* 0x0007e40008040000 */
[----:B---3--:R-:W-:Y:S05]  /*02a0*/  BRA `(.L_x_2) ;  /* 0x00000000008c7947 */ /* 0x008fea0003800000 */
.L_x_1:
[----:B------:R-:W-:-:S13]  /*02b0*/  R2UR UR4, R0 ;  /* 0x00000000000472ca */ /* 0x000fda00000e0000 */
[----:B------:R-:W-:-:S09]  /*02c0*/  UISETP.NE.AND UP0, UPT, UR4, 0xc, UPT ;  /* 0x0000000c0400788c */ /* 0x000fd2000bf05270 */
[----:B------:R-:W-:Y:S05]  /*02d0*/  BRA.U !UP0, `(.L_x_3) ;  /* 0x0000000108507547 */ /* 0x000fea000b800000 */
[----:B------:R-:W-:Y:S02]  /*02e0*/  R2UR UR4, R0 ;  /* 0x00000000000472ca */ /* 0x000fe400000e0000 */
[----:B------:R-:W-:-:S11]  /*02f0*/  PLOP3.LUT P3, PT, PT, PT, PT, 0x8, 0x80 ;  /* 0x000000000080781c */ /* 0x000fd60003f6e170 */
[----:B------:R-:W-:-:S09]  /*0300*/  UISETP.NE.AND UP0, UPT, UR4, 0x4, UPT ;  /* 0x000000040400788c */ /* 0x000fd2000bf05270 */
[----:B------:R-:W-:Y:S05]  /*0310*/  BRA.U UP0, `(.L_x_2) ;  /* 0x0000000100707547 */ /* 0x000fea000b800000 */
[----:B------:R-:W1:Y:S01]  /*0320*/  S2UR UR4, SR_CgaCtaId ;  /* 0x00000000000479c3 */ /* 0x000e620000008800 */
[----:B------:R-:W-:Y:S01]  /*0330*/  UMOV UR5, 0x400 ;  /* 0x0000040000057882 */ /* 0x000fe20000000000 */
[----:B------:R-:W-:Y:S01]  /*0340*/  UMOV UR6, 0x1 ;  /* 0x0000000100067882 */ /* 0x000fe20000000000 */
[----:B------:R-:W-:Y:S01]  /*0350*/  UMOV UR8, 0x2 ;  /* 0x0000000200087882 */ /* 0x000fe20000000000 */
[----:B------:R-:W-:-:S04]  /*0360*/  UIADD3 UR6, UPT, UPT, -UR6, 0x100000, URZ ;  /* 0x0010000006067890 */ /* 0x000fc8000fffe1ff */
[----:B------:R-:W-:Y:S02]  /*0370*/  USHF.L.U32 UR7, UR6, 0xb, URZ ;  /* 0x0000000b06077899 */ /* 0x000fe400080006ff */
[----:B------:R-:W-:Y:S02]  /*0380*/  USHF.L.U32 UR6, UR6, 0x1, URZ ;  /* 0x0000000106067899 */ /* 0x000fe400080006ff */
[----:B------:R-:W-:-:S04]  /*0390*/  UIADD3 UR8, UPT, UPT, -UR8, 0x100000, URZ ;  /* 0x0010000008087890 */ /* 0x000fc8000fffe1ff */
[----:B------:R-:W-:Y:S02]  /*03a0*/  USHF.L.U32 UR9, UR8, 0xb, URZ ;  /* 0x0000000b08097899 */ /* 0x000fe400080006ff */
[----:B------:R-:W-:Y:S02]  /*03b0*/  USHF.L.U32 UR8, UR8, 0x1, URZ ;  /* 0x0000000108087899 */ /* 0x000fe400080006ff */
[----:B-1----:R-:W-:Y:S01]  /*03c0*/  ULEA UR4, UR4, UR5, 0x18 ;  /* 0x0000000504047291 */ /* 0x002fe2000f8ec0ff */
[----:B------:R-:W1:Y:S11]  /*03d0*/  FENCE.VIEW.ASYNC.S ;  /* 0x00000000000073c6 */ /* 0x000e760000000000 */
[----:B-1----:R3:W4:Y:S01]  /*03e0*/  SYNCS.EXCH.64 URZ, [UR4+0x158], UR6 ;  /* 0x0001580604ff75b2 */ /* 0x0027220008000100 */
[----:B------:R3:W1:Y:S01]  /*03f0*/  SYNCS.EXCH.64 URZ, [UR4+0x150], UR6 ;  /* 0x0001500604ff75b2 */ /* 0x0006620008000100 */
[----:B------:R3:W2:Y:S02]  /*0400*/  SYNCS.EXCH.64 URZ, [UR4+0x160], UR8 ;  /* 0x0001600804ff75b2 */ /* 0x0006a40008000100 */
[----:B---3--:R-:W-:Y:S05]  /*0410*/  BRA `(.L_x_2) ;  /* 0x0000000000307947 */ /* 0x008fea0003800000 */
.L_x_3:
[----:B------:R-:W1:Y:S01]  /*0420*/  S2UR UR4, SR_CgaCtaId ;  /* 0x00000000000479c3 */ /* 0x000e620000008800 */
[----:B------:R-:W-:Y:S01]  /*0430*/  UMOV UR6, 0x400 ;  /* 0x0000040000067882 */ /* 0x000fe20000000000 */
[----:B------:R-:W-:Y:S01]  /*0440*/  UMOV UR5, 0x20 ;  /* 0x0000002000057882 */ /* 0x000fe20000000000 */
[----:B------:R-:W-:Y:S02]  /*0450*/  ELECT P0, URZ, PT ;  /* 0x0000000000ff782f */ /* 0x000fe40003800000 */
[----:B------:R-:W-:Y:S01]  /*0460*/  PLOP3.LUT P3, PT, PT, PT, PT, 0x80, 0x8 ;  /* 0x000000000008781c */ /* 0x000fe20003f6f070 */
[----:B-1----:R-:W-:Y:S02]  /*0470*/  ULEA UR6, UR4, UR6, 0x18 ;  /* 0x0000000604067291 */ /* 0x002fe4000f8ec0ff */
[----:B------:R-:W-:-:S04]  /*0480*/  UIADD3 UR4, UPT, UPT, -UR5, 0x100000, URZ ;  /* 0x0010000005047890 */ /* 0x000fc8000fffe1ff */
[----:B------:R-:W-:Y:S02]  /*0490*/  USHF.L.U32 UR5, UR4, 0xb, URZ ;  /* 0x0000000b04057899 */ /* 0x000fe400080006ff */
[----:B------:R-:W-:Y:S01]  /*04a0*/  USHF.L.U32 UR4, UR4, 0x1, URZ ;  /* 0x0000000104047899 */ /* 0x000fe200080006ff */
[----:B------:R-:W1:Y:S11]  /*04b0*/  FENCE.VIEW.ASYNC.S ;  /* 0x00000000000073c6 */ /* 0x000e760000000000 */
[----:B-1----:R1:W2:Y:S01]  /*04c0*/  SYNCS.EXCH.64 URZ, [UR6+0x128], UR4 ;  /* 0x0001280406ff75b2 */ /* 0x0022a20008000100 */
[----:B------:R-:W-:Y:S01]  /*04d0*/  NOP ;  /* 0x0000000000007918 */ /* 0x000fe20000000000 */
.L_x_2:
[----:B-1----:R-:W-:Y:S05]  /*04e0*/  BSYNC.RECONVERGENT B0 ;  /* 0x0000000000007941 */ /* 0x002fea0003800200 */
.L_x_0:
[----:B------:R-:W1:Y:S01]  /*04f0*/  S2UR UR4, SR_CgaCtaId ;  /* 0x00000000000479c3 */ /* 0x000e620000008800 */
[----:B------:R-:W-:Y:S01]  /*0500*/  R2UR UR6, R0 ;  /* 0x00000000000672ca */ /* 0x000fe200000e0000 */
[----:B------:R-:W3:Y:S01]  /*0510*/  LDCU UR5, c[0x0][0x36c] ;  /* 0x00006d80ff0577ac */ /* 0x000ee20008000800 */
[----:B------:R-:W-:-:S11]  /*0520*/  NOP ;  /* 0x0000000000007918 */ /* 0x000fd60000000000 */
[----:B------:R-:W-:Y:S02]  /*0530*/  UISETP.NE.AND UP1, UPT, UR6, URZ, UPT ;  /* 0x000000ff0600728c */ /* 0x000fe4000bf25270 */
[----:B---3--:R-:W-:Y:S01]  /*0540*/  UISETP.EQ.U32.AND UP0, UPT, UR5, 0x1, UPT ;  /* 0x000000010500788c */ /* 0x008fe2000bf02070 */
[----:B-1----:R-:W-:-:S05]  /*0550*/  IMAD.U32 R7, RZ, RZ, UR4 ;  /* 0x00000004ff077e24 */ /* 0x002fca000f8e00ff */
[C---:B------:R-:W-:Y:S01]  /*0560*/  LEA.HI R2, R7.reuse, R7, RZ, 0x1 ;  /* 0x0000000707027211 */ /* 0x040fe200078f08ff */
[----:B------:R1:W-:Y:S03]  /*0570*/  STL [R1], R7 ;  /* 0x0000000701007387 */ /* 0x0003e60000100800 */
[----:B------:R-:W-:Y:S02]  /*0580*/  LOP3.LUT R4, R2, 0xfffffffe, RZ, 0xc0, !PT ;  /* 0xfffffffe02047812 */ /* 0x000fe400078ec0ff */
[----:B------:R-:W-:Y:S02]  /*0590*/  SHF.R.U32.HI R2, RZ, 0x1, R2 ;  /* 0x00000001ff027819 */ /* 0x000fe40000011602 */
[----:B------:R-:W-:-:S03]  /*05a0*/  ISETP.NE.AND P0, PT, R7, R4, PT ;  /* 0x000000040700720c */ /* 0x000fc60003f05270 */
[----:B------:R-:W-:Y:S01]  /*05b0*/  VIADD R5, R2, 0xffffffff ;  /* 0xffffffff02057836 */ /* 0x000fe20000000000 */
[----:B------:R-:W-:-:S04]  /*05c0*/  ISETP.LT.AND P0, PT, R7, RZ, P0 ;  /* 0x000000ff0700720c */ /* 0x000fc80000701270 */
[----:B------:R-:W-:-:S09]  /*05d0*/  R2UR UR4, R5 ;  /* 0x00000000050472ca */ /* 0x000fd200000e0000 */
[----:B------:R-:W-:-:S05]  /*05e0*/  @!P0 IMAD.MOV R2, RZ, RZ, R2 ;  /* 0x000000ffff028224 */ /* 0x000fca00078e0202 */
[----:B------:R-:W-:-:S13]  /*05f0*/  @!P0 R2UR UR4, R2 ;  /* 0x00000000020482ca */ /* 0x000fda00000e0000 */
[----:B------:R-:W-:-:S06]  /*0600*/  UIADD3 UR4, UPT, UPT, UR4, UR4, URZ ;  /* 0x0000000404047290 */ /* 0x000fcc000fffe0ff */
[----:B------:R-:W-:Y:S01]  /*0610*/  IMAD.U32 R2, RZ, RZ, UR4 ;  /* 0x00000004ff027e24 */ /* 0x000fe2000f8e00ff */
[----:B-1----:R-:W-:Y:S06]  /*0620*/  BRA.U UP1, `(.L_x_4) ;  /* 0x00000001013c7547 */ /* 0x002fec000b800000 */
        /* <DEDUP_REMOVED lines=12> */
[----:B-1----:R1:W3:Y:S01]  /*06f0*/  SYNCS.EXCH.64 URZ, [UR4+0x40], UR6 ;  /* 0x0000400604ff75b2 */ /* 0x0022e20008000100 */
[----:B------:R1:W4:Y:S01]  /*0700*/  SYNCS.EXCH.64 URZ, [UR4+0x48], UR8 ;  /* 0x0000480804ff75b2 */ /* 0x0003220008000100 */
[----:B------:R-:W-:Y:S01]  /*0710*/  NOP ;  /* 0x0000000000007918 */ /* 0x000fe20000000000 */
.L_x_4:
[----:B------:R-:W-:Y:S01]  /*0720*/  NOP ;  /* 0x0000000000007918 */ /* 0x000fe20000000000 */
[----:B------:R-:W-:Y:S05]  /*0730*/  BRA.U !UP0, `(.L_x_5) ;  /* 0x0000000108087547 */ /* 0x000fea000b800000 */
[----:B--234-:R-:W-:Y:S01]  /*0740*/  UCGABAR_ARV ;  /* 0x00000000000079c7 */ /* 0x01cfe20008000000 */
[----:B------:R-:W-:Y:S05]  /*0750*/  BRA `(.L_x_6) ;  /* 0x0000000000047947 */ /* 0x000fea0003800000 */
.L_x_5:
[----:B--234-:R-:W-:Y:S01]  /*0760*/  NOP ;  /* 0x0000000000007918 */ /* 0x01cfe20000000000 */
.L_x_6:
[----:B------:R-:W-:Y:S05]  /*0770*/  BRA.U !UP0, `(.L_x_7) ;  /* 0x00000001080c7547 */ /* 0x000fea000b800000 */
[----:B------:R-:W-:Y:S01]  /*0780*/  UCGABAR_WAIT ;  /* 0x0000000000007dc7 */ /* 0x000fe20008000000 */
[----:B------:R-:W-:Y:S01]  /*0790*/  CCTL.IVALL ;  /* 0x00000000ff00798f */ /* 0x000fe20002000000 */
[----:B------:R-:W-:Y:S05]  /*07a0*/  BRA `(.L_x_8) ;  /* 0x0000000000047947 */ /* 0x000fea0003800000 */
.L_x_7:
[----:B------:R-:W-:Y:S06]  /*07b0*/  BAR.SYNC.DEFER_BLOCKING 0x0 ;  /* 0x0000000000007b1d */ /* 0x000fec0000010000 */
.L_x_8:
[----:B------:R-:W-:Y:S01]  /*07c0*/  PLOP3.LUT P0, PT, PT, PT, UP1, 0x80, 0x8 ;  /* 0x000000000008781c */ /* 0x000fe20003f0f018 */
[----:B------:R-:W-:Y:S01]  /*07d0*/  @!UP1 UMOV UR5, 0x400 ;  /* 0x0000040000059882 */ /* 0x000fe20000000000 */
[----:B-1----:R-:W-:Y:S01]  /*07e0*/  UMOV UR8, 0x1 ;  /* 0x0000000100087882 */ /* 0x002fe20000000000 */
[----:B------:R-:W-:Y:S01]  /*07f0*/  UMOV UR7, 0x10 ;  /* 0x0000001000077882 */ /* 0x000fe20000000000 */
[----:B------:R-:W-:-:S04]  /*0800*/  @!UP1 UIADD3 UR8, UPT, UPT, -UR8, 0x100000, URZ ;  /* 0x0010000008089890 */ /* 0x000fc8000fffe1ff */
[----:B------:R-:W-:Y:S02]  /*0810*/  @!UP1 USHF.L.U32 UR9, UR8, 0xb, URZ ;  /* 0x0000000b08099899 */ /* 0x000fe400080006ff */
[----:B------:R-:W-:-:S03]  /*0820*/  @!UP1 USHF.L.U32 UR8, UR8, 0x1, URZ ;  /* 0x0000000108089899 */ /* 0x000fc600080006ff */
[----:B------:R-:W-:-:S13]  /*0830*/  @!P0 R2UR UR4, R7 ;  /* 0x00000000070482ca */ /* 0x000fda00000e0000 */
[----:B------:R-:W-:Y:S02]  /*0840*/  @!UP1 ULEA UR6, UR4, UR5, 0x18 ;  /* 0x0000000504069291 */ /* 0x000fe4000f8ec0ff */
[----:B------:R-:W-:-:S04]  /*0850*/  @!UP1 UIADD3 UR4, UPT, UPT, -UR7, 0x100000, URZ ;  /* 0x0010000007049890 */ /* 0x000fc8000fffe1ff */
[----:B------:R-:W-:Y:S02]  /*0860*/  @!UP1 USHF.L.U32 UR5, UR4, 0xb, URZ ;  /* 0x0000000b04059899 */ /* 0x000fe400080006ff */
[----:B------:R-:W-:Y:S01]  /*0870*/  @!UP1 USHF.L.U32 UR4, UR4, 0x1, URZ ;  /* 0x0000000104049899 */ /* 0x000fe200080006ff */
[----:B------:R-:W1:Y:S03]  /*0880*/  FENCE.VIEW.ASYNC.S ;  /* 0x00000000000073c6 */ /* 0x000e660000000000 */
[----:B-1----:R1:W2:Y:S08]  /*0890*/  @!UP1 SYNCS.EXCH.64 URZ, [UR6+0x50], UR8 ;  /* 0x0000500806ff95b2 */ /* 0x0022b00008000100 */
[----:B------:R1:W3:Y:S01]  /*08a0*/  @!UP1 SYNCS.EXCH.64 URZ, [UR6+0x58], UR4 ;  /* 0x0000580406ff95b2 */ /* 0x0002e20008000100 */
[----:B------:R-:W-:Y:S01]  /*08b0*/  NOP ;  /* 0x0000000000007918 */ /* 0x000fe20000000000 */
[----:B------:R-:W-:Y:S05]  /*08c0*/  BRA.U !UP0, `(.L_x_9) ;  /* 0x0000000108087547 */ /* 0x000fea000b800000 */
[----:B--23--:R-:W-:Y:S01]  /*08d0*/  UCGABAR_ARV ;  /* 0x00000000000079c7 */ /* 0x00cfe20008000000 */
[----:B------:R-:W-:Y:S05]  /*08e0*/  BRA `(.L_x_10) ;  /* 0x0000000000047947 */ /* 0x000fea0003800000 */
.L_x_9:
[----:B--23--:R-:W-:Y:S01]  /*08f0*/  NOP ;  /* 0x0000000000007918 */ /* 0x00cfe20000000000 */
.L_x_10:
[----:B------:R-:W-:Y:S05]  /*0900*/  BRA.U !UP0, `(.L_x_11) ;  /* 0x00000001080c7547 */ /* 0x000fea000b800000 */
[----:B------:R-:W-:Y:S01]  /*0910*/  UCGABAR_WAIT ;  /* 0x0000000000007dc7 */ /* 0x000fe20008000000 */
[----:B------:R-:W-:Y:S01]  /*0920*/  CCTL.IVALL ;  /* 0x00000000ff00798f */ /* 0x000fe20002000000 */
[----:B------:R-:W-:Y:S05]  /*0930*/  BRA `(.L_x_12) ;  /* 0x0000000000047947 */ /* 0x000fea0003800000 */
.L_x_11:
[----:B------:R-:W-:Y:S06]  /*0940*/  BAR.SYNC.DEFER_BLOCKING 0x0 ;  /* 0x0000000000007b1d */ /* 0x000fec0000010000 */
.L_x_12:
[----:B------:R-:W-:Y:S05]  /*0950*/  BRA.U UP1, `(.L_x_13) ;  /* 0x0000000101447547 */ /* 0x000fea000b800000 */
[----:B-1----:R-:W-:Y:S01]  /*0960*/  R2UR UR4, R7 ;  /* 0x00000000070472ca */ /* 0x002fe200000e0000 */
        /* <DEDUP_REMOVED lines=9> */
[----:B------:R-:W-:Y:S01]  /*0a00*/  ULEA UR4, UR4, UR5, 0x18 ;  /* 0x0000000504047291 */ /* 0x000fe2000f8ec0ff */
[----:B------:R-:W1:Y:S11]  /*0a10*/  FENCE.VIEW.ASYNC.S ;  /* 0x00000000000073c6 */ /* 0x000e760000000000 */
[----:B-1----:R2:W3:Y:S01]  /*0a20*/  SYNCS.EXCH.64 URZ, [UR4+0x70], UR8 ;  /* 0x0000700804ff75b2 */ /* 0x0024e20008000100 */
[----:B------:R2:W4:Y:S01]  /*0a30*/  SYNCS.EXCH.64 URZ, [UR4+0x78], UR8 ;  /* 0x0000780804ff75b2 */ /* 0x0005220008000100 */
[----:B------:R2:W1:Y:S01]  /*0a40*/  SYNCS.EXCH.64 URZ, [UR4+0x80], UR6 ;  /* 0x0000800604ff75b2 */ /* 0x0004620008000100 */
[----:B------:R2:W1:Y:S02]  /*0a50*/  SYNCS.EXCH.64 URZ, [UR4+0x88], UR6 ;  /* 0x0000880604ff75b2 */ /* 0x0004640008000100 */
[----:B--2---:R-:W-:Y:S01]  /*0a60*/  NOP ;  /* 0x0000000000007918 */ /* 0x004fe20000000000 */
.L_x_13:
[----:B------:R-:W-:Y:S01]  /*0a70*/  NOP ;  /* 0x0000000000007918 */ /* 0x000fe20000000000 */
[----:B------:R-:W-:Y:S05]  /*0a80*/  BRA.U !UP0, `(.L_x_14) ;  /* 0x0000000108087547 */ /* 0x000fea000b800000 */
[----:B-1-34-:R-:W-:Y:S01]  /*0a90*/  UCGABAR_ARV ;  /* 0x00000000000079c7 */ /* 0x01afe20008000000 */
[----:B------:R-:W-:Y:S05]  /*0aa0*/  BRA `(.L_x_15) ;  /* 0x0000000000047947 */ /* 0x000fea0003800000 */
.L_x_14:
[----:B-1-34-:R-:W-:Y:S01]  /*0ab0*/  NOP ;  /* 0x0000000000007918 */ /* 0x01afe20000000000 */
.L_x_15:
[----:B------:R-:W-:Y:S05]  /*0ac0*/  BRA.U !UP0, `(.L_x_16) ;  /* 0x00000001080c7547 */ /* 0x000fea000b800000 */
[----:B------:R-:W-:Y:S01]  /*0ad0*/  UCGABAR_WAIT ;  /* 0x0000000000007dc7 */ /* 0x000fe20008000000 */
[----:B------:R-:W-:Y:S01]  /*0ae0*/  CCTL.IVALL ;  /* 0x00000000ff00798f */ /* 0x000fe20002000000 */
[----:B------:R-:W-:Y:S05]  /*0af0*/  BRA `(.L_x_17) ;  /* 0x0000000000047947 */ /* 0x000fea0003800000 */
.L_x_16:
[----:B------:R-:W-:Y:S06]  /*0b00*/  BAR.SYNC.DEFER_BLOCKING 0x0 ;  /* 0x0000000000007b1d */ /* 0x000fec0000010000 */
.L_x_17:
[----:B------:R-:W-:Y:S01]  /*0b10*/  PLOP3.LUT P0, PT, PT, PT, UP1, 0x80, 0x8 ;  /* 0x000000000008781c */ /* 0x000fe20003f0f018 */
[----:B------:R-:W-:Y:S01]  /*0b20*/  @!UP1 UMOV UR5, 0x400 ;  /* 0x0000040000059882 */ /* 0x000fe20000000000 */
[----:B------:R-:W-:Y:S01]  /*0b30*/  UMOV UR8, 0x1 ;  /* 0x0000000100087882 */ /* 0x000fe20000000000 */
        /* <DEDUP_REMOVED lines=16> */
.L_x_18:
[----:B--23--:R-:W-:Y:S01]  /*0c40*/  NOP ;  /* 0x0000000000007918 */ /* 0x00cfe20000000000 */
.L_x_19:
[----:B------:R-:W-:Y:S05]  /*0c50*/  BRA.U !UP0, `(.L_x_20) ;  /* 0x00000001080c7547 */ /* 0x000fea000b800000 */
[----:B------:R-:W-:Y:S01]  /*0c60*/  UCGABAR_WAIT ;  /* 0x0000000000007dc7 */ /* 0x000fe20008000000 */
[----:B------:R-:W-:Y:S01]  /*0c70*/  CCTL.IVALL ;  /* 0x00000000ff00798f */ /* 0x000fe20002000000 */
[----:B------:R-:W-:Y:S05]  /*0c80*/  BRA `(.L_x_21) ;  /* 0x0000000000047947 */ /* 0x000fea0003800000 */
.L_x_20:
[----:B------:R-:W-:Y:S06]  /*0c90*/  BAR.SYNC.DEFER_BLOCKING 0x0 ;  /* 0x0000000000007b1d */ /* 0x000fec0000010000 */
.L_x_21:
[----:B------:R-:W-:Y:S01]  /*0ca0*/  PLOP3.LUT P0, PT, PT, PT, UP1, 0x80, 0x8 ;  /* 0x000000000008781c */ /* 0x000fe20003f0f018 */
[----:B-1----:R-:W-:Y:S01]  /*0cb0*/  @!UP1 UMOV UR5, 0x400 ;  /* 0x0000040000059882 */ /* 0x002fe20000000000 */
        /* <DEDUP_REMOVED lines=17> */
.L_x_22:
[----:B--23--:R-:W-:Y:S01]  /*0dd0*/  NOP ;  /* 0x0000000000007918 */ /* 0x00cfe20000000000 */
.L_x_23:
[----:B------:R-:W-:Y:S05]  /*0de0*/  BRA.U !UP0, `(.L_x_24) ;  /* 0x00000001080c7547 */ /* 0x000fea000b800000 */
[----:B------:R-:W-:Y:S01]  /*0df0*/  UCGABAR_WAIT ;  /* 0x0000000000007dc7 */ /* 0x000fe20008000000 */
[----:B------:R-:W-:Y:S01]  /*0e00*/  CCTL.IVALL ;  /* 0x00000000ff00798f */ /* 0x000fe20002000000 */
[----:B------:R-:W-:Y:S05]  /*0e10*/  BRA `(.L_x_25) ;  /* 0x0000000000047947 */ /* 0x000fea0003800000 */
.L_x_24:
[----:B------:R-:W-:Y:S06]  /*0e20*/  BAR.SYNC.DEFER_BLOCKING 0x0 ;  /* 0x0000000000007b1d */ /* 0x000fec0000010000 */
.L_x_25:
[----:B------:R-:W-:Y:S01]  /*0e30*/  IMAD.IADD R4, R7, 0x1, -R4 ;  /* 0x0000000107047824 */ /* 0x000fe200078e0a04 */
[----:B------:R-:W-:-:S04]  /*0e40*/  UMOV UR7, 0x1 ;  /* 0x0000000100077882 */ /* 0x000fc80000000000 */
[----:B-1----:R-:W-:-:S13]  /*0e50*/  R2UR UR4, R4 ;  /* 0x00000000040472ca */ /* 0x002fda00000e0000 */
[----:B------:R-:W-:Y:S02]  /*0e60*/  ULOP3.LUT UR5, UR4, 0x1, URZ, 0x3c, !UPT ;  /* 0x0000000104057892 */ /* 0x000fe4000f8e3cff */
[----:B------:R-:W-:Y:S02]  /*0e70*/  USHF.L.U32 UR6, UR7, UR4, URZ ;  /* 0x0000000407067299 */ /* 0x000fe400080006ff */
[----:B------:R-:W-:-:S04]  /*0e80*/  USHF.L.U32 UR4, UR7, UR5, URZ ;  /* 0x0000000507047299 */ /* 0x000fc800080006ff */
[----:B------:R-:W-:-:S06]  /*0e90*/  ULOP3.LUT UR4, UR4, UR6, URZ, 0xfc, !UPT ;  /* 0x0000000604047292 */ /* 0x000fcc000f8efcff */
[----:B------:R-:W-:Y:S01]  /*0ea0*/  MOV R4, UR4 ;  /* 0x0000000400047c02 */ /* 0x000fe20008000f00 */
[----:B------:R-:W-:Y:S06]  /*0eb0*/  BRA.U UP1, `(.L_x_26) ;  /* 0x00000001016c7547 */ /* 0x000fec000b800000 */
[----:B------:R-:W-:Y:S01]  /*0ec0*/  R2UR UR4, R7 ;  /* 0x00000000070472ca */ /* 0x000fe200000e0000 */
[----:B------:R-:W-:Y:S01]  /*0ed0*/  UMOV UR5, 0x400 ;  /* 0x0000040000057882 */ /* 0x000fe20000000000 */
        /* <DEDUP_REMOVED lines=9> */
[----:B------:R-:W-:-:S04]  /*0f70*/  UIADD3 UR8, UPT, UPT, -UR8, 0x100000, URZ ;  /* 0x0010000008087890 */ /* 0x000fc8000fffe1ff */
[----:B------:R-:W-:Y:S02]  /*0f80*/  USHF.L.U32 UR9, UR8, 0xb, URZ ;  /* 0x0000000b08097899 */ /* 0x000fe400080006ff */
[----:B------:R-:W-:Y:S02]  /*0f90*/  USHF.L.U32 UR8, UR8, 0x1, URZ ;  /* 0x0000000108087899 */ /* 0x000fe400080006ff */
[----:B------:R-:W-:Y:S02]  /*0fa0*/  ULEA UR5, UR4, UR5, 0x18 ;  /* 0x0000000504057291 */ /* 0x000fe4000f8ec0ff */
[----:B------:R-:W-:Y:S02]  /*0fb0*/  ULEA UR4, UR4, UR7, 0x18 ;  /* 0x0000000704047291 */ /* 0x000fe4000f8ec0ff */
[----:B------:R-:W-:-:S04]  /*0fc0*/  UIADD3 UR6, UPT, UPT, -UR6, 0x100000, URZ ;  /* 0x0010000006067890 */ /* 0x000fc8000fffe1ff */
[----:B------:R-:W-:Y:S02]  /*0fd0*/  USHF.L.U32 UR7, UR6, 0xb, URZ ;  /* 0x0000000b06077899 */ /* 0x000fe400080006ff */
[----:B------:R-:W-:Y:S01]  /*0fe0*/  USHF.L.U32 UR6, UR6, 0x1, URZ ;  /* 0x0000000106067899 */ /* 0x000fe200080006ff */
[----:B------:R-:W1:Y:S02]  /*0ff0*/  FENCE.VIEW.ASYNC.S ;  /* 0x00000000000073c6 */ /* 0x000e640000000000 */
[----:B-1----:R1:W2:Y:S01]  /*1000*/  SYNCS.EXCH.64 URZ, [UR5+0x20], UR12 ;  /* 0x0000200c05ff75b2 */ /* 0x0022a20008000100 */
[----:B------:R1:W3:Y:S08]  /*1010*/  SYNCS.EXCH.64 URZ, [UR5+0x28], UR10 ;  /* 0x0000280a05ff75b2 */ /* 0x0002f00008000100 */
[----:B------:R1:W4:Y:S01]  /*1020*/  SYNCS.EXCH.64 URZ, [UR4+0x30], UR6 ;  /* 0x0000300604ff75b2 */ /* 0x0003220008000100 */
[----:B------:R1:W1:Y:S01]  /*1030*/  SYNCS.EXCH.64 URZ, [UR4+0x38], UR8 ;  /* 0x0000380804ff75b2 */ /* 0x0002620008000100 */
[----:B------:R1:W1:Y:S01]  /*1040*/  SYNCS.EXCH.64 URZ, [UR4], UR6 ;  /* 0x0000000604ff75b2 */ /* 0x0002620008000100 */
[----:B------:R1:W1:Y:S01]  /*1050*/  SYNCS.EXCH.64 URZ, [UR4+0x8], UR6 ;  /* 0x0000080604ff75b2 */ /* 0x0002620008000100 */
[----:B------:R-:W-:Y:S01]  /*1060*/  NOP ;  /* 0x0000000000007918 */ /* 0x000fe20000000000 */
.L_x_26:
[----:B------:R-:W-:Y:S05]  /*1070*/  BRA.U UP1, `(.L_x_27) ;  /* 0x00000001013c7547 */ /* 0x000fea000b800000 */
[----:B-1----:R-:W-:Y:S01]  /*1080*/  R2UR UR4, R7 ;  /* 0x00000000070472ca */ /* 0x002fe200000e0000 */
[----:B------:R-:W-:Y:S01]  /*1090*/  UMOV UR5, 0x400 ;  /* 0x0000040000057882 */ /* 0x000fe20000000000 */
[----:B------:R-:W-:Y:S02]  /*10a0*/  UMOV UR6, 0x1 ;  /* 0x0000000100067882 */ /* 0x000fe40000000000 */
[----:B------:R-:W-:-:S04]  /*10b0*/  UIADD3 UR6, UPT, UPT, -UR6, 0x100000, URZ ;  /* 0x0010000006067890 */ /* 0x000fc8000fffe1ff */
[----:B------:R-:W-:Y:S02]  /*10c0*/  USHF.L.U32 UR7, UR6, 0xb, URZ ;  /* 0x0000000b06077899 */ /* 0x000fe400080006ff */
[----:B------:R-:W-:-:S03]  /*10d0*/  USHF.L.U32 UR6, UR6, 0x1, URZ ;  /* 0x0000000106067899 */ /* 0x000fc600080006ff */
[----:B------:R-:W-:Y:S01]  /*10e0*/  ULEA UR4, UR4, UR5, 0x18 ;  /* 0x0000000504047291 */ /* 0x000fe2000f8ec0ff */
[----:B------:R-:W1:Y:S11]  /*10f0*/  FENCE.VIEW.ASYNC.S ;  /* 0x00000000000073c6 */ /* 0x000e760000000000 */
[----:B-1----:R1:W4:Y:S01]  /*1100*/  SYNCS.EXCH.64 URZ, [UR4+0x130], UR6 ;  /* 0x0001300604ff75b2 */ /* 0x0023220008000100 */
[----:B------:R1:W3:Y:S01]  /*1110*/  SYNCS.EXCH.64 URZ, [UR4+0x138], UR6 ;  /* 0x0001380604ff75b2 */ /* 0x0002e20008000100 */
[----:B------:R1:W2:Y:S01]  /*1120*/  SYNCS.EXCH.64 URZ, [UR4+0x140], UR6 ;  /* 0x0001400604ff75b2 */ /* 0x0002a20008000100 */
[----:B------:R1:W1:Y:S01]  /*1130*/  SYNCS.EXCH.64 URZ, [UR4+0x148], UR6 ;  /* 0x0001480604ff75b2 */ /* 0x0002620008000100 */
[----:B------:R1:W1:Y:S01]  /*1140*/  SYNCS.EXCH.64 URZ, [UR4+0x10], UR6 ;  /* 0x0000100604ff75b2 */ /* 0x0002620008000100 */
[----:B------:R1:W1:Y:S01]  /*1150*/  SYNCS.EXCH.64 URZ, [UR4+0x18], UR6 ;  /* 0x0000180604ff75b2 */ /* 0x0002620008000100 */
[----:B------:R-:W-:Y:S01]  /*1160*/  NOP ;  /* 0x0000000000007918 */ /* 0x000fe20000000000 */
.L_x_27:
[----:B------:R-:W-:Y:S01]  /*1170*/  NOP ;  /* 0x0000000000007918 */ /* 0x000fe20000000000 */
[----:B------:R-:W-:Y:S05]  /*1180*/  BRA.U !UP0, `(.L_x_28) ;  /* 0x0000000108087547 */ /* 0x000fea000b800000 */
[----:B-1234-:R-:W-:Y:S01]  /*1190*/  UCGABAR_ARV ;  /* 0x00000000000079c7 */ /* 0x01efe20008000000 */
[----:B------:R-:W-:Y:S05]  /*11a0*/  BRA `(.L_x_29) ;  /* 0x0000000000047947 */ /* 0x000fea0003800000 */
.L_x_28:
[----:B-1234-:R-:W-:Y:S01]  /*11b0*/  NOP ;  /* 0x0000000000007918 */ /* 0x01efe20000000000 */
.L_x_29:
[----:B------:R-:W-:Y:S05]  /*11c0*/  BRA.U !UP0, `(.L_x_30) ;  /* 0x00000001080c7547 */ /* 0x000fea000b800000 */
[----:B------:R-:W-:Y:S01]  /*11d0*/  UCGABAR_WAIT ;  /* 0x0000000000007dc7 */ /* 0x000fe20008000000 */
[----:B------:R-:W-:Y:S01]  /*11e0*/  CCTL.IVALL ;  /* 0x00000000ff00798f */ /* 0x000fe20002000000 */
[----:B------:R-:W-:Y:S05]  /*11f0*/  BRA `(.L_x_31) ;  /* 0x0000000000047947 */ /* 0x000fea0003800000 */
.L_x_30:
[----:B------:R-:W-:Y:S06]  /*1200*/  BAR.SYNC.DEFER_BLOCKING 0x0 ;  /* 0x0000000000007b1d */ /* 0x000fec0000010000 */
.L_x_31:
[----:B------:R-:W-:-:S13]  /*1210*/  R2UR UR4, R0 ;  /* 0x00000000000472ca */ /* 0x000fda00000e0000 */
[----:B------:R-:W-:-:S09]  /*1220*/  UISETP.NE.AND UP0, UPT, UR4, 0xe, UPT ;  /* 0x0000000e0400788c */ /* 0x000fd2000bf05270 */
[----:B------:R-:W-:Y:S05]  /*1230*/  BRA.U !UP0, `(.L_x_32) ;  /* 0x0000000108187547 */ /* 0x000fea000b800000 */
[----:B------:R-:W-:-:S13]  /*1240*/  R2UR UR4, R0 ;  /* 0x00000000000472ca */ /* 0x000fda00000e0000 */
[----:B------:R-:W-:-:S09]  /*1250*/  UISETP.NE.AND UP0, UPT, UR4, 0xf, UPT ;  /* 0x0000000f0400788c */ /* 0x000fd2000bf05270 */
[----:B------:R-:W-:Y:S05]  /*1260*/  BRA.U UP0, `(.L_x_33) ;  /* 0x0000000500087547 */ /* 0x000fea000b800000 */
[----:B------:R-:W-:-:S08]  /*1270*/  NOP ;  /* 0x0000000000007918 */ /* 0x000fd00000000000 */
[----:B------:R-:W1:-:S00]  /*1280*/  USETMAXREG.DEALLOC.CTAPOOL 0x18 ;  /* 0x00000018000079c8 */ /* 0x000e4000080e0500 */
[----:B-1----:R-:W-:Y:S05]  /*1290*/  BRA `(.L_x_34) ;  /* 0x0000001800d87947 */ /* 0x002fea0003800000 */
.L_x_32:
[----:B------:R-:W-:-:S08]  /*12a0*/  NOP ;  /* 0x0000000000007918 */ /* 0x000fd00000000000 */
[----:B------:R-:W1:-:S00]  /*12b0*/  USETMAXREG.DEALLOC.CTAPOOL 0x68 ;  /* 0x00000068000079c8 */ /* 0x000e4000080e0500 */
[----:B------:R-:W2:Y:S02]  /*12c0*/  LDCU UR7, c[0x0][0x380] ;  /* 0x00007000ff0777ac */ /* 0x000ea40008000800 */
[----:B--2---:R-:W-:Y:S02]  /*12d0*/  UIADD3 UR4, UPT, UPT, -UR7, URZ, URZ ;  /* 0x000000ff07047290 */ /* 0x004fe4000fffe1ff */
[----:B------:R-:W-:Y:S02]  /*12e0*/  UIADD3 UR5, UPT, UPT, UR7, -0x1, URZ ;  /* 0xffffffff07057890 */ /* 0x000fe4000fffe0ff */
[----:B------:R-:W-:Y:S02]  /*12f0*/  USHF.R.S32.HI UR4, URZ, 0x1f, UR4 ;  /* 0x0000001fff047899 */ /* 0x000fe40008011404 */
[----:B------:R-:W-:Y:S02]  /*1300*/  USHF.R.S32.HI UR6, URZ, 0x1f, UR5 ;  /* 0x0000001fff067899 */ /* 0x000fe40008011405 */
[----:B------:R-:W-:-:S02]  /*1310*/  ULEA.HI UR4, UR4, -UR7, URZ, 0x7 ;  /* 0x8000000704047291 */ /* 0x000fc4000f8f38ff */
[----:B------:R-:W-:Y:S02]  /*1320*/  ULEA.HI UR6, UR6, UR5, URZ, 0x7 ;  /* 0x0000000506067291 */ /* 0x000fe4000f8f38ff */
[----:B------:R-:W-:Y:S02]  /*1330*/  UISETP.GT.AND UP0, UPT, UR7, URZ, UPT ;  /* 0x000000ff0700728c */ /* 0x000fe4000bf04270 */
[----:B------:R-:W-:Y:S02]  /*1340*/  USHF.R.S32.HI UR5, URZ, 0x7, UR4 ;  /* 0x00000007ff057899 */ /* 0x000fe40008011404 */
[----:B------:R-:W-:Y:S02]  /*1350*/  ULEA.HI.SX32 UR4, UR6, 0x1, 0x19 ;  /* 0x0000000106047891 */ /* 0x000fe4000f8fcaff */
[----:B------:R-:W-:-:S07]  /*1360*/  UIADD3 UR5, UPT, UPT, -UR5, URZ, URZ ;  /* 0x000000ff05057290 */ /* 0x000fce000fffe1ff */
[----:B------:R-:W-:Y:S02]  /*1370*/  @!UP0 UMOV UR4, UR5 ;  /* 0x0000000500048c82 */ /* 0x000fe40008000000 */
[----:B------:R-:W-:-:S09]  /*1380*/  UISETP.GE.AND UP0, UPT, UR4, 0x1, UPT ;  /* 0x000000010400788c */ /* 0x000fd2000bf06270 */
[----:B-1----:R-:W-:Y:S05]  /*1390*/  BRA.U !UP0, `(.L_x_33) ;  /* 0x0000000108bc7547 */ /* 0x002fea000b800000 */
[----:B------:R-:W-:Y:S01]  /*13a0*/  MOV R6, 0x400 ;  /* 0x0000040000067802 */ /* 0x000fe20000000f00 */
[----:B------:R-:W-:Y:S02]  /*13b0*/  UISETP.GE.U32.AND UP0, UPT, UR4, 0x4, UPT ;  /* 0x000000040400788c */ /* 0x000fe4000bf06070 */
[----:B------:R-:W-:Y:S01]  /*13c0*/  ULOP3.LUT UR6, UR4, 0x3, URZ, 0xc0, !UPT ;  /* 0x0000000304067892 */ /* 0x000fe2000f8ec0ff */
[----:B------:R-:W-:-:S05]  /*13d0*/  LEA R6, R7, R6, 0x18 ;  /* 0x0000000607067211 */ /* 0x000fca00078ec0ff */
[----:B------:R-:W-:-:S05]  /*13e0*/  VIADD R8, R6, 0x160 ;  /* 0x0000016006087836 */ /* 0x000fca0000000000 */
[----:B------:R-:W-:Y:S01]  /*13f0*/  PRMT R8, RZ, 0x654, R8 ;  /* 0x00000654ff087816 */ /* 0x000fe20000000008 */
[----:B------:R-:W-:Y:S06]  /*1400*/  BRA.U !UP0, `(.L_x_35) ;  /* 0x0000000108687547 */ /* 0x000fec000b800000 */
[----:B------:R-:W-:Y:S01]  /*1410*/  HFMA2 R5, -RZ, RZ, 0, 5.9604644775390625e-08 ;  /* 0x00000001ff057431 */ /* 0x000fe200000001ff */
[----:B------:R-:W-:-:S03]  /*1420*/  ULOP3.LUT UR5, UR4, 0x7ffffffc, URZ, 0xc0, !UPT ;  /* 0x7ffffffc04057892 */ /* 0x000fc6000f8ec0ff */
[----:B------:R-:W-:-:S09]  /*1430*/  UMOV UR4, URZ ;  /* 0x000000ff00047c82 */ /* 0x000fd20008000000 */
.L_x_40:
[----:B-1----:R-:W1:Y:S02]  /*1440*/  SYNCS.PHASECHK.TRANS64.TRYWAIT P0, [R6+URZ+0x158], RZ ;  /* 0x000158ff060075a7 */ /* 0x002e6400080011ff */
[----:B-1234-:R-:W-:Y:S05]  /*1450*/  @!P0 BRA `(.L_x_36) ;  /* 0x000000b400748947 */ /* 0x01efea0003800000 */
.L_x_156:
[----:B------:R-:W-:Y:S01]  /*1460*/  ELECT P0, URZ, PT ;  /* 0x0000000000ff782f */ /* 0x000fe20003800000 */
[----:B------:R-:W-:-:S12]  /*1470*/  HFMA2 R7, -RZ, RZ, -0.0 , 0 ;  /* 0x80000000ff077431 */ /* 0x000fd800000001ff */
[----:B------:R-:W-:-:S04]  /*1480*/  @P0 IMAD.MOV.U32 R9, RZ, RZ, 0x1 ;  /* 0x00000001ff090424 */ /* 0x000fc800078e00ff */
[----:B------:R2:W-:Y:S01]  /*1490*/  @P0 SYNCS.ARRIVE.TRANS64.RED.ART0 RZ, [R8+URZ], R9 ;  /* 0x0000000908ff09a7 */ /* 0x0005e200085004ff */
[----:B------:R-:W3:Y:S02]  /*14a0*/  SYNCS.PHASECHK.TRANS64.TRYWAIT P0, [R6+URZ+0x158], R7 ;  /* 0x00015807060075a7 */ /* 0x000ee400080011ff */
[----:B--23--:R-:W-:Y:S05]  /*14b0*/  @!P0 BRA `(.L_x_37) ;  /* 0x000000b400708947 */ /* 0x00cfea0003800000 */
.L_x_158:
[----:B------:R-:W-:-:S13]  /*14c0*/  ELECT P0, URZ, PT ;  /* 0x0000000000ff782f */ /* 0x000fda0003800000 */
[----:B------:R-:W-:-:S04]  /*14d0*/  @P0 MOV R9, 0x1 ;  /* 0x0000000100090802 */ /* 0x000fc80000000f00 */
[----:B------:R3:W-:Y:S01]  /*14e0*/  @P0 SYNCS.ARRIVE.TRANS64.RED.ART0 RZ, [R8+URZ], R9 ;  /* 0x0000000908ff09a7 */ /* 0x0007e200085004ff */
[----:B------:R-:W4:Y:S02]  /*14f0*/  SYNCS.PHASECHK.TRANS64.TRYWAIT P0, [R6+URZ+0x158], RZ ;  /* 0x000158ff060075a7 */ /* 0x000f2400080011ff */
[----:B---34-:R-:W-:Y:S05]  /*1500*/  @!P0 BRA `(.L_x_38) ;  /* 0x000000b400788947 */ /* 0x018fea0003800000 */
.L_x_159:
[----:B------:R-:W-:-:S13]  /*1510*/  ELECT P0, URZ, PT ;  /* 0x0000000000ff782f */ /* 0x000fda0003800000 */
[----:B------:R-:W-:-:S04]  /*1520*/  @P0 MOV R9, 0x1 ;  /* 0x0000000100090802 */ /* 0x000fc80000000f00 */
[----:B------:R4:W-:Y:S01]  /*1530*/  @P0 SYNCS.ARRIVE.TRANS64.RED.ART0 RZ, [R8+URZ], R9 ;  /* 0x0000000908ff09a7 */ /* 0x0009e200085004ff */
[----:B------:R-:W5:Y:S02]  /*1540*/  SYNCS.PHASECHK.TRANS64.TRYWAIT P0, [R6+URZ+0x158], R7 ;  /* 0x00015807060075a7 */ /* 0x000f6400080011ff */
[----:B----45:R-:W-:Y:S05]  /*1550*/  @!P0 BRA `(.L_x_39) ;  /* 0x000000b400788947 */ /* 0x030fea0003800000 */
.L_x_161:
[----:B------:R-:W-:Y:S01]  /*1560*/  ELECT P0, URZ, PT ;  /* 0x0000000000ff782f */ /* 0x000fe20003800000 */
[----:B------:R-:W-:-:S04]  /*1570*/  UIADD3 UR4, UPT, UPT, UR4, 0x4, URZ ;  /* 0x0000000404047890 */ /* 0x000fc8000fffe0ff */
[----:B------:R-:W-:-:S08]  /*1580*/  UISETP.NE.AND UP0, UPT, UR4, UR5, UPT ;  /* 0x000000050400728c */ /* 0x000fd0000bf05270 */
[----:B------:R4:W-:Y:S01]  /*1590*/  @P0 SYNCS.ARRIVE.TRANS64.RED.ART0 RZ, [R8+URZ], R5 ;  /* 0x0000000508ff09a7 */ /* 0x0009e200085004ff */
[----:B------:R-:W-:Y:S05]  /*15a0*/  BRA.U UP0, `(.L_x_40) ;  /* 0xfffffffd00a47547 */ /* 0x000fea000b83ffff */
.L_x_35:
[----:B------:R-:W-:-:S09]  /*15b0*/  UISETP.NE.AND UP0, UPT, UR6, URZ, UPT ;  /* 0x000000ff0600728c */ /* 0x000fd2000bf05270 */
[----:B------:R-:W-:Y:S05]  /*15c0*/  BRA.U !UP0, `(.L_x_33) ;  /* 0x0000000108307547 */ /* 0x000fea000b800000 */
[----:B------:R-:W-:Y:S01]  /*15d0*/  HFMA2 R7, -RZ, RZ, 0, 0 ;  /* 0x00000000ff077431 */ /* 0x000fe200000001ff */
[----:B----4-:R-:W-:Y:S01]  /*15e0*/  MOV R5, 0x1 ;  /* 0x0000000100057802 */ /* 0x010fe20000000f00 */
[----:B------:R-:W-:-:S06]  /*15f0*/  UMOV UR4, URZ ;  /* 0x000000ff00047c82 */ /* 0x000fcc0008000000 */
.L_x_42:
[----:B--2---:R-:W-:-:S04]  /*1600*/  SHF.L.U32 R11, R7, 0x1f, RZ ;  /* 0x0000001f070b7819 */ /* 0x004fc800000006ff */
[----:B------:R-:W2:Y:S02]  /*1610*/  SYNCS.PHASECHK.TRANS64.TRYWAIT P0, [R6+URZ+0x158], R11 ;  /* 0x0001580b060075a7 */ /* 0x000ea400080011ff */
[----:B--2-4-:R-:W-:Y:S05]  /*1620*/  @!P0 BRA `(.L_x_41) ;  /* 0x000000b400608947 */ /* 0x014fea0003800000 */
.L_x_163:
[----:B------:R-:W-:Y:S02]  /*1630*/  ELECT P0, URZ, PT ;  /* 0x0000000000ff782f */ /* 0x000fe40003800000 */
[----:B------:R-:W-:Y:S01]  /*1640*/  LOP3.LUT R7, R7, 0x1, RZ, 0x3c, !PT ;  /* 0x0000000107077812 */ /* 0x000fe200078e3cff */
[----:B------:R-:W-:-:S04]  /*1650*/  UIADD3 UR4, UPT, UPT, UR4, 0x1, URZ ;  /* 0x0000000104047890 */ /* 0x000fc8000fffe0ff */
[----:B------:R-:W-:-:S06]  /*1660*/  UISETP.NE.AND UP0, UPT, UR4, UR6, UPT ;  /* 0x000000060400728c */ /* 0x000fcc000bf05270 */
[----:B------:R4:W-:Y:S03]  /*1670*/  @P0 SYNCS.ARRIVE.TRANS64.RED.ART0 RZ, [R8+URZ], R5 ;  /* 0x0000000508ff09a7 */ /* 0x0009e600085004ff */
[----:B------:R-:W-:Y:S05]  /*1680*/  BRA.U UP0, `(.L_x_42) ;  /* 0xfffffffd00dc7547 */ /* 0x000fea000b83ffff */
.L_x_33:
[----:B------:R-:W-:Y:S01]  /*1690*/  R2UR UR4, R0 ;  /* 0x00000000000472ca */ /* 0x000fe200000e0000 */
[----:B------:R-:W-:-:S12]  /*16a0*/  BSSY.RECONVERGENT B1, `(.L_x_34) ;  /* 0x0000175000017945 */ /* 0x000fd80003800200 */
[----:B------:R-:W-:-:S09]  /*16b0*/  UISETP.NE.AND UP0, UPT, UR4, 0xd, UPT ;  /* 0x0000000d0400788c */ /* 0x000fd2000bf05270 */
[----:B------:R-:W-:Y:S05]  /*16c0*/  BRA.U UP0, `(.L_x_43) ;  /* 0x0000001500c87547 */ /* 0x000fea000b800000 */
[----:B------:R-:W-:-:S08]  /*16d0*/  UISETP.NE.AND UP6, UPT, UR66, URZ, UPT ;  /* 0x000000ff4200728c */ /* 0x000fd0000bfc5270 */
[----:B------:R-:W5:-:S00]  /*16e0*/  USETMAXREG.DEALLOC.CTAPOOL 0x68 ;  /* 0x00000068000079c8 */ /* 0x000f4000080e0500 */
[----:B------:R-:W1:Y:S01]  /*16f0*/  S2UR UR4, SR_CgaCtaId ;  /* 0x00000000000479c3 */ /* 0x000e620000008800 */
[----:B----45:R-:W-:Y:S01]  /*1700*/  MOV R5, 0x400 ;  /* 0x0000040000057802 */ /* 0x030fe20000000f00 */
[----:B------:R-:W4:Y:S03]  /*1710*/  LDCU.64 UR6, c[0x0][0x348] ;  /* 0x00006900ff0677ac */ /* 0x000f260008000a00 */
[----:B------:R-:W-:Y:S01]  /*1720*/  R2UR UR5, R5 ;  /* 0x00000000050572ca */ /* 0x000fe200000e0000 */
[----:B------:R-:W5:Y:S02]  /*1730*/  LDCU.64 UR10, c[0x0][0x348] ;  /* 0x00006900ff0a77ac */ /* 0x000f640008000a00 */
[----:B------:R-:W2:Y:S01]  /*1740*/  S2UR UR52, SR_CTAID.Y ;  /* 0x00000000003479c3 */ /* 0x000ea20000002600 */
[----:B------:R-:W3:Y:S01]  /*1750*/  LDCU.64 UR12, c[0x0][0x348] ;  /* 0x00006900ff0c77ac */ /* 0x000ee20008000a00 */
[----:B------:R-:W2:Y:S06]  /*1760*/  LDCU.64 UR16, c[0x0][0x348] ;  /* 0x00006900ff1077ac */ /* 0x000eac0008000a00 */
[----:B------:R-:W2:Y:S01]  /*1770*/  S2UR UR53, SR_CTAID.Z ;  /* 0x00000000003579c3 */ /* 0x000ea20000002700 */
[----:B------:R-:W-:-:S02]  /*1780*/  ULOP3.LUT UR27, UR66, 0x1fffffe, UR31, 0xf8, !UPT ;  /* 0x01fffffe421b7892 */ /* 0x000fc4000f8ef81f */
[----:B------:R-:W-:Y:S02]  /*1790*/  USHF.L.U32 UR50, UR66, 0x6, URZ ;  /* 0x0000000642327899 */ /* 0x000fe400080006ff */
[----:B------:R-:W-:Y:S01]  /*17a0*/  USHF.L.U32 UR27, UR27, 0x7, URZ ;  /* 0x000000071b1b7899 */ /* 0x000fe200080006ff */
[----:B-123--:R-:W-:Y:S01]  /*17b0*/  IMAD.U32 R6, RZ, RZ, UR4 ;  /* 0x00000004ff067e24 */ /* 0x00efe2000f8e00ff */
[----:B----4-:R-:W-:Y:S02]  /*17c0*/  UIADD3 UR8, UP3, UPT, UR6, 0x280, URZ ;  /* 0x0000028006087890 */ /* 0x010fe4000ff7e0ff */
[----:B-----5:R-:W-:Y:S02]  /*17d0*/  UIADD3 UR6, UP2, UPT, UR10, 0x280, URZ ;  /* 0x000002800a067890 */ /* 0x020fe4000ff5e0ff */
[----:B------:R-:W-:Y:S01]  /*17e0*/  R2UR UR4, R6 ;  /* 0x00000000060472ca */ /* 0x000fe200000e0000 */
[----:B------:R1:W-:Y:S01]  /*17f0*/  STL [R1], R6 ;  /* 0x0000000601007387 */ /* 0x0003e20000100800 */
[----:B------:R-:W-:-:S02]  /*1800*/  UIADD3 UR10, UP1, UPT, UR12, 0x180, URZ ;  /* 0x000001800c0a7890 */ /* 0x000fc4000ff3e0ff */
[----:B------:R-:W-:Y:S02]  /*1810*/  UIADD3 UR15, UP0, UPT, UR16, 0x180, URZ ;  /* 0x00000180100f7890 */ /* 0x000fe4000ff1e0ff */
[----:B------:R-:W-:Y:S01]  /*1820*/  UIADD3.X UR9, UPT, UPT, URZ, UR7, URZ, UP3, !UPT ;  /* 0x00000007ff097290 */ /* 0x000fe20009ffe4ff */
[----:B------:R-:W-:Y:S01]  /*1830*/  UMOV UR26, URZ ;  /* 0x000000ff001a7c82 */ /* 0x000fe20008000000 */
[----:B------:R-:W-:Y:S01]  /*1840*/  UMOV UR42, 0x40 ;  /* 0x00000040002a7882 */ /* 0x000fe20000000000 */
[----:B------:R-:W-:Y:S01]  /*1850*/  UMOV UR18, URZ ;  /* 0x000000ff00127c82 */ /* 0x000fe20008000000 */
[----:B------:R-:W-:Y:S01]  /*1860*/  UMOV UR28, UR52 ;  /* 0x00000034001c7c82 */ /* 0x000fe20008000000 */
[----:B------:R-:W-:Y:S02]  /*1870*/  UMOV UR29, UR53 ;  /* 0x00000035001d7c82 */ /* 0x000fe40008000000 */
[----:B------:R-:W-:Y:S01]  /*1880*/  ULEA UR4, UR4, UR5, 0x18 ;  /* 0x0000000504047291 */ /* 0x000fe2000f8ec0ff */
[----:B------:R-:W-:Y:S01]  /*1890*/  UMOV UR44, UR52 ;  /* 0x00000034002c7c82 */ /* 0x000fe20008000000 */
[----:B------:R-:W-:-:S02]  /*18a0*/  UMOV UR45, UR53 ;  /* 0x00000035002d7c82 */ /* 0x000fc40008000000 */
[----:B------:R-:W-:Y:S01]  /*18b0*/  ULOP3.LUT UR41, UR4, 0xfefffc00, URZ, 0xc0, !UPT ;  /* 0xfefffc0004297892 */ /* 0x000fe2000f8ec0ff */
[----:B------:R-:W-:Y:S01]  /*18c0*/  UMOV UR19, UR50 ;  /* 0x0000003200137c82 */ /* 0x000fe20008000000 */
[----:B------:R-:W-:Y:S01]  /*18d0*/  UMOV UR20, UR52 ;  /* 0x0000003400147c82 */ /* 0x000fe20008000000 */
[----:B------:R-:W-:Y:S02]  /*18e0*/  UIADD3.X UR7, UPT, UPT, URZ, UR11, URZ, UP2, !UPT ;  /* 0x0000000bff077290 */ /* 0x000fe400097fe4ff */
[----:B------:R-:W-:Y:S02]  /*18f0*/  UIADD3.X UR5, UPT, UPT, URZ, UR13, URZ, UP1, !UPT ;  /* 0x0000000dff057290 */ /* 0x000fe40008ffe4ff */
[----:B------:R-:W-:Y:S01]  /*1900*/  UIADD3.X UR14, UPT, UPT, URZ, UR17, URZ, UP0, !UPT ;  /* 0x00000011ff0e7290 */ /* 0x000fe200087fe4ff */
[----:B-1----:R-:W-:Y:S01]  /*1910*/  IMAD.MOV.U32 R6, RZ, RZ, -0x80000000 ;  /* 0x80000000ff067424 */ /* 0x002fe200078e00ff */
[----:B------:R-:W-:Y:S02]  /*1920*/  UIADD3 UR24, UPT, UPT, UR4, 0x4400, URZ ;  /* 0x0000440004187890 */ /* 0x000fe4000fffe0ff */
[----:B------:R-:W-:Y:S01]  /*1930*/  UIADD3 UR40, UPT, UPT, UR4, 0x8400, URZ ;  /* 0x0000840004287890 */ /* 0x000fe2000fffe0ff */
[----:B------:R-:W1:Y:S01]  /*1940*/  SYNCS.PHASECHK.TRANS64.TRYWAIT P0, [UR4+0x8], R6 ;  /* 0x00000806ff0075a7 */ /* 0x000e620008001104 */
[----:B------:R-:W-:Y:S01]  /*1950*/  UIADD3 UR16, UPT, UPT, UR4, 0x400, URZ ;  /* 0x0000040004107890 */ /* 0x000fe2000fffe0ff */
[----:B------:R-:W-:Y:S01]  /*1960*/  UMOV UR21, UR53 ;  /* 0x0000003500157c82 */ /* 0x000fe20008000000 */
[----:B------:R-:W-:Y:S01]  /*1970*/  UMOV UR43, UR27 ;  /* 0x0000001b002b7c82 */ /* 0x000fe20008000000 */
[----:B------:R-:W-:Y:S01]  /*1980*/  UMOV UR25, UR41 ;  /* 0x0000002900197c82 */ /* 0x000fe20008000000 */
[----:B-1----:R-:W-:Y:S08]  /*1990*/  @!P0 BRA `(.L_x_44) ;  /* 0x000000b0009c8947 */ /* 0x002ff00003800000 */
.L_x_165:
[----:B------:R-:W-:Y:S05]  /*19a0*/  BRA.U UP6, `(.L_x_45) ;  /* 0x00000001060c7547 */ /* 0x000fea000b800000 */
[----:B------:R-:W-:-:S13]  /*19b0*/  ELECT P0, URZ, PT ;  /* 0x0000000000ff782f */ /* 0x000fda0003800000 */
[----:B-1----:R-:W-:-:S04]  /*19c0*/  @P0 MOV R5, 0x18000 ;  /* 0x0001800000050802 */ /* 0x002fc80000000f00 */
[----:B------:R2:W-:Y:S03]  /*19d0*/  @P0 SYNCS.ARRIVE.TRANS64 RZ, [UR4], R5 ;  /* 0x00000005ffff09a7 */ /* 0x0005e60008000004 */
.L_x_45:
[----:B------:R3:W-:Y:S01]  /*19e0*/  UTMALDG.4D.2CTA [UR24], [UR8], desc[URZ] ;  /* 0x0000ff18080075b4 */ /* 0x0007e20008219000 */
[----:B------:R-:W-:Y:S01]  /*19f0*/  UMOV UR17, UR41 ;  /* 0x0000002900117c82 */ /* 0x000fe20008000000 */
[----:B------:R-:W-:Y:S01]  /*1a00*/  UMOV UR11, UR50 ;  /* 0x00000032000b7c82 */ /* 0x000fe20008000000 */
[----:B------:R-:W-:Y:S01]  /*1a10*/  UMOV UR12, UR52 ;  /* 0x00000034000c7c82 */ /* 0x000fe20008000000 */
[----:B------:R-:W-:Y:S01]  /*1a20*/  UMOV UR13, UR53 ;  /* 0x00000035000d7c82 */ /* 0x000fe20008000000 */
[----:B------:R-:W4:Y:S01]  /*1a30*/  LDCU.128 UR56, c[0x0][0x3e0] ;  /* 0x00007c00ff3877ac */ /* 0x000f220008000c00 */
[----:B------:R5:W-:Y:S01]  /*1a40*/  UTMALDG.4D.2CTA [UR40], [UR6], desc[URZ] ;  /* 0x0000ff28060075b4 */ /* 0x000be20008219000 */
[----:B---3--:R-:W-:Y:S01]  /*1a50*/  UIADD3 UR8, UPT, UPT, UR4, 0x2400, URZ ;  /* 0x0000240004087890 */ /* 0x008fe2000fffe0ff */
[----:B------:R-:W-:Y:S01]  /*1a60*/  UMOV UR9, UR41 ;  /* 0x0000002900097c82 */ /* 0x000fe20008000000 */
[----:B-----5:R-:W-:Y:S01]  /*1a70*/  UMOV UR6, UR10 ;  /* 0x0000000a00067c82 */ /* 0x020fe20008000000 */
[----:B------:R-:W-:Y:S01]  /*1a80*/  UMOV UR7, UR5 ;  /* 0x0000000500077c82 */ /* 0x000fe20008000000 */
[----:B------:R-:W-:Y:S01]  /*1a90*/  UMOV UR10, 0x40 ;  /* 0x00000040000a7882 */ /* 0x000fe20000000000 */
[----:B------:R3:W-:Y:S02]  /*1aa0*/  UTMALDG.4D.2CTA [UR16], [UR6], desc[URZ] ;  /* 0x0000ff10060075b4 */ /* 0x0007e40008219000 */
[----:B---3--:R-:W-:Y:S01]  /*1ab0*/  UMOV UR6, UR15 ;  /* 0x0000000f00067c82 */ /* 0x008fe20008000000 */
[----:B------:R-:W-:-:S02]  /*1ac0*/  UMOV UR7, UR14 ;  /* 0x0000000e00077c82 */ /* 0x000fc40008000000 */
[----:B------:R3:W-:Y:S01]  /*1ad0*/  UTMALDG.4D.2CTA [UR8], [UR6], desc[URZ] ;  /* 0x0000ff08060075b4 */ /* 0x0007e20008219000 */
[----:B------:R-:W5:Y:S01]  /*1ae0*/  SYNCS.PHASECHK.TRANS64.TRYWAIT P0, [UR4+0x28], R6 ;  /* 0x00002806ff0075a7 */ /* 0x000f620008001104 */
[----:B---3--:R-:W3:Y:S01]  /*1af0*/  LDCU.64 UR8, c[0x0][0x3d8] ;  /* 0x00007b00ff0877ac */ /* 0x008ee20008000a00 */
[----:B------:R-:W1:Y:S02]  /*1b00*/  LDCU.64 UR10, c[0x0][0x3c0] ;  /* 0x00007800ff0a77ac */ /* 0x000e640008000a00 */
[----:B-1-345:R-:W-:Y:S05]  /*1b10*/  @!P0 BRA `(.L_x_46) ;  /* 0x000000b0005c8947 */ /* 0x03afea0003800000 */
.L_x_167:
[----:B------:R-:W3:Y:S01]  /*1b20*/  LDL R7, [R1] ;  /* 0x0000000001077983 */ /* 0x000ee20000100800 */
[----:B------:R-:W-:Y:S01]  /*1b30*/  ELECT P0, URZ, PT ;  /* 0x0000000000ff782f */ /* 0x000fe20003800000 */
[----:B------:R-:W-:Y:S02]  /*1b40*/  UIADD3 UR5, UPT, UPT, UR4, 0x34400, URZ ;  /* 0x0003440004057890 */ /* 0x000fe4000fffe0ff */
[----:B------:R-:W-:Y:S01]  /*1b50*/  UIMAD.WIDE.U32 UR6, UR52, UR8, URZ ;  /* 0x00000008340672a5 */ /* 0x000fe2000f8e00ff */
[----:B------:R-:W-:-:S03]  /*1b60*/  ELECT P1, URZ, PT ;  /* 0x0000000000ff782f */ /* 0x000fc60003820000 */
[----:B-12---:R-:W-:Y:S01]  /*1b70*/  IMAD.U32 R5, RZ, RZ, UR5 ;  /* 0x00000005ff057e24 */ /* 0x006fe2000f8e00ff */
[----:B------:R-:W-:Y:S02]  /*1b80*/  UIMAD UR7, UR52, UR9, UR7 ;  /* 0x00000009340772a4 */ /* 0x000fe4000f8e0207 */
[----:B------:R-:W-:Y:S02]  /*1b90*/  UIADD3 UR9, UPT, UPT, UR4, 0x20, URZ ;  /* 0x0000002004097890 */ /* 0x000fe4000fffe0ff */
[----:B------:R-:W-:Y:S01]  /*1ba0*/  UIMAD.WIDE.U32 UR6, UR53, UR56, UR6 ;  /* 0x00000038350672a5 */ /* 0x000fe2000f8e0006 */
[----:B------:R-:W1:Y:S03]  /*1bb0*/  LDCU.64 UR16, c[0x0][0x348] ;  /* 0x00006900ff1077ac */ /* 0x000e660008000a00 */
[----:B------:R-:W-:Y:S02]  /*1bc0*/  UIMAD UR5, UR53, UR57, UR7 ;  /* 0x00000039350572a4 */ /* 0x000fe4000f8e0207 */
[----:B------:R-:W-:Y:S01]  /*1bd0*/  ULEA UR64, UP0, UR6, UR10, 0x2 ;  /* 0x0000000a06407291 */ /* 0x000fe2000f8010ff */
[----:B------:R-:W2:Y:S03]  /*1be0*/  LDCU.64 UR32, c[0x0][0x348] ;  /* 0x00006900ff2077ac */ /* 0x000ea60008000a00 */
[----:B------:R-:W-:Y:S01]  /*1bf0*/  ULEA.HI.X UR65, UR6, UR11, UR5, 0x2, UP0 ;  /* 0x0000000b06417291 */ /* 0x000fe200080f1405 */
[----:B------:R-:W4:Y:S02]  /*1c00*/  LDCU.64 UR6, c[0x0][0x348] ;  /* 0x00006900ff0677ac */ /* 0x000f240008000a00 */
[----:B------:R-:W-:Y:S01]  /*1c10*/  UMOV UR5, 0x20 ;  /* 0x0000002000057882 */ /* 0x000fe20000000000 */
[----:B------:R-:W5:Y:S01]  /*1c20*/  LDCU.64 UR34, c[0x0][0x348] ;  /* 0x00006900ff2277ac */ /* 0x000f620008000a00 */
[----:B-1----:R-:W-:-:S02]  /*1c30*/  UIADD3 UR22, UP2, UPT, UR16, 0x400, URZ ;  /* 0x0000040010167890 */ /* 0x002fc4000ff5e0ff */
[----:B------:R-:W-:Y:S01]  /*1c40*/  UIADD3 UR25, UPT, UPT, UR4, 0x10, URZ ;  /* 0x0000001004197890 */ /* 0x000fe2000fffe0ff */
[----:B------:R-:W-:Y:S01]  /*1c50*/  UMOV UR26, URZ ;  /* 0x000000ff001a7c82 */ /* 0x000fe20008000000 */
[----:B------:R-:W-:Y:S01]  /*1c60*/  UMOV UR10, 0x40 ;  /* 0x00000040000a7882 */ /* 0x000fe20000000000 */
[----:B------:R-:W-:Y:S01]  /*1c70*/  UMOV UR51, URZ ;  /* 0x000000ff00337c82 */ /* 0x000fe20008000000 */
[----:B------:R-:W-:Y:S01]  /*1c80*/  UMOV UR18, URZ ;  /* 0x000000ff00127c82 */ /* 0x000fe20008000000 */
[----:B--2---:R-:W-:Y:S02]  /*1c90*/  UIADD3 UR23, UP1, UPT, UR32, 0x480, URZ ;  /* 0x0000048020177890 */ /* 0x004fe4000ff3e0ff */
[----:B----4-:R-:W-:Y:S01]  /*1ca0*/  UIADD3 UR6, UP4, UPT, UR6, 0x380, URZ ;  /* 0x0000038006067890 */ /* 0x010fe2000ff9e0ff */
[----:B------:R-:W-:Y:S01]  /*1cb0*/  UMOV UR28, UR52 ;  /* 0x00000034001c7c82 */ /* 0x000fe20008000000 */
[----:B------:R-:W-:Y:S01]  /*1cc0*/  UMOV UR29, UR53 ;  /* 0x00000035001d7c82 */ /* 0x000fe20008000000 */
[----:B-----5:R-:W-:Y:S01]  /*1cd0*/  UIADD3 UR30, UP0, UPT, UR34, 0x480, URZ ;  /* 0x00000480221e7890 */ /* 0x020fe2000ff1e0ff */
[----:B------:R-:W-:Y:S01]  /*1ce0*/  UMOV UR12, UR52 ;  /* 0x00000034000c7c82 */ /* 0x000fe20008000000 */
[----:B------:R-:W-:Y:S01]  /*1cf0*/  UMOV UR13, UR53 ;  /* 0x00000035000d7c82 */ /* 0x000fe20008000000 */
[----:B------:R-:W-:Y:S01]  /*1d00*/  UMOV UR19, UR50 ;  /* 0x0000003200137c82 */ /* 0x000fe20008000000 */
[----:B------:R-:W-:-:S02]  /*1d10*/  UIADD3.X UR7, UPT, UPT, URZ, UR7, URZ, UP4, !UPT ;  /* 0x00000007ff077290 */ /* 0x000fc4000a7fe4ff */
[----:B------:R-:W-:Y:S02]  /*1d20*/  UIADD3.X UR17, UPT, UPT, URZ, UR17, URZ, UP2, !UPT ;  /* 0x00000011ff117290 */ /* 0x000fe400097fe4ff */
[----:B------:R-:W-:Y:S02]  /*1d30*/  UIADD3 UR24, UPT, UPT, UR4, 0xc400, URZ ;  /* 0x0000c40004187890 */ /* 0x000fe4000fffe0ff */
[----:B------:R-:W-:Y:S02]  /*1d40*/  ULOP3.LUT UR25, UR25, 0xfefffc10, URZ, 0xc0, !UPT ;  /* 0xfefffc1019197892 */ /* 0x000fe4000f8ec0ff */
[----:B------:R-:W-:Y:S01]  /*1d50*/  UIADD3 UR48, UPT, UPT, UR4, 0x14400, URZ ;  /* 0x0001440004307890 */ /* 0x000fe2000fffe0ff */
[----:B------:R-:W-:Y:S01]  /*1d60*/  UMOV UR20, UR52 ;  /* 0x0000003400147c82 */ /* 0x000fe20008000000 */
[----:B------:R-:W-:Y:S01]  /*1d70*/  UMOV UR21, UR53 ;  /* 0x0000003500157c82 */ /* 0x000fe20008000000 */
[----:B------:R-:W-:Y:S01]  /*1d80*/  UMOV UR11, UR27 ;  /* 0x0000001b000b7c82 */ /* 0x000fe20008000000 */
[----:B---3--:R-:W-:-:S04]  /*1d90*/  @P0 PRMT R5, R7, 0x654, R5 ;  /* 0x0000065407050816 */ /* 0x008fc80000000005 */
[----:B------:R-:W-:Y:S01]  /*1da0*/  @P0 R2UR UR8, R5 ;  /* 0x00000000050802ca */ /* 0x000fe200000e0000 */
[----:B------:R-:W-:-:S04]  /*1db0*/  @P1 IMAD.MOV.U32 R5, RZ, RZ, 0x200 ;  /* 0x00000200ff051424 */ /* 0x000fc800078e00ff */
[----:B------:R1:W-:Y:S08]  /*1dc0*/  @P1 SYNCS.ARRIVE.TRANS64 RZ, [UR4+0x20], R5 ;  /* 0x00002005ffff19a7 */ /* 0x0003f00008000004 */
[----:B------:R2:W-:Y:S01]  /*1dd0*/  UBLKCP.S.G [UR8], [UR64], UR5 ;  /* 0x00000008400073ba */ /* 0x0005e20008000205 */
[----:B------:R-:W3:Y:S01]  /*1de0*/  SYNCS.PHASECHK.TRANS64.TRYWAIT P0, [UR4+0x18], R6 ;  /* 0x00001806ff0075a7 */ /* 0x000ee20008001104 */
[----:B--2---:R-:W2:Y:S02]  /*1df0*/  LDCU.64 UR8, c[0x0][0x348] ;  /* 0x00006900ff0877ac */ /* 0x004ea40008000a00 */
[----:B--2---:R-:W-:-:S02]  /*1e00*/  UIADD3 UR14, UP3, UPT, UR8, 0x380, URZ ;  /* 0x00000380080e7890 */ /* 0x004fc4000ff7e0ff */
[----:B------:R-:W-:Y:S02]  /*1e10*/  UIADD3 UR8, UPT, UPT, UR4, 0x10400, URZ ;  /* 0x0001040004087890 */ /* 0x000fe4000fffe0ff */
[----:B------:R-:W-:Y:S01]  /*1e20*/  UIADD3.X UR5, UPT, UPT, URZ, UR9, URZ, UP3, !UPT ;  /* 0x00000009ff057290 */ /* 0x000fe20009ffe4ff */
[----:B-1-3--:R-:W-:Y:S11]  /*1e30*/  @!P0 BRA `(.L_x_47) ;  /* 0x000000ac00b48947 */ /* 0x00aff60003800000 */
.L_x_169:
[----:B------:R-:W-:Y:S05]  /*1e40*/  BRA.U UP6, `(.L_x_48) ;  /* 0x00000001060c7547 */ /* 0x000fea000b800000 */
[----:B------:R-:W-:-:S13]  /*1e50*/  ELECT P0, URZ, PT ;  /* 0x0000000000ff782f */ /* 0x000fda0003800000 */
[----:B-1----:R-:W-:-:S04]  /*1e60*/  @P0 MOV R5, 0x20000 ;  /* 0x0002000000050802 */ /* 0x002fc80000000f00 */
[----:B------:R2:W-:Y:S03]  /*1e70*/  @P0 SYNCS.ARRIVE.TRANS64 RZ, [UR4+0x10], R5 ;  /* 0x00001005ffff09a7 */ /* 0x0005e60008000004 */
.L_x_48:
[----:B------:R3:W-:Y:S01]  /*1e80*/  UTMALDG.4D.2CTA [UR24], [UR6], desc[URZ] ;  /* 0x0000ff18060075b4 */ /* 0x0007e20008219000 */
[----:B------:R-:W-:Y:S01]  /*1e90*/  UMOV UR9, UR25 ;  /* 0x0000001900097c82 */ /* 0x000fe20008000000 */
[----:B------:R-:W-:Y:S01]  /*1ea0*/  UMOV UR49, UR25 ;  /* 0x0000001900317c82 */ /* 0x000fe20008000000 */
[----:B------:R-:W-:Y:S02]  /*1eb0*/  UIADD3.X UR15, UPT, UPT, URZ, UR33, URZ, UP1, !UPT ;  /* 0x00000021ff0f7290 */ /* 0x000fe40008ffe4ff */
[----:B------:R-:W-:Y:S01]  /*1ec0*/  UIADD3 UR16, UPT, UPT, UR4, 0x1c400, URZ ;  /* 0x0001c40004107890 */ /* 0x000fe2000fffe0ff */
[----:B---3--:R-:W-:Y:S01]  /*1ed0*/  UMOV UR6, UR14 ;  /* 0x0000000e00067c82 */ /* 0x008fe20008000000 */
[----:B------:R-:W-:Y:S01]  /*1ee0*/  UMOV UR7, UR5 ;  /* 0x0000000500077c82 */ /* 0x000fe20008000000 */
[----:B------:R-:W-:Y:S01]  /*1ef0*/  UMOV UR14, UR23 ;  /* 0x00000017000e7c82 */ /* 0x000fe20008000000 */
[----:B------:R3:W-:Y:S02]  /*1f00*/  UTMALDG.4D.2CTA [UR8], [UR6], desc[URZ] ;  /* 0x0000ff08060075b4 */ /* 0x0007e40008219000 */
[----:B---3--:R-:W-:Y:S01]  /*1f10*/  UMOV UR8, UR22 ;  /* 0x0000001600087c82 */ /* 0x008fe20008000000 */
[----:B------:R-:W-:Y:S01]  /*1f20*/  UMOV UR9, UR17 ;  /* 0x0000001100097c82 */ /* 0x000fe20008000000 */
[----:B------:R-:W-:Y:S01]  /*1f30*/  UIADD3.X UR7, UPT, UPT, URZ, UR35, URZ, UP0, !UPT ;  /* 0x00000023ff077290 */ /* 0x000fe200087fe4ff */
[----:B------:R3:W-:Y:S01]  /*1f40*/  UTMALDG.4D.2CTA [UR48], [UR8], desc[URZ] ;  /* 0x0000ff30080075b4 */ /* 0x0007e20008219000 */
[----:B------:R-:W-:Y:S01]  /*1f50*/  UMOV UR17, UR25 ;  /* 0x0000001900117c82 */ /* 0x000fe20008000000 */
[----:B------:R-:W-:Y:S01]  /*1f60*/  UMOV UR10, 0x40 ;  /* 0x00000040000a7882 */ /* 0x000fe20000000000 */
[----:B------:R-:W-:Y:S01]  /*1f70*/  UMOV UR11, UR50 ;  /* 0x00000032000b7c82 */ /* 0x000fe20008000000 */
[----:B------:R-:W-:Y:S01]  /*1f80*/  UMOV UR12, UR52 ;  /* 0x00000034000c7c82 */ /* 0x000fe20008000000 */
[----:B------:R-:W-:Y:S01]  /*1f90*/  UMOV UR13, UR53 ;  /* 0x00000035000d7c82 */ /* 0x000fe20008000000 */
[----:B------:R-:W-:Y:S01]  /*1fa0*/  UMOV UR6, UR30 ;  /* 0x0000001e00067c82 */ /* 0x000fe20008000000 */
[----:B------:R-:W-:Y:S01]  /*1fb0*/  UTMALDG.4D.2CTA [UR16], [UR14], desc[URZ] ;  /* 0x0000ff100e0075b4 */ /* 0x000fe20008219000 */
[----:B---3--:R-:W-:Y:S01]  /*1fc0*/  UIADD3 UR8, UPT, UPT, UR4, 0x1e400, URZ ;  /* 0x0001e40004087890 */ /* 0x008fe2000fffe0ff */
[----:B------:R-:W-:-:S08]  /*1fd0*/  UMOV UR9, UR25 ;  /* 0x0000001900097c82 */ /* 0x000fd00008000000 */
[----:B------:R3:W-:Y:S01]  /*1fe0*/  UTMALDG.4D.2CTA [UR8], [UR6], desc[URZ] ;  /* 0x0000ff08060075b4 */ /* 0x0007e20008219000 */
[----:B------:R-:W4:Y:S01]  /*1ff0*/  SYNCS.PHASECHK.TRANS64.TRYWAIT P0, [UR4+0x38], R6 ;  /* 0x00003806ff0075a7 */ /* 0x000f220008001104 */
[----:B---3--:R-:W3:Y:S02]  /*2000*/  LDCU.128 UR8, c[0x0][0x400] ;  /* 0x00008000ff0877ac */ /* 0x008ee40008000c00 */
[----:B---34-:R-:W-:Y:S05]  /*2010*/  @!P0 BRA `(.L_x_49) ;  /* 0x000000ac005c8947 */ /* 0x018fea0003800000 */
.L_x_171:
        /* <DEDUP_REMOVED lines=9> */
[----:B------:R-:W1:Y:S03]  /*20b0*/  LDCU UR10, c[0x0][0x380] ;  /* 0x00007000ff0a77ac */ /* 0x000e660008000800 */
[----:B------:R-:W-:Y:S02]  /*20c0*/  UIMAD UR5, UR53, UR11, UR7 ;  /* 0x0000000b350572a4 */ /* 0x000fe4000f8e0207 */
[----:B------:R-:W-:-:S02]  /*20d0*/  ULEA UR58, UP0, UR6, UR58, 0x2 ;  /* 0x0000003a063a7291 */ /* 0x000fc4000f8010ff */
[----:B------:R-:W-:Y:S02]  /*20e0*/  USHF.L.U32 UR11, UR31, 0x7, URZ ;  /* 0x000000071f0b7899 */ /* 0x000fe400080006ff */
[----:B------:R-:W-:Y:S01]  /*20f0*/  ULEA.HI.X UR59, UR6, UR59, UR5, 0x2, UP0 ;  /* 0x0000003b063b7291 */ /* 0x000fe200080f1405 */
[----:B------:R-:W2:Y:S02]  /*2100*/  LDCU.64 UR6, c[0x0][0x348] ;  /* 0x00006900ff0677ac */ /* 0x000ea40008000a00 */
[----:B------:R-:W-:Y:S01]  /*2110*/  UMOV UR5, 0x20 ;  /* 0x0000002000057882 */ /* 0x000fe20000000000 */
[----:B------:R-:W-:Y:S02]  /*2120*/  ULOP3.LUT UR11, UR11, 0xffffff00, URZ, 0xc0, !UPT ;  /* 0xffffff000b0b7892 */ /* 0x000fe4000f8ec0ff */
[----:B-1----:R-:W-:Y:S01]  /*2130*/  UIADD3 UR14, UPT, UPT, UR10, -0x1, URZ ;  /* 0xffffffff0a0e7890 */ /* 0x002fe2000fffe0ff */
[----:B------:R-:W-:Y:S01]  /*2140*/  UMOV UR12, UR52 ;  /* 0x00000034000c7c82 */ /* 0x000fe20008000000 */
[----:B------:R-:W-:Y:S01]  /*2150*/  UMOV UR13, UR53 ;  /* 0x00000035000d7c82 */ /* 0x000fe20008000000 */
[----:B--2---:R-:W-:-:S04]  /*2160*/  UIADD3 UR6, UP0, UPT, UR6, 0x300, URZ ;  /* 0x0000030006067890 */ /* 0x004fc8000ff1e0ff */
[----:B------:R-:W-:Y:S02]  /*2170*/  UIADD3.X UR7, UPT, UPT, URZ, UR7, URZ, UP0, !UPT ;  /* 0x00000007ff077290 */ /* 0x000fe400087fe4ff */
[----:B------:R-:W-:Y:S01]  /*2180*/  UISETP.GT.AND UP0, UPT, UR10, URZ, UPT ;  /* 0x000000ff0a00728c */ /* 0x000fe2000bf04270 */
[----:B---3--:R-:W-:-:S04]  /*2190*/  @P0 PRMT R5, R7, 0x654, R5 ;  /* 0x0000065407050816 */ /* 0x008fc80000000005 */
[----:B------:R-:W-:Y:S01]  /*21a0*/  @P0 R2UR UR8, R5 ;  /* 0x00000000050802ca */ /* 0x000fe200000e0000 */
[----:B------:R-:W-:-:S04]  /*21b0*/  @P1 IMAD.MOV.U32 R5, RZ, RZ, 0x200 ;  /* 0x00000200ff051424 */ /* 0x000fc800078e00ff */
[----:B------:R1:W-:Y:S08]  /*21c0*/  @P1 SYNCS.ARRIVE.TRANS64 RZ, [UR4+0x30], R5 ;  /* 0x00003005ffff19a7 */ /* 0x0003f00008000004 */
[----:B------:R2:W-:Y:S01]  /*21d0*/  UBLKCP.S.G [UR8], [UR58], UR5 ;  /* 0x000000083a0073ba */ /* 0x0005e20008000205 */
[----:B------:R-:W3:Y:S01]  /*21e0*/  SYNCS.PHASECHK.TRANS64.TRYWAIT P0, [UR4+0x148], R6 ;  /* 0x00014806ff0075a7 */ /* 0x000ee20008001104 */
[----:B--2---:R-:W-:-:S02]  /*21f0*/  UIADD3 UR5, UPT, UPT, -UR10, URZ, URZ ;  /* 0x000000ff0a057290 */ /* 0x004fc4000fffe1ff */
[----:B------:R-:W-:Y:S02]  /*2200*/  USHF.R.S32.HI UR8, URZ, 0x1f, UR14 ;  /* 0x0000001fff087899 */ /* 0x000fe4000801140e */
[----:B------:R-:W-:Y:S02]  /*2210*/  USHF.R.S32.HI UR5, URZ, 0x1f, UR5 ;  /* 0x0000001fff057899 */ /* 0x000fe40008011405 */
[----:B------:R-:W-:Y:S02]  /*2220*/  UIADD3 UR9, UPT, UPT, UR4, 0x140, URZ ;  /* 0x0000014004097890 */ /* 0x000fe4000fffe0ff */
[----:B------:R-:W-:Y:S02]  /*2230*/  ULEA.HI UR14, UR8, UR14, URZ, 0x7 ;  /* 0x0000000e080e7291 */ /* 0x000fe4000f8f38ff */
[----:B------:R-:W-:Y:S02]  /*2240*/  ULEA.HI UR5, UR5, -UR10, URZ, 0x7 ;  /* 0x8000000a05057291 */ /* 0x000fe4000f8f38ff */
[----:B------:R-:W-:-:S02]  /*2250*/  UIADD3 UR8, UPT, UPT, UR4, 0x24400, URZ ;  /* 0x0002440004087890 */ /* 0x000fc4000fffe0ff */
[----:B------:R-:W-:Y:S01]  /*2260*/  ULOP3.LUT UR9, UR9, 0xfefffd40, URZ, 0xc0, !UPT ;  /* 0xfefffd4009097892 */ /* 0x000fe2000f8ec0ff */
[----:B------:R-:W-:Y:S01]  /*2270*/  UMOV UR10, UR50 ;  /* 0x00000032000a7c82 */ /* 0x000fe20008000000 */
[----:B-1-3--:R-:W-:Y:S10]  /*2280*/  @!P0 BRA `(.L_x_50) ;  /* 0x000000a800e08947 */ /* 0x00aff40003800000 */
.L_x_173:
[----:B------:R-:W-:Y:S05]  /*2290*/  BRA.U UP6, `(.L_x_51) ;  /* 0x00000001060c7547 */ /* 0x000fea000b800000 */
[----:B------:R-:W-:-:S13]  /*22a0*/  ELECT P0, URZ, PT ;  /* 0x0000000000ff782f */ /* 0x000fda0003800000 */
[----:B-1----:R-:W-:-:S04]  /*22b0*/  @P0 MOV R5, 0x10000 ;  /* 0x0001000000050802 */ /* 0x002fc80000000f00 */
[----:B------:R2:W-:Y:S03]  /*22c0*/  @P0 SYNCS.ARRIVE.TRANS64 RZ, [UR4+0x140], R5 ;  /* 0x00014005ffff09a7 */ /* 0x0005e60008000004 */
.L_x_51:
[----:B------:R-:W-:Y:S01]  /*22d0*/  USHF.R.S32.HI UR5, URZ, 0x7, UR5 ;  /* 0x00000007ff057899 */ /* 0x000fe20008011405 */
[----:B------:R3:W-:Y:S01]  /*22e0*/  UTMALDG.4D.2CTA [UR8], [UR6], desc[URZ] ;  /* 0x0000ff08060075b4 */ /* 0x0007e20008219000 */
[----:B------:R-:W-:Y:S01]  /*22f0*/  ULEA.HI.SX32 UR14, UR14, 0x1, 0x19 ;  /* 0x000000010e0e7891 */ /* 0x000fe2000f8fcaff */
[----:B------:R-:W-:Y:S01]  /*2300*/  HFMA2 R10, -RZ, RZ, 0, 0 ;  /* 0x00000000ff0a7431 */ /* 0x000fe200000001ff */
[----:B------:R-:W-:Y:S01]  /*2310*/  UIADD3 UR5, UPT, UPT, -UR5, URZ, URZ ;  /* 0x000000ff05057290 */ /* 0x000fe2000fffe1ff */
[----:B------:R-:W-:Y:S01]  /*2320*/  HFMA2 R8, -RZ, RZ, 0, 0 ;  /* 0x00000000ff087431 */ /* 0x000fe200000001ff */
[----:B------:R-:W-:-:S05]  /*2330*/  MOV R9, 0x1 ;  /* 0x0000000100097802 */ /* 0x000fca0000000f00 */
[----:B------:R-:W-:Y:S02]  /*2340*/  @!UP0 UMOV UR14, UR5 ;  /* 0x00000005000e8c82 */ /* 0x000fe40008000000 */
[----:B------:R-:W-:-:S09]  /*2350*/  UISETP.GE.AND UP0, UPT, UR14, 0x2, UPT ;  /* 0x000000020e00788c */ /* 0x000fd2000bf06270 */
[----:B---3--:R-:W-:Y:S05]  /*2360*/  BRA.U !UP0, `(.L_x_52) ;  /* 0x0000000508b07547 */ /* 0x008fea000b800000 */
[----:B-12---:R-:W2:Y:S01]  /*2370*/  LDL R5, [R1] ;  /* 0x0000000001057983 */ /* 0x006ea20000100800 */
[----:B------:R-:W1:Y:S01]  /*2380*/  LDCU.64 UR6, c[0x0][0x348] ;  /* 0x00006900ff0677ac */ /* 0x000e620008000a00 */
[----:B------:R-:W-:Y:S01]  /*2390*/  IMAD.MOV.U32 R9, RZ, RZ, 0x1 ;  /* 0x00000001ff097424 */ /* 0x000fe200078e00ff */
[----:B------:R-:W-:Y:S01]  /*23a0*/  MOV R10, RZ ;  /* 0x000000ff000a7202 */ /* 0x000fe20000000f00 */
[----:B------:R-:W-:Y:S01]  /*23b0*/  IMAD.MOV.U32 R8, RZ, RZ, RZ ;  /* 0x000000ffff087224 */ /* 0x000fe200078e00ff */
[----:B------:R-:W-:Y:S01]  /*23c0*/  UIADD3 UR62, UPT, UPT, UR4, 0x34400, URZ ;  /* 0x00034400043e7890 */ /* 0x000fe2000fffe0ff */
[----:B------:R-:W-:Y:S01]  /*23d0*/  MOV R6, 0x200 ;  /* 0x0000020000067802 */ /* 0x000fe20000000f00 */
[----:B------:R-:W-:Y:S02]  /*23e0*/  UIADD3 UR49, UPT, UPT, UR4, 0x130, URZ ;  /* 0x0000013004317890 */ /* 0x000fe4000fffe0ff */
[----:B------:R-:W-:Y:S01]  /*23f0*/  UIADD3 UR9, UPT, UPT, UR4, 0x34600, URZ ;  /* 0x0003460004097890 */ /* 0x000fe2000fffe0ff */
[----:B------:R-:W-:Y:S01]  /*2400*/  UMOV UR5, 0x1 ;  /* 0x0000000100057882 */ /* 0x000fe20000000000 */
[----:B------:R-:W-:-:S02]  /*2410*/  UISETP.NE.AND UP0, UPT, UR66, URZ, UPT ;  /* 0x000000ff4200728c */ /* 0x000fc4000bf05270 */
[----:B------:R-:W-:Y:S02]  /*2420*/  UIADD3 UR63, UPT, UPT, UR4, 0x20, URZ ;  /* 0x00000020043f7890 */ /* 0x000fe4000fffe0ff */
[----:B------:R-:W-:Y:S02]  /*2430*/  UIADD3 UR61, UPT, UPT, UR4, 0x30, URZ ;  /* 0x00000030043d7890 */ /* 0x000fe4000fffe0ff */
[----:B------:R-:W-:Y:S02]  /*2440*/  UIADD3 UR48, UPT, UPT, UR4, 0x18400, URZ ;  /* 0x0001840004307890 */ /* 0x000fe4000fffe0ff */
[----:B-1----:R-:W-:Y:S02]  /*2450*/  UIADD3 UR56, UP1, UPT, UR6, 0x200, URZ ;  /* 0x0000020006387890 */ /* 0x002fe4000ff3e0ff */
[----:B------:R-:W-:Y:S02]  /*2460*/  UIADD3 UR54, UP5, UPT, UR6, 0x180, URZ ;  /* 0x0000018006367890 */ /* 0x000fe4000ffbe0ff */
[----:B------:R-:W-:-:S02]  /*2470*/  UIADD3.X UR57, UPT, UPT, URZ, UR7, URZ, UP1, !UPT ;  /* 0x00000007ff397290 */ /* 0x000fc40008ffe4ff */
[----:B------:R-:W-:Y:S02]  /*2480*/  UIADD3 UR46, UP4, UPT, UR6, 0x180, URZ ;  /* 0x00000180062e7890 */ /* 0x000fe4000ff9e0ff */
[----:B------:R-:W-:Y:S02]  /*2490*/  UIADD3 UR38, UP3, UPT, UR6, 0x400, URZ ;  /* 0x0000040006267890 */ /* 0x000fe4000ff7e0ff */
[----:B------:R-:W-:Y:S02]  /*24a0*/  UIADD3 UR30, UP2, UPT, UR6, 0x480, URZ ;  /* 0x00000480061e7890 */ /* 0x000fe4000ff5e0ff */
[----:B------:R-:W-:Y:S02]  /*24b0*/  UIADD3 UR22, UP1, UPT, UR6, 0x480, URZ ;  /* 0x0000048006167890 */ /* 0x000fe4000ff3e0ff */
[----:B------:R-:W-:Y:S02]  /*24c0*/  UIADD3 UR40, UPT, UPT, UR4, 0x400, URZ ;  /* 0x0000040004287890 */ /* 0x000fe4000fffe0ff */
[----:B------:R-:W-:-:S02]  /*24d0*/  UIADD3 UR32, UPT, UPT, UR4, 0x2400, URZ ;  /* 0x0000240004207890 */ /* 0x000fc4000fffe0ff */
[----:B------:R-:W-:Y:S02]  /*24e0*/  UIADD3 UR24, UPT, UPT, UR4, 0x14400, URZ ;  /* 0x0001440004187890 */ /* 0x000fe4000fffe0ff */
[----:B------:R-:W-:Y:S02]  /*24f0*/  UIADD3 UR16, UPT, UPT, UR4, 0x1c400, URZ ;  /* 0x0001c40004107890 */ /* 0x000fe4000fffe0ff */
[----:B------:R-:W-:Y:S02]  /*2500*/  UIADD3 UR8, UPT, UPT, UR4, 0x1e400, URZ ;  /* 0x0001e40004087890 */ /* 0x000fe4000fffe0ff */
[----:B------:R-:W-:Y:S02]  /*2510*/  ULOP3.LUT UR49, UR49, 0xfefffd30, URZ, 0xc0, !UPT ;  /* 0xfefffd3031317892 */ /* 0x000fe4000f8ec0ff */
[----:B------:R-:W-:Y:S02]  /*2520*/  UIADD3.X UR55, UPT, UPT, URZ, UR7, URZ, UP5, !UPT ;  /* 0x00000007ff377290 */ /* 0x000fe4000affe4ff */
[----:B------:R-:W-:-:S02]  /*2530*/  UIADD3.X UR47, UPT, UPT, URZ, UR7, URZ, UP4, !UPT ;  /* 0x00000007ff2f7290 */ /* 0x000fc4000a7fe4ff */
[----:B------:R-:W-:Y:S02]  /*2540*/  UIADD3.X UR39, UPT, UPT, URZ, UR7, URZ, UP3, !UPT ;  /* 0x00000007ff277290 */ /* 0x000fe40009ffe4ff */
[----:B------:R-:W-:Y:S02]  /*2550*/  UIADD3.X UR31, UPT, UPT, URZ, UR7, URZ, UP2, !UPT ;  /* 0x00000007ff1f7290 */ /* 0x000fe400097fe4ff */
[----:B------:R-:W-:Y:S01]  /*2560*/  UIADD3.X UR23, UPT, UPT, URZ, UR7, URZ, UP1, !UPT ;  /* 0x00000007ff177290 */ /* 0x000fe20008ffe4ff */
[----:B------:R-:W-:Y:S01]  /*2570*/  UMOV UR42, URZ ;  /* 0x000000ff002a7c82 */ /* 0x000fe20008000000 */
[----:B------:R-:W-:Y:S01]  /*2580*/  UMOV UR34, 0x40 ;  /* 0x0000004000227882 */ /* 0x000fe20000000000 */
[----:B------:R-:W-:Y:S01]  /*2590*/  UMOV UR18, URZ ;  /* 0x000000ff00127c82 */ /* 0x000fe20008000000 */
[----:B------:R-:W-:Y:S01]  /*25a0*/  UMOV UR10, 0x40 ;  /* 0x00000040000a7882 */ /* 0x000fe20000000000 */
[----:B--2---:R-:W-:-:S13]  /*25b0*/  R2UR UR60, R5 ;  /* 0x00000000053c72ca */ /* 0x004fda00000e0000 */
[----:B------:R-:W-:Y:S02]  /*25c0*/  UPRMT UR62, UR60, 0x654, UR62 ;  /* 0x000006543c3e7896 */ /* 0x000fe4000800003e */
[----:B------:R-:W-:-:S12]  /*25d0*/  UPRMT UR60, UR60, 0x654, UR9 ;  /* 0x000006543c3c7896 */ /* 0x000fd80008000009 */
.L_x_61:
[----:B------:R-:W-:Y:S01]  /*25e0*/  SHF.L.U32 R12, R9, 0x1f, RZ ;  /* 0x0000001f090c7819 */ /* 0x000fe200000006ff */
[----:B------:R-:W-:Y:S01]  /*25f0*/  ULEA UR51, UR5, 0xffffff80, 0x7 ;  /* 0xffffff8005337891 */ /* 0x000fe2000f8e38ff */
[----:B------:R-:W-:Y:S02]  /*2600*/  SHF.L.U32 R7, R8, 0x1f, RZ ;  /* 0x0000001f08077819 */ /* 0x000fe400000006ff */
[----:B-1----:R-:W1:Y:S02]  /*2610*/  SYNCS.PHASECHK.TRANS64.TRYWAIT P0, [UR4+0x138], R12 ;  /* 0x0001380cff0075a7 */ /* 0x002e640008001104 */
[----:B-123--:R-:W-:Y:S07]  /*2620*/  @!P0 BRA `(.L_x_53) ;  /* 0x000000a800188947 */ /* 0x00efee0003800000 */
.L_x_175:
[----:B------:R-:W-:Y:S05]  /*2630*/  BRA.U UP6, `(.L_x_54) ;  /* 0x00000001060c7547 */ /* 0x000fea000b800000 */
[----:B------:R-:W-:-:S13]  /*2640*/  ELECT P0, URZ, PT ;  /* 0x0000000000ff782f */ /* 0x000fda0003800000 */
[----:B-1----:R-:W-:-:S04]  /*2650*/  @P0 MOV R5, 0x8000 ;  /* 0x0000800000050802 */ /* 0x002fc80000000f00 */
[----:B------:R2:W-:Y:S03]  /*2660*/  @P0 SYNCS.ARRIVE.TRANS64 RZ, [UR4+0x130], R5 ;  /* 0x00013005ffff09a7 */ /* 0x0005e60008000004 */
.L_x_54:
[----:B------:R3:W-:Y:S01]  /*2670*/  UTMALDG.4D.2CTA [UR48], [UR56], desc[URZ] ;  /* 0x0000ff30380075b4 */ /* 0x0007e20008219000 */
[----:B------:R-:W4:Y:S01]  /*2680*/  SYNCS.PHASECHK.TRANS64.TRYWAIT P0, [UR4+0x8], R7 ;  /* 0x00000807ff0075a7 */ /* 0x000f220008001104 */
[----:B------:R-:W-:Y:S01]  /*2690*/  USHF.L.U32 UR27, UR5, 0x7, URZ ;  /* 0x00000007051b7899 */ /* 0x000fe200080006ff */
[----:B------:R-:W-:Y:S01]  /*26a0*/  UMOV UR44, UR52 ;  /* 0x00000034002c7c82 */ /* 0x000fe20008000000 */
[----:B------:R-:W-:Y:S02]  /*26b0*/  UPLOP3.LUT UP6, UPT, UPT, UPT, UP0, 0x80, 0x8 ;  /* 0x000000000008789c */ /* 0x000fe40003fcf000 */
[----:B------:R-:W-:Y:S01]  /*26c0*/  UIADD3 UR43, UPT, UPT, UR50, UR27, URZ ;  /* 0x0000001b322b7290 */ /* 0x000fe2000fffe0ff */
[----:B------:R-:W-:Y:S01]  /*26d0*/  UMOV UR45, UR53 ;  /* 0x00000035002d7c82 */ /* 0x000fe20008000000 */
[----:B------:R-:W-:Y:S01]  /*26e0*/  UMOV UR33, UR41 ;  /* 0x0000002900217c82 */ /* 0x000fe20008000000 */
[----:B------:R-:W-:Y:S01]  /*26f0*/  UMOV UR36, UR52 ;  /* 0x0000003400247c82 */ /* 0x000fe20008000000 */
[----:B------:R-:W-:-:S03]  /*2700*/  UMOV UR37, UR53 ;  /* 0x0000003500257c82 */ /* 0x000fc60008000000 */
[----:B------:R-:W-:Y:S01]  /*2710*/  UMOV UR35, UR43 ;  /* 0x0000002b00237c82 */ /* 0x000fe20008000000 */
[----:B---34-:R-:W-:Y:S05]  /*2720*/  @!P0 BRA `(.L_x_55) ;  /* 0x000000a400f48947 */ /* 0x018fea0003800000 */
.L_x_177:
[----:B------:R-:W-:Y:S05]  /*2730*/  BRA.U UP6, `(.L_x_56) ;  /* 0x00000001060c7547 */ /* 0x000fea000b800000 */
[----:B------:R-:W-:-:S13]  /*2740*/  ELECT P0, URZ, PT ;  /* 0x0000000000ff782f */ /* 0x000fda0003800000 */
[----:B-12---:R-:W-:-:S04]  /*2750*/  @P0 MOV R5, 0x8000 ;  /* 0x0000800000050802 */ /* 0x006fc80000000f00 */
[----:B------:R3:W-:Y:S03]  /*2760*/  @P0 SYNCS.ARRIVE.TRANS64 RZ, [UR4], R5 ;  /* 0x00000005ffff09a7 */ /* 0x0007e60008000004 */
.L_x_56:
[----:B------:R4:W-:Y:S01]  /*2770*/  UTMALDG.4D.2CTA [UR40], [UR54], desc[URZ] ;  /* 0x0000ff28360075b4 */ /* 0x0009e20008219000 */
[----:B------:R4:W-:Y:S01]  /*2780*/  UTMALDG.4D.2CTA [UR32], [UR46], desc[URZ] ;  /* 0x0000ff202e0075b4 */ /* 0x0009e20008219000 */
[----:B------:R-:W5:Y:S02]  /*2790*/  SYNCS.PHASECHK.TRANS64.TRYWAIT P0, [UR4+0x28], R7 ;  /* 0x00002807ff0075a7 */ /* 0x000f640008001104 */
[----:B----45:R-:W-:Y:S05]  /*27a0*/  @!P0 BRA `(.L_x_57) ;  /* 0x000000a400f48947 */ /* 0x030fea0003800000 */
.L_x_179:
[----:B------:R-:W-:Y:S02]  /*27b0*/  ELECT P0, URZ, PT ;  /* 0x0000000000ff782f */ /* 0x000fe40003800000 */
[----:B------:R-:W-:Y:S01]  /*27c0*/  SHF.L.U32 R7, R10, 0x1f, RZ ;  /* 0x0000001f0a077819 */ /* 0x000fe200000006ff */
[----:B------:R-:W-:Y:S01]  /*27d0*/  UIMAD.WIDE UR6, UR27, 0x4, UR64 ;  /* 0x000000041b0678a5 */ /* 0x000fe2000f8e0240 */
[----:B------:R-:W-:Y:S01]  /*27e0*/  UMOV UR9, 0x20 ;  /* 0x0000002000097882 */ /* 0x000fe20000000000 */
[----:B------:R-:W-:Y:S01]  /*27f0*/  UMOV UR26, UR50 ;  /* 0x00000032001a7c82 */ /* 0x000fe20008000000 */
[----:B------:R-:W-:Y:S01]  /*2800*/  UMOV UR28, UR52 ;  /* 0x00000034001c7c82 */ /* 0x000fe20008000000 */
[----:B------:R-:W-:Y:S01]  /*2810*/  UMOV UR29, UR53 ;  /* 0x00000035001d7c82 */ /* 0x000fe20008000000 */
[----:B------:R-:W-:Y:S01]  /*2820*/  UMOV UR17, UR25 ;  /* 0x0000001900117c82 */ /* 0x000fe20008000000 */
[----:B------:R-:W-:Y:S01]  /*2830*/  UMOV UR20, UR52 ;  /* 0x0000003400147c82 */ /* 0x000fe20008000000 */
[----:B------:R-:W-:Y:S01]  /*2840*/  UMOV UR21, UR53 ;  /* 0x0000003500157c82 */ /* 0x000fe20008000000 */
[----:B------:R-:W-:Y:S01]  /*2850*/  UMOV UR12, UR52 ;  /* 0x00000034000c7c82 */ /* 0x000fe20008000000 */
[----:B------:R-:W-:Y:S01]  /*2860*/  UMOV UR13, UR53 ;  /* 0x00000035000d7c82 */ /* 0x000fe20008000000 */
[----:B-123--:R-:W-:Y:S01]  /*2870*/  @P0 IMAD.MOV.U32 R5, RZ, RZ, 0x200 ;  /* 0x00000200ff050424 */ /* 0x00efe200078e00ff */
[----:B------:R-:W-:Y:S01]  /*2880*/  UMOV UR19, UR43 ;  /* 0x0000002b00137c82 */ /* 0x000fe20008000000 */
[----:B------:R-:W-:-:S02]  /*2890*/  UMOV UR11, UR43 ;  /* 0x0000002b000b7c82 */ /* 0x000fc40008000000 */
[----:B------:R1:W-:Y:S01]  /*28a0*/  @P0 SYNCS.ARRIVE.TRANS64 RZ, [UR4+0x20], R5 ;  /* 0x00002005ffff09a7 */ /* 0x0003e20008000004 */
[----:B------:R2:W-:Y:S01]  /*28b0*/  UBLKCP.S.G [UR62], [UR6], UR9 ;  /* 0x0000003e060073ba */ /* 0x0005e20008000209 */
[----:B------:R-:W3:Y:S01]  /*28c0*/  SYNCS.PHASECHK.TRANS64.TRYWAIT P0, [UR4+0x18], R7 ;  /* 0x00001807ff0075a7 */ /* 0x000ee20008001104 */
[----:B--2---:R-:W-:Y:S01]  /*28d0*/  UMOV UR9, UR25 ;  /* 0x0000001900097c82 */ /* 0x004fe20008000000 */
[----:B-1-3--:R-:W-:Y:S05]  /*28e0*/  @!P0 BRA `(.L_x_58) ;  /* 0x000000a400c48947 */ /* 0x00afea0003800000 */
.L_x_181:
[----:B------:R-:W-:Y:S05]  /*28f0*/  BRA.U UP6, `(.L_x_59) ;  /* 0x00000001060c7547 */ /* 0x000fea000b800000 */
[----:B------:R-:W-:-:S13]  /*2900*/  ELECT P0, URZ, PT ;  /* 0x0000000000ff782f */ /* 0x000fda0003800000 */
[----:B-1----:R-:W-:-:S04]  /*2910*/  @P0 MOV R5, 0x10000 ;  /* 0x0001000000050802 */ /* 0x002fc80000000f00 */
[----:B------:R2:W-:Y:S03]  /*2920*/  @P0 SYNCS.ARRIVE.TRANS64 RZ, [UR4+0x10], R5 ;  /* 0x00001005ffff09a7 */ /* 0x0005e60008000004 */
.L_x_59:
[----:B------:R3:W-:Y:S01]  /*2930*/  UTMALDG.4D.2CTA [UR24], [UR38], desc[URZ] ;  /* 0x0000ff18260075b4 */ /* 0x0007e20008219000 */
[----:B------:R-:W-:Y:S01]  /*2940*/  LOP3.LUT R9, R9, 0x1, RZ, 0x3c, !PT ;  /* 0x0000000109097812 */ /* 0x000fe200078e3cff */
[----:B------:R3:W-:Y:S01]  /*2950*/  UTMALDG.4D.2CTA [UR16], [UR30], desc[URZ] ;  /* 0x0000ff101e0075b4 */ /* 0x0007e20008219000 */
[----:B------:R3:W-:Y:S01]  /*2960*/  UTMALDG.4D.2CTA [UR8], [UR22], desc[URZ] ;  /* 0x0000ff08160075b4 */ /* 0x0007e20008219000 */
[----:B------:R-:W4:Y:S02]  /*2970*/  SYNCS.PHASECHK.TRANS64.TRYWAIT P0, [UR4+0x38], R7 ;  /* 0x00003807ff0075a7 */ /* 0x000f240008001104 */
[----:B---34-:R-:W-:Y:S05]  /*2980*/  @!P0 BRA `(.L_x_60) ;  /* 0x000000a400bc8947 */ /* 0x018fea0003800000 */
.L_x_183:
[----:B------:R-:W-:Y:S02]  /*2990*/  ELECT P0, URZ, PT ;  /* 0x0000000000ff782f */ /* 0x000fe40003800000 */
[----:B------:R-:W-:Y:S01]  /*29a0*/  LOP3.LUT R10, R10, 0x1, RZ, 0x3c, !PT ;  /* 0x000000010a0a7812 */ /* 0x000fe200078e3cff */
[----:B------:R-:W-:Y:S01]  /*29b0*/  UIMAD.WIDE UR6, UR27, 0x4, UR58 ;  /* 0x000000041b0678a5 */ /* 0x000fe2000f8e023a */
[----:B------:R-:W-:Y:S01]  /*29c0*/  LOP3.LUT R8, R8, 0x1, RZ, 0x3c, !PT ;  /* 0x0000000108087812 */ /* 0x000fe200078e3cff */
[----:B------:R-:W-:Y:S01]  /*29d0*/  UMOV UR9, 0x20 ;  /* 0x0000002000097882 */ /* 0x000fe20000000000 */
[----:B------:R-:W-:-:S04]  /*29e0*/  UIADD3 UR5, UPT, UPT, UR5, 0x1, URZ ;  /* 0x0000000105057890 */ /* 0x000fc8000fffe0ff */
[----:B------:R-:W-:-:S03]  /*29f0*/  UISETP.NE.AND UP1, UPT, UR5, UR14, UPT ;  /* 0x0000000e0500728c */ /* 0x000fc6000bf25270 */
[----:B------:R3:W-:Y:S01]  /*2a00*/  @P0 SYNCS.ARRIVE.TRANS64 RZ, [UR4+0x30], R6 ;  /* 0x00003006ffff09a7 */ /* 0x0007e20008000004 */
[----:B------:R3:W-:Y:S05]  /*2a10*/  UBLKCP.S.G [UR60], [UR6], UR9 ;  /* 0x0000003c060073ba */ /* 0x0007ea0008000209 */
[----:B------:R-:W-:Y:S05]  /*2a20*/  BRA.U UP1, `(.L_x_61) ;  /* 0xfffffff901ec7547 */ /* 0x000fea000b83ffff */
.L_x_52:
[----:B---3--:R-:W-:Y:S01]  /*2a30*/  SHF.L.U32 R6, R9, 0x1f, RZ ;  /* 0x0000001f09067819 */ /* 0x008fe200000006ff */
[----:B------:R-:W3:Y:S03]  /*2a40*/  LDCU.64 UR12, c[0x0][0x348] ;  /* 0x00006900ff0c77ac */ /* 0x000ee60008000a00 */
[----:B------:R-:W4:Y:S01]  /*2a50*/  SYNCS.PHASECHK.TRANS64.TRYWAIT P0, [UR4+0x138], R6 ;  /* 0x00013806ff0075a7 */ /* 0x000f220008001104 */
[----:B------:R-:W-:Y:S02]  /*2a60*/  UIADD3 UR9, UPT, UPT, UR4, 0x130, URZ ;  /* 0x0000013004097890 */ /* 0x000fe4000fffe0ff */
[----:B------:R-:W-:Y:S02]  /*2a70*/  ULEA UR11, UR14, 0xffffff80, 0x7 ;  /* 0xffffff800e0b7891 */ /* 0x000fe4000f8e38ff */
[----:B------:R-:W-:Y:S02]  /*2a80*/  UIADD3 UR8, UPT, UPT, UR4, 0x18400, URZ ;  /* 0x0001840004087890 */ /* 0x000fe4000fffe0ff */
[----:B------:R-:W-:-:S02]  /*2a90*/  ULOP3.LUT UR9, UR9, 0xfefffd30, URZ, 0xc0, !UPT ;  /* 0xfefffd3009097892 */ /* 0x000fc4000f8ec0ff */
[----:B---3--:R-:W-:-:S04]  /*2aa0*/  UIADD3 UR7, UP0, UPT, UR12, 0x200, URZ ;  /* 0x000002000c077890 */ /* 0x008fc8000ff1e0ff */
[----:B------:R-:W-:Y:S01]  /*2ab0*/  UIADD3.X UR6, UPT, UPT, URZ, UR13, URZ, UP0, !UPT ;  /* 0x0000000dff067290 */ /* 0x000fe200087fe4ff */
[----:B----4-:R-:W-:Y:S11]  /*2ac0*/  @!P0 BRA `(.L_x_62) ;  /* 0x000000a4008c8947 */ /* 0x010ff60003800000 */
.L_x_185:
[----:B------:R-:W-:Y:S01]  /*2ad0*/  ULOP3.LUT UR7, UR7, UR6, URZ, 0x3c, !UPT ;  /* 0x0000000607077292 */ /* 0x000fe2000f8e3cff */
[----:B------:R-:W-:Y:S01]  /*2ae0*/  SHF.L.U32 R6, R8, 0x1f, RZ ;  /* 0x0000001f08067819 */ /* 0x000fe200000006ff */
[----:B------:R-:W-:Y:S01]  /*2af0*/  UMOV UR10, UR50 ;  /* 0x00000032000a7c82 */ /* 0x000fe20008000000 */
[----:B------:R-:W-:Y:S01]  /*2b00*/  UMOV UR12, UR52 ;  /* 0x00000034000c7c82 */ /* 0x000fe20008000000 */
[----:B------:R-:W-:Y:S01]  /*2b10*/  ULOP3.LUT UR6, UR7, UR6, URZ, 0x3c, !UPT ;  /* 0x0000000607067292 */ /* 0x000fe2000f8e3cff */
[----:B------:R-:W-:-:S03]  /*2b20*/  UMOV UR13, UR53 ;  /* 0x00000035000d7c82 */ /* 0x000fc60008000000 */
[----:B------:R-:W-:Y:S01]  /*2b30*/  ULOP3.LUT UR7, UR7, UR6, URZ, 0x3c, !UPT ;  /* 0x0000000607077292 */ /* 0x000fe2000f8e3cff */
[----:B------:R-:W-:Y:S11]  /*2b40*/  BRA.U UP6, `(.L_x_63) ;  /* 0x00000001060c7547 */ /* 0x000ff6000b800000 */
[----:B------:R-:W-:-:S13]  /*2b50*/  ELECT P0, URZ, PT ;  /* 0x0000000000ff782f */ /* 0x000fda0003800000 */
[----:B-12---:R-:W-:-:S04]  /*2b60*/  @P0 MOV R5, 0x8000 ;  /* 0x0000800000050802 */ /* 0x006fc80000000f00 */
[----:B------:R3:W-:Y:S03]  /*2b70*/  @P0 SYNCS.ARRIVE.TRANS64 RZ, [UR4+0x130], R5 ;  /* 0x00013005ffff09a7 */ /* 0x0007e60008000004 */
.L_x_63:
[----:B------:R4:W-:Y:S01]  /*2b80*/  UTMALDG.4D.2CTA [UR8], [UR6], desc[URZ] ;  /* 0x0000ff08060075b4 */ /* 0x0009e20008219000 */
[----:B------:R-:W5:Y:S02]  /*2b90*/  SYNCS.PHASECHK.TRANS64.TRYWAIT P0, [UR4+0x8], R6 ;  /* 0x00000806ff0075a7 */ /* 0x000f640008001104 */
[----:B----45:R-:W-:Y:S05]  /*2ba0*/  @!P0 BRA `(.L_x_64) ;  /* 0x000000a400708947 */ /* 0x030fea0003800000 */
.L_x_187:
[----:B------:R-:W-:Y:S05]  /*2bb0*/  BRA.U UP6, `(.L_x_65) ;  /* 0x00000001060c7547 */ /* 0x000fea000b800000 */
[----:B------:R-:W-:-:S13]  /*2bc0*/  ELECT P0, URZ, PT ;  /* 0x0000000000ff782f */ /* 0x000fda0003800000 */
[----:B-123--:R-:W-:-:S04]  /*2bd0*/  @P0 MOV R5, 0x8000 ;  /* 0x0000800000050802 */ /* 0x00efc80000000f00 */
[----:B------:R4:W-:Y:S03]  /*2be0*/  @P0 SYNCS.ARRIVE.TRANS64 RZ, [UR4], R5 ;  /* 0x00000005ffff09a7 */ /* 0x0009e60008000004 */
.L_x_65:
[----:B------:R-:W5:Y:S02]  /*2bf0*/  SYNCS.PHASECHK.TRANS64.TRYWAIT P0, [UR4+0x28], R6 ;  /* 0x00002806ff0075a7 */ /* 0x000f640008001104 */
[----:B-----5:R-:W-:Y:S05]  /*2c00*/  @!P0 BRA `(.L_x_66) ;  /* 0x000000a400748947 */ /* 0x020fea0003800000 */
.L_x_189:
[----:B------:R-:W-:Y:S02]  /*2c10*/  ELECT P0, URZ, PT ;  /* 0x0000000000ff782f */ /* 0x000fe40003800000 */
[----:B------:R-:W-:-:S05]  /*2c20*/  LOP3.LUT R6, R9, 0x1, RZ, 0x3c, !PT ;  /* 0x0000000109067812 */ /* 0x000fca00078e3cff */
[----:B------:R-:W-:-:S06]  /*2c30*/  IMAD.U32 R6, R6, -0x80000000, RZ ;  /* 0x8000000006067824 */ /* 0x000fcc00078e00ff */
[----:B-1234-:R-:W-:-:S04]  /*2c40*/  @P0 IMAD.MOV.U32 R5, RZ, RZ, 0x200 ;  /* 0x00000200ff050424 */ /* 0x01efc800078e00ff */
[----:B------:R1:W-:Y:S01]  /*2c50*/  @P0 SYNCS.ARRIVE.TRANS64 RZ, [UR4+0x20], R5 ;  /* 0x00002005ffff09a7 */ /* 0x0003e20008000004 */
[----:B------:R-:W2:Y:S02]  /*2c60*/  SYNCS.PHASECHK.TRANS64.TRYWAIT P0, [UR4+0x138], R6 ;  /* 0x00013806ff0075a7 */ /* 0x000ea40008001104 */
[----:B-12---:R-:W-:Y:S05]  /*2c70*/  @!P0 BRA `(.L_x_67) ;  /* 0x000000a400748947 */ /* 0x006fea0003800000 */
.L_x_191:
[----:B------:R-:W-:Y:S04]  /*2c80*/  BSSY.RECONVERGENT B0, `(.L_x_68) ;  /* 0x0000010000007945 */ /* 0x000fe80003800200 */
[----:B------:R-:W-:Y:S05]  /*2c90*/  BRA.U UP6, `(.L_x_69) ;  /* 0x00000001062c7547 */ /* 0x000fea000b800000 */
[----:B------:R-:W-:Y:S02]  /*2ca0*/  ELECT P0, URZ, PT ;  /* 0x0000000000ff782f */ /* 0x000fe40003800000 */
[----:B------:R-:W-:-:S11]  /*2cb0*/  SHF.L.U32 R10, R10, 0x1f, RZ ;  /* 0x0000001f0a0a7819 */ /* 0x000fd600000006ff */
[----:B-1----:R-:W-:-:S04]  /*2cc0*/  @P0 IMAD.MOV.U32 R5, RZ, RZ, 0x8000 ;  /* 0x00008000ff050424 */ /* 0x002fc800078e00ff */
[----:B------:R1:W-:Y:S01]  /*2cd0*/  @P0 SYNCS.ARRIVE.TRANS64 RZ, [UR4+0x130], R5 ;  /* 0x00013005ffff09a7 */ /* 0x0003e20008000004 */
[----:B------:R-:W2:Y:S02]  /*2ce0*/  SYNCS.PHASECHK.TRANS64.TRYWAIT P0, [UR4+0x18], R10 ;  /* 0x0000180aff0075a7 */ /* 0x000ea40008001104 */
[----:B-12---:R-:W-:Y:S05]  /*2cf0*/  @!P0 BRA `(.L_x_70) ;  /* 0x000000a400708947 */ /* 0x006fea0003800000 */
.L_x_193:
[----:B------:R-:W-:-:S13]  /*2d00*/  ELECT P0, URZ, PT ;  /* 0x0000000000ff782f */ /* 0x000fda0003800000 */
[----:B------:R-:W-:Y:S05]  /*2d10*/  @!P0 BRA `(.L_x_71) ;  /* 0x0000000000188947 */ /* 0x000fea0003800000 */
[----:B-1----:R-:W-:-:S04]  /*2d20*/  HFMA2 R5, -RZ, RZ, 0, -0.0 ;  /* 0x00008000ff057431 */ /* 0x002fc800000001ff */
[----:B------:R2:W-:Y:S01]  /*2d30*/  SYNCS.ARRIVE.TRANS64 RZ, [UR4+0x10], R5 ;  /* 0x00001005ffff79a7 */ /* 0x0005e20008000004 */
[----:B------:R-:W-:Y:S05]  /*2d40*/  BRA `(.L_x_71) ;  /* 0x00000000000c7947 */ /* 0x000fea0003800000 */
.L_x_69:
[----:B------:R-:W-:-:S04]  /*2d50*/  SHF.L.U32 R10, R10, 0x1f, RZ ;  /* 0x0000001f0a0a7819 */ /* 0x000fc800000006ff */
[----:B------:R-:W2:Y:S02]  /*2d60*/  SYNCS.PHASECHK.TRANS64.TRYWAIT P0, [UR4+0x18], R10 ;  /* 0x0000180aff0075a7 */ /* 0x000ea40008001104 */
[----:B--2---:R-:W-:Y:S05]  /*2d70*/  @!P0 BRA `(.L_x_72) ;  /* 0x000000a4006c8947 */ /* 0x004fea0003800000 */
.L_x_71:
[----:B------:R-:W-:Y:S05]  /*2d80*/  BSYNC.RECONVERGENT B0 ;  /* 0x0000000000007941 */ /* 0x000fea0003800200 */
.L_x_68:
[----:B------:R-:W3:Y:S02]  /*2d90*/  SYNCS.PHASECHK.TRANS64.TRYWAIT P0, [UR4+0x38], R10 ;  /* 0x0000380aff0075a7 */ /* 0x000ee40008001104 */
[----:B---3--:R-:W-:Y:S05]  /*2da0*/  @!P0 BRA `(.L_x_73) ;  /* 0x000000a4007c8947 */ /* 0x008fea0003800000 */
.L_x_196:
[----:B------:R-:W-:-:S13]  /*2db0*/  ELECT P0, URZ, PT ;  /* 0x0000000000ff782f */ /* 0x000fda0003800000 */
[----:B------:R-:W-:Y:S05]  /*2dc0*/  @!P0 BRA `(.L_x_43) ;  /* 0x0000000000088947 */ /* 0x000fea0003800000 */
[----:B-12---:R-:W-:-:S04]  /*2dd0*/  MOV R5, 0x200 ;  /* 0x0000020000057802 */ /* 0x006fc80000000f00 */
[----:B------:R1:W-:Y:S03]  /*2de0*/  SYNCS.ARRIVE.TRANS64 RZ, [UR4+0x30], R5 ;  /* 0x00003005ffff79a7 */ /* 0x0003e60008000004 */
.L_x_43:
[----:B------:R-:W-:Y:S05]  /*2df0*/  BSYNC.RECONVERGENT B1 ;  /* 0x0000000000017941 */ /* 0x000fea0003800200 */
.L_x_34:
[----:B------:R-:W-:Y:S01]  /*2e00*/  @!P3 NOP ;  /* 0x000000000000b918 */ /* 0x000fe20000000000 */
[----:B------:R-:W-:Y:S05]  /*2e10*/  @!P3 BRA `(.L_x_74) ;  /* 0x0000004c00fcb947 */ /* 0x000fea0003800000 */
[----:B------:R-:W5:Y:S01]  /*2e20*/  S2UR UR4, SR_CgaCtaId ;  /* 0x00000000000479c3 */ /* 0x000f620000008800 */
[----:B------:R-:W-:Y:S01]  /*2e30*/  UMOV UR6, 0x400 ;  /* 0x0000040000067882 */ /* 0x000fe20000000000 */
[----:B------:R-:W-:Y:S01]  /*2e40*/  UMOV UR5, 0x20 ;  /* 0x0000002000057882 */ /* 0x000fe20000000000 */
[----:B------:R-:W-:Y:S01]  /*2e50*/  ELECT P0, URZ, PT ;  /* 0x0000000000ff782f */ /* 0x000fe20003800000 */
[----:B-----5:R-:W-:Y:S02]  /*2e60*/  ULEA UR6, UR4, UR6, 0x18 ;  /* 0x0000000604067291 */ /* 0x020fe4000f8ec0ff */
[----:B------:R-:W-:-:S04]  /*2e70*/  UIADD3 UR4, UPT, UPT, -UR5, 0x100000, URZ ;  /* 0x0010000005047890 */ /* 0x000fc8000fffe1ff */
[----:B------:R-:W-:Y:S02]  /*2e80*/  USHF.L.U32 UR5, UR4, 0xb, URZ ;  /* 0x0000000b04057899 */ /* 0x000fe400080006ff */
[----:B------:R-:W-:Y:S01]  /*2e90*/  USHF.L.U32 UR4, UR4, 0x1, URZ ;  /* 0x0000000104047899 */ /* 0x000fe200080006ff */
[----:B------:R-:W5:Y:S11]  /*2ea0*/  FENCE.VIEW.ASYNC.S ;  /* 0x00000000000073c6 */ /* 0x000f760000000000 */
[----:B-----5:R1:W5:Y:S01]  /*2eb0*/  SYNCS.EXCH.64 URZ, [UR6+0x128], UR4 ;  /* 0x0001280406ff75b2 */ /* 0x0203620008000100 */
[----:B------:R-:W-:Y:S01]  /*2ec0*/  NOP ;  /* 0x0000000000007918 */ /* 0x000fe20000000000 */
[----:B------:R-:W2:-:S00]  /*2ed0*/  USETMAXREG.DEALLOC.CTAPOOL 0x68 ;  /* 0x00000068000079c8 */ /* 0x000e8000080e0500 */
[----:B--2---:R-:W2:Y:S01]  /*2ee0*/  S2R R9, SR_CgaCtaId ;  /* 0x0000000000097919 */ /* 0x004ea20000008800 */
[----:B-----5:R-:W-:Y:S01]  /*2ef0*/  NOP ;  /* 0x0000000000007918 */ /* 0x020fe20000000000 */
[----:B-1-3--:R-:W-:Y:S02]  /*2f00*/  MOV R6, 0x40 ;  /* 0x0000004000067802 */ /* 0x00afe40000000f00 */
[----:B----4-:R-:W-:Y:S02]  /*2f10*/  MOV R8, 0x400 ;  /* 0x0000040000087802 */ /* 0x010fe40000000f00 */
[C---:B--2---:R-:W-:Y:S02]  /*2f20*/  LEA R5, R9.reuse, R6, 0x18 ;  /* 0x0000000609057211 */ /* 0x044fe400078ec0ff */
[----:B------:R-:W-:-:S04]  /*2f30*/  LEA R8, R9, R8, 0x18 ;  /* 0x0000000809087211 */ /* 0x000fc800078ec0ff */
[----:B------:R-:W1:Y:S02]  /*2f40*/  LDS.U8 R5, [R5] ;  /* 0x0000000005057984 */ /* 0x000e640000000000 */
[----:B-1----:R-:W-:-:S13]  /*2f50*/  ISETP.NE.AND P0, PT, R5, RZ, PT ;  /* 0x000000ff0500720c */ /* 0x002fda0003f05270 */
[----:B------:R-:W-:Y:S05]  /*2f60*/  @P0 BRA `(.L_x_75) ;  /* 0x0000000400500947 */ /* 0x000fea0003800000 */
[C---:B------:R-:W-:Y:S02]  /*2f70*/  LOP3.LUT R5, R9.reuse, 0x1, RZ, 0xc0, !PT ;  /* 0x0000000109057812 */ /* 0x040fe400078ec0ff */
[----:B------:R-:W-:Y:S02]  /*2f80*/  LOP3.LUT R15, R9, 0x1, RZ, 0x3c, !PT ;  /* 0x00000001090f7812 */ /* 0x000fe400078e3cff */
[----:B------:R-:W-:-:S13]  /*2f90*/  ISETP.NE.U32.AND P1, PT, R5, 0x1, PT ;  /* 0x000000010500780c */ /* 0x000fda0003f25070 */
[----:B------:R-:W-:Y:S05]  /*2fa0*/  @!P1 BRA `(.L_x_76) ;  /* 0x0000000000c49947 */ /* 0x000fea0003800000 */
[----:B------:R-:W-:Y:S01]  /*2fb0*/  ELECT P0, URZ, PT ;  /* 0x0000000000ff782f */ /* 0x000fe20003800000 */
[----:B------:R-:W-:-:S12]  /*2fc0*/  BSSY B0, `(.L_x_76) ;  /* 0x000002f000007945 */ /* 0x000fd80003800000 */
[----:B------:R-:W-:Y:S05]  /*2fd0*/  @!P0 BRA `(.L_x_77) ;  /* 0x0000000000b48947 */ /* 0x000fea0003800000 */
[----:B------:R-:W-:-:S05]  /*2fe0*/  UMOV UR4, 0x10 ;  /* 0x0000001000047882 */ /* 0x000fca0000000000 */
[----:B------:R-:W-:Y:S04]  /*2ff0*/  DEPBAR.LE SB1, 0x36 ;  /* 0x00009d800000791a */ /* 0x000fe80000000000 */
[----:B------:R-:W1:Y:S02]  /*3000*/  UTCATOMSWS.2CTA.FIND_AND_SET.ALIGN UP0, UR4, UR4 ;  /* 0x00000004000475e3 */ /* 0x000e640008200800 */
[----:B-1----:R-:W-:Y:S01]  /*3010*/  PLOP3.LUT P0, PT, PT, PT, UP0, 0x80, 0x8 ;  /* 0x000000000008781c */ /* 0x002fe20003f0f008 */
[----:B------:R-:W-:-:S03]  /*3020*/  IMAD.U32 R13, RZ, RZ, UR4 ;  /* 0x00000004ff0d7e24 */ /* 0x000fc6000f8e00ff */
[----:B------:R-:W-:-:S04]  /*3030*/  SEL R5, RZ, 0xffffffff, !P0 ;  /* 0xffffffffff057807 */ /* 0x000fc80004000000 */
[----:B------:R-:W-:-:S13]  /*3040*/  ISETP.NE.AND P0, PT, R5, RZ, PT ;  /* 0x000000ff0500720c */ /* 0x000fda0003f05270 */
[----:B------:R-:W-:Y:S05]  /*3050*/  @P0 BRA `(.L_x_78) ;  /* 0x0000000000240947 */ /* 0x000fea0003800000 */
.L_x_79:
[----:B------:R-:W-:Y:S05]  /*3060*/  NANOSLEEP 0x64 ;  /* 0x000000640000795d */ /* 0x000fea0003800000 */
[----:B------:R-:W-:-:S05]  /*3070*/  UMOV UR4, 0x10 ;  /* 0x0000001000047882 */ /* 0x000fca0000000000 */
[----:B------:R-:W-:Y:S04]  /*3080*/  DEPBAR.LE SB1, 0x36 ;  /* 0x00009d800000791a */ /* 0x000fe80000000000 */
[----:B------:R-:W1:Y:S02]  /*3090*/  UTCATOMSWS.2CTA.FIND_AND_SET.ALIGN UP0, UR4, UR4 ;  /* 0x00000004000475e3 */ /* 0x000e640008200800 */
[----:B-1----:R-:W-:Y:S01]  /*30a0*/  PLOP3.LUT P0, PT, PT, PT, UP0, 0x80, 0x8 ;  /* 0x000000000008781c */ /* 0x002fe20003f0f008 */
[----:B------:R-:W-:-:S03]  /*30b0*/  IMAD.U32 R13, RZ, RZ, UR4 ;  /* 0x00000004ff0d7e24 */ /* 0x000fc6000f8e00ff */
[----:B------:R-:W-:-:S04]  /*30c0*/  SEL R5, RZ, 0xffffffff, !P0 ;  /* 0xffffffffff057807 */ /* 0x000fc80004000000 */
[----:B------:R-:W-:-:S13]  /*30d0*/  ISETP.NE.AND P0, PT, R5, RZ, PT ;  /* 0x000000ff0500720c */ /* 0x000fda0003f05270 */
[----:B------:R-:W-:Y:S05]  /*30e0*/  @!P0 BRA `(.L_x_79) ;  /* 0xfffffffc00dc8947 */ /* 0x000fea000383ffff */
.L_x_78:
[----:B------:R-:W-:Y:S01]  /*30f0*/  MOV R16, 0x60 ;  /* 0x0000006000107802 */ /* 0x000fe20000000f00 */
[----:B------:R-:W-:Y:S01]  /*3100*/  VIADD R6, R8, 0x120 ;  /* 0x0000012008067836 */ /* 0x000fe20000000000 */
[----:B------:R-:W-:Y:S01]  /*3110*/  MOV R14, 0x58 ;  /* 0x00000058000e7802 */ /* 0x000fe20000000f00 */
[----:B------:R-:W-:Y:S01]  /*3120*/  IMAD.MOV.U32 R12, RZ, RZ, 0x4 ;  /* 0x00000004ff0c7424 */ /* 0x000fe200078e00ff */
[C---:B------:R-:W-:Y:S02]  /*3130*/  LEA R16, R9.reuse, R16, 0x18 ;  /* 0x0000001009107211 */ /* 0x040fe400078ec0ff */
[----:B------:R-:W-:-:S03]  /*3140*/  LEA R14, R9, R14, 0x18 ;  /* 0x0000000e090e7211 */ /* 0x000fc600078ec0ff */
[----:B------:R-:W1:Y:S02]  /*3150*/  LDS R10, [R16] ;  /* 0x00000000100a7984 */ /* 0x000e640000000800 */
[----:B-1----:R-:W-:-:S04]  /*3160*/  IMAD.U32 R10, R10, -0x80000000, RZ ;  /* 0x800000000a0a7824 */ /* 0x002fc800078e00ff */
[----:B------:R-:W1:Y:S02]  /*3170*/  SYNCS.PHASECHK.TRANS64.TRYWAIT P0, [R14+URZ], R10 ;  /* 0x0000000a0e0075a7 */ /* 0x000e6400080011ff */
[----:B-1----:R-:W-:Y:S05]  /*3180*/  @P0 BRA `(.L_x_80) ;  /* 0x0000000000080947 */ /* 0x002fea0003800000 */
[----:B------:R-:W1:Y:S02]  /*3190*/  SYNCS.PHASECHK.TRANS64.TRYWAIT P0, [R14+URZ], R10 ;  /* 0x0000000a0e0075a7 */ /* 0x000e6400080011ff */
[----:B-1----:R-:W-:Y:S05]  /*31a0*/  @!P0 BRA `(.L_x_81) ;  /* 0x000000a000988947 */ /* 0x002fea0003800000 */
.L_x_80:
[----:B------:R-:W-:Y:S01]  /*31b0*/  PRMT R7, R15, 0x654, R14 ;  /* 0x000006540f077816 */ /* 0x000fe2000000000e */
[----:B-1----:R-:W-:Y:S01]  /*31c0*/  IMAD.SHL.U32 R11, R13, 0x20, RZ ;  /* 0x000000200d0b7824 */ /* 0x002fe200078e00ff */
[----:B------:R-:W-:Y:S01]  /*31d0*/  PRMT R6, R15, 0x654, R6 ;  /* 0x000006540f067816 */ /* 0x000fe20000000006 */
[----:B------:R-:W-:Y:S01]  /*31e0*/  IMAD.MOV.U32 R10, RZ, RZ, 0xffff ;  /* 0x0000ffffff0a7424 */ /* 0x000fe200078e00ff */
[----:B------:R1:W-:Y:S01]  /*31f0*/  SYNCS.ARRIVE.TRANS64.RED RZ, [R7+URZ], R12 ;  /* 0x0000000c07ff79a7 */ /* 0x0003e200080004ff */
[----:B------:R-:W-:Y:S01]  /*3200*/  IMAD.MOV.U32 R5, RZ, RZ, 0x1 ;  /* 0x00000001ff057424 */ /* 0x000fe200078e00ff */
[----:B------:R2:W-:Y:S01]  /*3210*/  STS [R8+0x120], R11 ;  /* 0x0001200b08007388 */ /* 0x0005e20000000800 */
[----:B------:R-:W-:Y:S01]  /*3220*/  VIADD R14, R13, 0x10 ;  /* 0x000000100d0e7836 */ /* 0x000fe20000000000 */
[----:B------:R-:W-:Y:S02]  /*3230*/  SHF.L.U32 R10, R10, R13, RZ ;  /* 0x0000000d0a0a7219 */ /* 0x000fe400000006ff */
[----:B------:R2:W-:Y:S02]  /*3240*/  STAS [R6.64], R13 ;  /* 0x0000000d06007dbd */ /* 0x0005e4000c0008ff */
[----:B------:R-:W-:-:S04]  /*3250*/  SHF.L.U32 R17, R5, R14, RZ ;  /* 0x0000000e05117219 */ /* 0x000fc800000006ff */
[----:B------:R-:W-:Y:S02]  /*3260*/  LOP3.LUT R10, R17, R10, RZ, 0xfc, !PT ;  /* 0x0000000a110a7212 */ /* 0x000fe400078efcff */
[----:B-1----:R-:W-:-:S04]  /*3270*/  MOV R12, 0x50 ;  /* 0x00000050000c7802 */ /* 0x002fc80000000f00 */
[----:B------:R-:W-:-:S05]  /*3280*/  LEA R17, R9, R12, 0x18 ;  /* 0x0000000c09117211 */ /* 0x000fca00078ec0ff */
[----:B------:R2:W-:Y:S04]  /*3290*/  ATOMS.OR RZ, [R17], R10 ;  /* 0x0000000a11ff738c */ /* 0x0005e80003000000 */
[----:B------:R2:W-:Y:S02]  /*32a0*/  ATOMS.XOR RZ, [R16], R5 ;  /* 0x0000000510ff738c */ /* 0x0005e40003800000 */
.L_x_77:
[----:B------:R-:W-:Y:S05]  /*32b0*/  BSYNC B0 ;  /* 0x0000000000007941 */ /* 0x000fea0003800000 */
.L_x_76:
[----:B------:R-:W-:Y:S05]  /*32c0*/  @P1 BRA `(.L_x_82) ;  /* 0x0000000000881947 */ /* 0x000fea0003800000 */
[----:B------:R-:W-:Y:S05]  /*32d0*/  WARPSYNC.ALL ;  /* 0x0000000000007948 */ /* 0x000fea0003800000 */
[----:B------:R-:W-:Y:S01]  /*32e0*/  NOP ;  /* 0x0000000000007918 */ /* 0x000fe20000000000 */
[----:B------:R-:W-:-:S13]  /*32f0*/  ELECT P0, URZ, PT ;  /* 0x0000000000ff782f */ /* 0x000fda0003800000 */
[----:B------:R-:W-:Y:S05]  /*3300*/  @!P0 BRA `(.L_x_82) ;  /* 0x0000000000788947 */ /* 0x000fea0003800000 */
[----:B------:R-:W-:Y:S02]  /*3310*/  MOV R12, 0x60 ;  /* 0x00000060000c7802 */ /* 0x000fe40000000f00 */
[----:B--2---:R-:W-:Y:S02]  /*3320*/  MOV R10, 0x58 ;  /* 0x00000058000a7802 */ /* 0x004fe40000000f00 */
        /* <DEDUP_REMOVED lines=8> */
.L_x_83:
[----:B------:R-:W2:Y:S01]  /*33b0*/  LDS R11, [R8+0x120] ;  /* 0x00012000080b7984 */ /* 0x000ea20000000800 */
[----:B------:R-:W-:Y:S01]  /*33c0*/  IMAD.MOV.U32 R6, RZ, RZ, 0xffff ;  /* 0x0000ffffff067424 */ /* 0x000fe200078e00ff */
[----:B-1----:R-:W-:Y:S01]  /*33d0*/  PRMT R10, R15, 0x654, R10 ;  /* 0x000006540f0a7816 */ /* 0x002fe2000000000a */
[----:B------:R-:W-:Y:S02]  /*33e0*/  IMAD.MOV.U32 R5, RZ, RZ, 0x1 ;  /* 0x00000001ff057424 */ /* 0x000fe400078e00ff */
[C---:B--2---:R-:W-:Y:S01]  /*33f0*/  IMAD.SHL.U32 R7, R11.reuse, 0x20, RZ ;  /* 0x000000200b077824 */ /* 0x044fe200078e00ff */
[----:B------:R-:W-:Y:S01]  /*3400*/  SHF.L.U32 R6, R6, R11, RZ ;  /* 0x0000000b06067219 */ /* 0x000fe200000006ff */
[----:B------:R-:W-:-:S03]  /*3410*/  VIADD R14, R11, 0x10 ;  /* 0x000000100b0e7836 */ /* 0x000fc60000000000 */
[----:B------:R1:W-:Y:S02]  /*3420*/  STS [R8+0x120], R7 ;  /* 0x0001200708007388 */ /* 0x0003e40000000800 */
[----:B------:R-:W-:Y:S02]  /*3430*/  SHF.L.U32 R11, R5, R14, RZ ;  /* 0x0000000e050b7219 */ /* 0x000fe400000006ff */
[----:B------:R-:W-:Y:S02]  /*3440*/  MOV R14, 0x50 ;  /* 0x00000050000e7802 */ /* 0x000fe40000000f00 */
[----:B------:R-:W-:Y:S02]  /*3450*/  LOP3.LUT R6, R11, R6, RZ, 0xfc, !PT ;  /* 0x000000060b067212 */ /* 0x000fe400078efcff */
[----:B------:R-:W-:-:S05]  /*3460*/  LEA R9, R9, R14, 0x18 ;  /* 0x0000000e09097211 */ /* 0x000fca00078ec0ff */
[----:B------:R1:W-:Y:S01]  /*3470*/  ATOMS.OR RZ, [R9], R6 ;  /* 0x0000000609ff738c */ /* 0x0003e20003000000 */
[----:B------:R1:W-:Y:S03]  /*3480*/  SYNCS.ARRIVE.TRANS64.RED.A1T0 RZ, [R10+URZ], RZ ;  /* 0x000000ff0aff79a7 */ /* 0x0003e600081004ff */
[----:B------:R1:W-:Y:S01]  /*3490*/  ATOMS.XOR RZ, [R12], R5 ;  /* 0x000000050cff738c */ /* 0x0003e20003800000 */
[----:B------:R-:W-:Y:S05]  /*34a0*/  BRA `(.L_x_82) ;  /* 0x0000000000107947 */ /* 0x000fea0003800000 */
.L_x_75:
[----:B------:R-:W-:Y:S02]  /*34b0*/  MOV R5, 0xffffffff ;  /* 0xffffffff00057802 */ /* 0x000fe40000000f00 */
[----:B------:R-:W-:-:S03]  /*34c0*/  MOV R6, 0x34f0 ;  /* 0x000034f000067802 */ /* 0x000fc60000000f00 */
[----:B------:R1:W-:Y:S04]  /*34d0*/  STS [R8+0x120], R5 ;  /* 0x0001200508007388 */ /* 0x0003e80000000800 */
[----:B-1----:R-:W-:Y:S05]  /*34e0*/  CALL.REL.NOINC `($__internal_1_$__cuda_sm10x_tcgen05_guardrail_trap_phase_invalid_during_alloc) ;  /* 0x000000ac00687944 */ /* 0x002fea0003c00000 */
.L_x_82:
[----:B------:R-:W-:Y:S05]  /*34f0*/  WARPSYNC.ALL ;  /* 0x0000000000007948 */ /* 0x000fea0003800000 */
[----:B------:R-:W-:Y:S01]  /*3500*/  NOP ;  /* 0x0000000000007918 */ /* 0x000fe20000000000 */
[----:B------:R-:W3:Y:S08]  /*3510*/  S2UR UR4, SR_CgaCtaId ;  /* 0x00000000000479c3 */ /* 0x000ef00000008800 */
[----:B------:R-:W-:Y:S01]  /*3520*/  BAR.SYNC.DEFER_BLOCKING 0x5, 0x1a0 ;  /* 0x0146800000007b1d */ /* 0x000fe20000010000 */
[----:B------:R-:W-:-:S05]  /*3530*/  UISETP.NE.AND UP0, UPT, UR66, URZ, UPT ;  /* 0x000000ff4200728c */ /* 0x000fca000bf05270 */
[----:B------:R-:W-:Y:S01]  /*3540*/  UMOV UR34, 0x400 ;  /* 0x0000040000227882 */ /* 0x000fe20000000000 */
[----:B-123--:R-:W-:-:S04]  /*3550*/  MOV R7, UR4 ;  /* 0x0000000400077c02 */ /* 0x00efc80008000f00 */
[----:B------:R-:W-:-:S13]  /*3560*/  R2UR UR4, R7 ;  /* 0x00000000070472ca */ /* 0x000fda00000e0000 */
[----:B------:R-:W-:-:S09]  /*3570*/  ULEA UR34, UR4, UR34, 0x18 ;  /* 0x0000002204227291 */ /* 0x000fd2000f8ec0ff */
[----:B------:R-:W1:Y:S01]  /*3580*/  LDS R5, [UR34+0x120] ;  /* 0x00012022ff057984 */ /* 0x000e620008000800 */
[----:B------:R-:W-:Y:S05]  /*3590*/  BRA.U UP0, `(.L_x_85) ;  /* 0x0000004500047547 */ /* 0x000fea000b800000 */
[----:B------:R-:W2:Y:S01]  /*35a0*/  SYNCS.PHASECHK.TRANS64.TRYWAIT P0, [UR34], RZ ;  /* 0x000000ffff0075a7 */ /* 0x000ea20008001122 */
[----:B------:R-:W-:Y:S01]  /*35b0*/  HFMA2 R9, -RZ, RZ, -0.0 , 0 ;  /* 0x80000000ff097431 */ /* 0x000fe200000001ff */
[----:B--2---:R-:W-:Y:S06]  /*35c0*/  @!P0 BRA `(.L_x_86) ;  /* 0x0000009c00c08947 */ /* 0x004fec0003800000 */
.L_x_200:
[----:B------:R-:W3:Y:S01]  /*35d0*/  SYNCS.PHASECHK.TRANS64.TRYWAIT P0, [UR34+0x48], R9 ;  /* 0x00004809ff0075a7 */ /* 0x000ee20008001122 */
[----:B------:R-:W-:Y:S01]  /*35e0*/  UIADD3 UR5, UPT, UPT, UR34, 0x4400, URZ ;  /* 0x0000440022057890 */ /* 0x000fe2000fffe0ff */
[----:B------:R-:W-:Y:S01]  /*35f0*/  R2UR UR6, R4 ;  /* 0x00000000040672ca */ /* 0x000fe200000e0000 */
[----:B------:R-:W-:Y:S01]  /*3600*/  UIADD3 UR4, UPT, UPT, UR34, 0x400, URZ ;  /* 0x0000040022047890 */ /* 0x000fe2000fffe0ff */
[----:B------:R-:W-:Y:S01]  /*3610*/  IMAD.MOV.U32 R8, RZ, RZ, RZ ;  /* 0x000000ffff087224 */ /* 0x000fe200078e00ff */
[----:B------:R-:W-:Y:S01]  /*3620*/  USHF.R.U32.HI UR5, URZ, 0x4, UR5 ;  /* 0x00000004ff057899 */ /* 0x000fe20008011605 */
[----:B--2---:R-:W-:Y:S01]  /*3630*/  IMAD.MOV.U32 R6, RZ, RZ, RZ ;  /* 0x000000ffff067224 */ /* 0x004fe200078e00ff */
[----:B------:R-:W-:Y:S02]  /*3640*/  USHF.R.U32.HI UR4, URZ, 0x4, UR4 ;  /* 0x00000004ff047899 */ /* 0x000fe40008011604 */
[----:B------:R-:W-:Y:S01]  /*3650*/  ULOP3.LUT UR12, UR5, 0x3fc0, URZ, 0xc0, !UPT ;  /* 0x00003fc0050c7892 */ /* 0x000fe2000f8ec0ff */
[----:B------:R-:W-:Y:S01]  /*3660*/  R2UR UR47, R8 ;  /* 0x00000000082f72ca */ /* 0x000fe200000e0000 */
        /* <DEDUP_REMOVED lines=8> */
[----:B------:R-:W-:Y:S01]  /*36f0*/  UMOV UR62, 0x0 ;  /* 0x00000000003e7882 */ /* 0x000fe20000000000 */
        /* <DEDUP_REMOVED lines=15> */
[----:B------:R-:W-:Y:S01]  /*37f0*/  UIADD3 UR39, UPT, UPT, UR34, 0x40, URZ ;  /* 0x0000004022277890 */ /* 0x000fe2000fffe0ff */
[----:B------:R-:W-:Y:S01]  /*3800*/  R2UR UR42, R6 ;  /* 0x00000000062a72ca */ /* 0x000fe200000e0000 */
[----:B------:R-:W-:Y:S01]  /*3810*/  UMOV UR64, 0x3 ;  /* 0x0000000300407882 */ /* 0x000fe20000000000 */
[----:B------:R-:W-:Y:S01]  /*3820*/  UIADD3 UR38, UPT, UPT, UR34, 0x8, URZ ;  /* 0x0000000822267890 */ /* 0x000fe2000fffe0ff */
[----:B------:R-:W-:Y:S01]  /*3830*/  R2UR UR41, R8 ;  /* 0x00000000082972ca */ /* 0x000fe200000e0000 */
[----:B------:R-:W-:Y:S01]  /*3840*/  UIADD3 UR36, UPT, UPT, UR12, 0x2, URZ ;  /* 0x000000020c247890 */ /* 0x000fe2000fffe0ff */
[----:B------:R-:W-:Y:S01]  /*3850*/  R2UR UR40, R6 ;  /* 0x00000000062872ca */ /* 0x000fe200000e0000 */
[----:B------:R-:W-:-:S02]  /*3860*/  UIADD3 UR32, UPT, UPT, UR10, 0x2, URZ ;  /* 0x000000020a207890 */ /* 0x000fc4000fffe0ff */
[----:B------:R-:W-:Y:S02]  /*3870*/  UIADD3 UR30, UPT, UPT, UR12, 0x4, URZ ;  /* 0x000000040c1e7890 */ /* 0x000fe4000fffe0ff */
[----:B------:R-:W-:Y:S02]  /*3880*/  UIADD3 UR28, UPT, UPT, UR10, 0x4, URZ ;  /* 0x000000040a1c7890 */ /* 0x000fe4000fffe0ff */
[----:B------:R-:W-:Y:S02]  /*3890*/  UIADD3 UR26, UPT, UPT, UR12, 0x6, URZ ;  /* 0x000000060c1a7890 */ /* 0x000fe4000fffe0ff */
[----:B------:R-:W-:Y:S02]  /*38a0*/  UIADD3 UR24, UPT, UPT, UR10, 0x6, URZ ;  /* 0x000000060a187890 */ /* 0x000fe4000fffe0ff */
[----:B------:R-:W-:Y:S02]  /*38b0*/  UIADD3 UR22, UPT, UPT, UR12, 0x400, URZ ;  /* 0x000004000c167890 */ /* 0x000fe4000fffe0ff */
[----:B------:R-:W-:-:S02]  /*38c0*/  UIADD3 UR20, UPT, UPT, UR10, 0x200, URZ ;  /* 0x000002000a147890 */ /* 0x000fc4000fffe0ff */
[----:B------:R-:W-:Y:S02]  /*38d0*/  UIADD3 UR18, UPT, UPT, UR12, 0x402, URZ ;  /* 0x000004020c127890 */ /* 0x000fe4000fffe0ff */
[----:B------:R-:W-:Y:S02]  /*38e0*/  UIADD3 UR16, UPT, UPT, UR10, 0x202, URZ ;  /* 0x000002020a107890 */ /* 0x000fe4000fffe0ff */
[----:B------:R-:W-:Y:S02]  /*38f0*/  UIADD3 UR14, UPT, UPT, UR12, 0x404, URZ ;  /* 0x000004040c0e7890 */ /* 0x000fe4000fffe0ff */
[----:B------:R-:W-:Y:S01]  /*3900*/  UIADD3 UR8, UPT, UPT, UR10, 0x204, URZ ;  /* 0x000002040a087890 */ /* 0x000fe2000fffe0ff */
[----:B------:R-:W-:Y:S01]  /*3910*/  UMOV UR13, 0x40004040 ;  /* 0x40004040000d7882 */ /* 0x000fe20000000000 */
[----:B------:R-:W-:Y:S01]  /*3920*/  UIADD3 UR6, UPT, UPT, UR12, 0x406, URZ ;  /* 0x000004060c067890 */ /* 0x000fe2000fffe0ff */
[----:B------:R-:W-:Y:S01]  /*3930*/  UMOV UR11, 0x40004040 ;  /* 0x40004040000b7882 */ /* 0x000fe20000000000 */
[----:B------:R-:W-:Y:S01]  /*3940*/  UIADD3 UR4, UPT, UPT, UR10, 0x206, URZ ;  /* 0x000002060a047890 */ /* 0x000fe2000fffe0ff */
        /* <DEDUP_REMOVED lines=14> */
[----:B---3--:R-:W-:Y:S05]  /*3a30*/  @!P0 BRA `(.L_x_87) ;  /* 0x0000009800bc8947 */ /* 0x008fea0003800000 */
.L_x_202:
[----:B------:R3:W-:Y:S01]  /*3a40*/  UTCHMMA.2CTA gdesc[UR12], gdesc[UR10], tmem[UR47], tmem[UR62], idesc[UR63], !UPT ;  /* 0x00ff3e0a0c0075ea */ /* 0x0007e2000fa0002f */
[----:B------:R3:W-:Y:S01]  /*3a50*/  UTCHMMA.2CTA gdesc[UR36], gdesc[UR32], tmem[UR46], tmem[UR60], idesc[UR61], UPT ;  /* 0x00ff3c20240075ea */ /* 0x0007e2000ba0002e */
[----:B------:R3:W-:Y:S01]  /*3a60*/  UTCHMMA.2CTA gdesc[UR30], gdesc[UR28], tmem[UR45], tmem[UR58], idesc[UR59], UPT ;  /* 0x00ff3a1c1e0075ea */ /* 0x0007e2000ba0002d */
[----:B------:R3:W-:Y:S01]  /*3a70*/  UTCHMMA.2CTA gdesc[UR26], gdesc[UR24], tmem[UR44], tmem[UR56], idesc[UR57], UPT ;  /* 0x00ff38181a0075ea */ /* 0x0007e2000ba0002c */
[----:B------:R3:W-:Y:S01]  /*3a80*/  UTCHMMA.2CTA gdesc[UR22], gdesc[UR20], tmem[UR43], tmem[UR54], idesc[UR55], UPT ;  /* 0x00ff3614160075ea */ /* 0x0007e2000ba0002b */
[----:B------:R3:W-:Y:S01]  /*3a90*/  UTCHMMA.2CTA gdesc[UR18], gdesc[UR16], tmem[UR42], tmem[UR52], idesc[UR53], UPT ;  /* 0x00ff3410120075ea */ /* 0x0007e2000ba0002a */
[----:B------:R3:W-:Y:S01]  /*3aa0*/  UTCHMMA.2CTA gdesc[UR14], gdesc[UR8], tmem[UR41], tmem[UR50], idesc[UR51], UPT ;  /* 0x00ff32080e0075ea */ /* 0x0007e2000ba00029 */
[----:B------:R3:W-:Y:S01]  /*3ab0*/  UTCHMMA.2CTA gdesc[UR6], gdesc[UR4], tmem[UR40], tmem[UR48], idesc[UR49], UPT ;  /* 0x00ff3004060075ea */ /* 0x0007e2000ba00028 */
[----:B------:R3:W-:Y:S01]  /*3ac0*/  UTCBAR.2CTA.MULTICAST [UR39], URZ, UR64 ;  /* 0x000000ff270073e9 */ /* 0x0007e20008200840 */
[----:B------:R3:W-:Y:S01]  /*3ad0*/  UTCBAR.2CTA.MULTICAST [UR38], URZ, UR35 ;  /* 0x000000ff260073e9 */ /* 0x0007e20008200823 */
[----:B------:R-:W4:Y:S02]  /*3ae0*/  SYNCS.PHASECHK.TRANS64.TRYWAIT P0, [UR34+0x10], RZ ;  /* 0x000010ffff0075a7 */ /* 0x000f240008001122 */
[----:B---34-:R-:W-:Y:S05]  /*3af0*/  @!P0 BRA `(.L_x_88) ;  /* 0x0000009800ac8947 */ /* 0x018fea0003800000 */
.L_x_204:
[----:B------:R-:W3:Y:S01]  /*3b00*/  SYNCS.PHASECHK.TRANS64.TRYWAIT P0, [UR34+0x58], R9 ;  /* 0x00005809ff0075a7 */ /* 0x000ee20008001122 */
[----:B------:R-:W-:Y:S01]  /*3b10*/  UIADD3 UR5, UPT, UPT, UR34, 0xc400, URZ ;  /* 0x0000c40022057890 */ /* 0x000fe2000fffe0ff */
[----:B------:R-:W-:Y:S01]  /*3b20*/  IMAD.MOV.U32 R8, RZ, RZ, 0x100 ;  /* 0x00000100ff087424 */ /* 0x000fe200078e00ff */
[----:B------:R-:W-:Y:S01]  /*3b30*/  UIADD3 UR4, UPT, UPT, UR34, 0x1c400, URZ ;  /* 0x0001c40022047890 */ /* 0x000fe2000fffe0ff */
[----:B--2---:R-:W-:Y:S01]  /*3b40*/  IMAD.MOV.U32 R6, RZ, RZ, 0x100 ;  /* 0x00000100ff067424 */ /* 0x004fe200078e00ff */
[----:B------:R-:W-:Y:S02]  /*3b50*/  USHF.R.U32.HI UR5, URZ, 0x4, UR5 ;  /* 0x00000004ff057899 */ /* 0x000fe40008011605 */
[----:B------:R-:W-:Y:S01]  /*3b60*/  USHF.R.U32.HI UR4, URZ, 0x4, UR4 ;  /* 0x00000004ff047899 */ /* 0x000fe20008011604 */
        /* <DEDUP_REMOVED lines=61> */
.L_x_206:
[----:B------:R3:W-:Y:S01]  /*3f40*/  UTCHMMA.2CTA gdesc[UR8], gdesc[UR6], tmem[UR49], tmem[UR64], idesc[UR65], !UPT ;  /* 0x00ff4006080075ea */ /* 0x0007e2000fa00031 */
[----:B------:R4:W-:Y:S01]  /*3f50*/  UTCHMMA.2CTA gdesc[UR40], gdesc[UR38], tmem[UR47], tmem[UR62], idesc[UR63], UPT ;  /* 0x00ff3e26280075ea */ /* 0x0009e2000ba0002f */
[----:B------:R5:W-:Y:S01]  /*3f60*/  UTCHMMA.2CTA gdesc[UR36], gdesc[UR32], tmem[UR48], tmem[UR60], idesc[UR61], UPT ;  /* 0x00ff3c20240075ea */ /* 0x000be2000ba00030 */
[----:B------:R-:W-:Y:S01]  /*3f70*/  UTCHMMA.2CTA gdesc[UR30], gdesc[UR28], tmem[UR46], tmem[UR58], idesc[UR59], UPT ;  /* 0x00ff3a1c1e0075ea */ /* 0x000fe2000ba0002e */
[----:B------:R2:W-:Y:S01]  /*3f80*/  UTCHMMA.2CTA gdesc[UR26], gdesc[UR24], tmem[UR45], tmem[UR56], idesc[UR57], UPT ;  /* 0x00ff38181a0075ea */ /* 0x0005e2000ba0002d */
[----:B------:R-:W-:Y:S01]  /*3f90*/  UTCHMMA.2CTA gdesc[UR22], gdesc[UR20], tmem[UR44], tmem[UR54], idesc[UR55], UPT ;  /* 0x00ff3614160075ea */ /* 0x000fe2000ba0002c */
[----:B------:R1:W-:Y:S01]  /*3fa0*/  UTCHMMA.2CTA gdesc[UR18], gdesc[UR16], tmem[UR43], tmem[UR52], idesc[UR53], UPT ;  /* 0x00ff3410120075ea */ /* 0x0003e2000ba0002b */
[----:B------:R1:W-:Y:S01]  /*3fb0*/  UTCHMMA.2CTA gdesc[UR14], gdesc[UR4], tmem[UR42], tmem[UR50], idesc[UR51], UPT ;  /* 0x00ff32040e0075ea */ /* 0x0003e2000ba0002a */
[----:B------:R1:W-:Y:S01]  /*3fc0*/  UTCBAR.2CTA.MULTICAST [UR35], URZ, UR66 ;  /* 0x000000ff230073e9 */ /* 0x0003e20008200842 */
[----:B------:R-:W1:Y:S01]  /*3fd0*/  SYNCS.PHASECHK.TRANS64.TRYWAIT P0, [UR34+0x48], RZ ;  /* 0x000048ffff0075a7 */ /* 0x000e620008001122 */
[----:B------:R-:W-:Y:S01]  /*3fe0*/  IMAD.MOV.U32 R8, RZ, RZ, RZ ;  /* 0x000000ffff087224 */ /* 0x000fe200078e00ff */
[----:B------:R-:W-:Y:S01]  /*3ff0*/  R2UR UR67, R4 ;  /* 0x00000000044372ca */ /* 0x000fe200000e0000 */
[----:B------:R-:W-:-:S02]  /*4000*/  IMAD.MOV.U32 R10, RZ, RZ, 0x8 ;  /* 0x00000008ff0a7424 */ /* 0x000fc400078e00ff */
[----:B--2---:R-:W-:Y:S02]  /*4010*/  IMAD.MOV.U32 R6, RZ, RZ, 0x80 ;  /* 0x00000080ff067424 */ /* 0x004fe400078e00ff */
[----:B------:R-:W-:Y:S01]  /*4020*/  IMAD.MOV.U32 R9, RZ, RZ, 0x80 ;  /* 0x00000080ff097424 */ /* 0x000fe200078e00ff */
[----:B---3--:R-:W-:Y:S01]  /*4030*/  UMOV UR64, 0x0 ;  /* 0x0000000000407882 */ /* 0x008fe20000000000 */
[----:B----4-:R-:W-:Y:S01]  /*4040*/  R2UR UR47, R8 ;  /* 0x00000000082f72ca */ /* 0x010fe200000e0000 */
[----:B------:R-:W-:Y:S01]  /*4050*/  IMAD.MOV.U32 R8, RZ, RZ, 0x10 ;  /* 0x00000010ff087424 */ /* 0x000fe200078e00ff */
[----:B-----5:R-:W-:Y:S01]  /*4060*/  R2UR UR48, R6 ;  /* 0x00000000063072ca */ /* 0x020fe200000e0000 */
[----:B------:R-:W-:Y:S01]  /*4070*/  UMOV UR65, 0x10210010 ;  /* 0x1021001000417882 */ /* 0x000fe20000000000 */
[----:B------:R-:W-:Y:S01]  /*4080*/  R2UR UR45, R10 ;  /* 0x000000000a2d72ca */ /* 0x000fe200000e0000 */
[----:B------:R-:W-:Y:S01]  /*4090*/  IMAD.MOV.U32 R10, RZ, RZ, 0x18 ;  /* 0x00000018ff0a7424 */ /* 0x000fe200078e00ff */
[----:B-1----:R-:W-:Y:S01]  /*40a0*/  R2UR UR43, R8 ;  /* 0x00000000082b72ca */ /* 0x002fe200000e0000 */
[----:B------:R-:W-:Y:S01]  /*40b0*/  IMAD.MOV.U32 R8, RZ, RZ, 0x20 ;  /* 0x00000020ff087424 */ /* 0x000fe200078e00ff */
[----:B------:R-:W-:Y:S01]  /*40c0*/  UIADD3 UR4, UPT, UPT, UR34, 0x14400, URZ ;  /* 0x0001440022047890 */ /* 0x000fe2000fffe0ff */
[C---:B------:R-:W-:Y:S01]  /*40d0*/  R2UR UR46, R9.reuse ;  /* 0x00000000092e72ca */ /* 0x040fe200000e0000 */
[----:B------:R-:W-:Y:S01]  /*40e0*/  UMOV UR62, 0x0 ;  /* 0x00000000003e7882 */ /* 0x000fe20000000000 */
[----:B------:R-:W-:Y:S01]  /*40f0*/  R2UR UR44, R6 ;  /* 0x00000000062c72ca */ /* 0x000fe200000e0000 */
[----:B------:R-:W-:Y:S01]  /*4100*/  USHF.R.U32.HI UR4, URZ, 0x4, UR4 ;  /* 0x00000004ff047899 */ /* 0x000fe20008011604 */
[----:B------:R-:W-:Y:S01]  /*4110*/  R2UR UR39, R8 ;  /* 0x00000000082772ca */ /* 0x000fe200000e0000 */
[----:B------:R-:W-:Y:S01]  /*4120*/  IMAD.MOV.U32 R8, RZ, RZ, 0x28 ;  /* 0x00000028ff087424 */ /* 0x000fe200078e00ff */
[----:B------:R-:W-:Y:S01]  /*4130*/  R2UR UR41, R10 ;  /* 0x000000000a2972ca */ /* 0x000fe200000e0000 */
[----:B------:R-:W-:Y:S01]  /*4140*/  ULOP3.LUT UR4, UR4, 0x3fc0, URZ, 0xc0, !UPT ;  /* 0x00003fc004047892 */ /* 0x000fe2000f8ec0ff */
[----:B------:R-:W-:Y:S01]  /*4150*/  R2UR UR42, R9 ;  /* 0x00000000092a72ca */ /* 0x000fe200000e0000 */
[----:B------:R-:W-:Y:S01]  /*4160*/  UMOV UR63, 0x10210010 ;  /* 0x10210010003f7882 */ /* 0x000fe20000000000 */
[----:B------:R-:W-:Y:S01]  /*4170*/  R2UR UR38, R8 ;  /* 0x00000000082672ca */ /* 0x000fe200000e0000 */
[----:B------:R-:W-:Y:S01]  /*4180*/  IMAD.MOV.U32 R8, RZ, RZ, 0x30 ;  /* 0x00000030ff087424 */ /* 0x000fe200078e00ff */
[----:B------:R-:W-:Y:S01]  /*4190*/  R2UR UR40, R6 ;  /* 0x00000000062872ca */ /* 0x000fe200000e0000 */
[----:B------:R-:W-:Y:S01]  /*41a0*/  UMOV UR60, 0x0 ;  /* 0x00000000003c7882 */ /* 0x000fe20000000000 */
[----:B------:R-:W-:Y:S01]  /*41b0*/  UMOV UR61, 0x10210010 ;  /* 0x10210010003d7882 */ /* 0x000fe20000000000 */
[----:B------:R-:W-:Y:S01]  /*41c0*/  UMOV UR58, 0x0 ;  /* 0x00000000003a7882 */ /* 0x000fe20000000000 */
[----:B------:R-:W-:Y:S01]  /*41d0*/  R2UR UR35, R8 ;  /* 0x00000000082372ca */ /* 0x000fe200000e0000 */
[----:B------:R-:W-:Y:S01]  /*41e0*/  IMAD.MOV.U32 R8, RZ, RZ, 0x38 ;  /* 0x00000038ff087424 */ /* 0x000fe200078e00ff */
        /* <DEDUP_REMOVED lines=9> */
[C---:B------:R-:W-:Y:S01]  /*4280*/  R2UR UR37, R6.reuse ;  /* 0x00000000062572ca */ /* 0x040fe200000e0000 */
[----:B------:R-:W-:Y:S01]  /*4290*/  UIADD3 UR30, UPT, UPT, UR34, 0x18, URZ ;  /* 0x00000018221e7890 */ /* 0x000fe2000fffe0ff */
[----:B------:R-:W-:Y:S01]  /*42a0*/  R2UR UR36, R6 ;  /* 0x00000000062472ca */ /* 0x000fe200000e0000 */
[----:B------:R-:W-:Y:S01]  /*42b0*/  ULOP3.LUT UR29, UR67, 0xffff, URZ, 0xc0, !UPT ;  /* 0x0000ffff431d7892 */ /* 0x000fe2000f8ec0ff */
[----:B------:R-:W-:Y:S01]  /*42c0*/  R2UR UR32, R8 ;  /* 0x00000000082072ca */ /* 0x000fe200000e0000 */
[----:B------:R-:W-:Y:S01]  /*42d0*/  UIADD3 UR26, UPT, UPT, UR4, 0x80, URZ ;  /* 0x00000080041a7890 */ /* 0x000fe2000fffe0ff */
[----:B------:R-:W-:Y:S01]  /*42e0*/  R2UR UR33, R6 ;  /* 0x00000000062172ca */ /* 0x000fe200000e0000 */
        /* <DEDUP_REMOVED lines=14> */
[----:B------:R-:W-:Y:S05]  /*43d0*/  @!P0 BRA `(.L_x_90) ;  /* 0x0000009000ac8947 */ /* 0x000fea0003800000 */
.L_x_208:
[----:B------:R-:W-:Y:S01]  /*43e0*/  UTCHMMA.2CTA tmem[UR47], gdesc[UR4], tmem[UR48], tmem[UR64], idesc[UR65], !UPT ;  /* 0x00ff40042f0079ea */ /* 0x000fe2000fa00030 */
[----:B------:R-:W-:Y:S01]  /*43f0*/  UTCHMMA.2CTA tmem[UR45], gdesc[UR26], tmem[UR46], tmem[UR62], idesc[UR63], UPT ;  /* 0x00ff3e1a2d0079ea */ /* 0x000fe2000ba0002e */
[----:B------:R2:W-:Y:S01]  /*4400*/  UTCHMMA.2CTA tmem[UR43], gdesc[UR24], tmem[UR44], tmem[UR60], idesc[UR61], UPT ;  /* 0x00ff3c182b0079ea */ /* 0x0005e2000ba0002c */
[----:B------:R-:W-:Y:S01]  /*4410*/  UTCHMMA.2CTA tmem[UR41], gdesc[UR22], tmem[UR42], tmem[UR58], idesc[UR59], UPT ;  /* 0x00ff3a16290079ea */ /* 0x000fe2000ba0002a */
[----:B------:R-:W-:Y:S01]  /*4420*/  UTCHMMA.2CTA tmem[UR39], gdesc[UR20], tmem[UR40], tmem[UR56], idesc[UR57], UPT ;  /* 0x00ff3814270079ea */ /* 0x000fe2000ba00028 */
[----:B------:R-:W-:Y:S01]  /*4430*/  UTCHMMA.2CTA tmem[UR38], gdesc[UR18], tmem[UR37], tmem[UR54], idesc[UR55], UPT ;  /* 0x00ff3612260079ea */ /* 0x000fe2000ba00025 */
[----:B------:R3:W-:Y:S01]  /*4440*/  UTCHMMA.2CTA tmem[UR35], gdesc[UR16], tmem[UR36], tmem[UR52], idesc[UR53], UPT ;  /* 0x00ff3410230079ea */ /* 0x0007e2000ba00024 */
[----:B------:R4:W-:Y:S01]  /*4450*/  UTCHMMA.2CTA tmem[UR32], gdesc[UR14], tmem[UR33], tmem[UR50], idesc[UR51], UPT ;  /* 0x00ff320e200079ea */ /* 0x0009e2000ba00021 */
[----:B------:R1:W-:Y:S01]  /*4460*/  UTCBAR.2CTA.MULTICAST [UR30], URZ, UR29 ;  /* 0x000000ff1e0073e9 */ /* 0x0003e2000820081d */
[----:B------:R-:W5:Y:S01]  /*4470*/  SYNCS.PHASECHK.TRANS64.TRYWAIT P0, [UR34+0x140], RZ ;  /* 0x000140ffff0075a7 */ /* 0x000f620008001122 */
[----:B------:R-:W2:Y:S01]  /*4480*/  LDCU UR31, c[0x0][0x380] ;  /* 0x00007000ff1f77ac */ /* 0x000ea20008000800 */
[----:B------:R-:W-:Y:S01]  /*4490*/  IMAD.MOV.U32 R14, RZ, RZ, 0x1 ;  /* 0x00000001ff0e7424 */ /* 0x000fe200078e00ff */
[----:B------:R-:W-:Y:S01]  /*44a0*/  CS2R R12, SRZ ;  /* 0x00000000000c7805 */ /* 0x000fe2000001ff00 */
[----:B------:R-:W-:-:S04]  /*44b0*/  UIADD3 UR28, UPT, UPT, UR34, 0x2c400, URZ ;  /* 0x0002c400221c7890 */ /* 0x000fc8000fffe0ff */
[----:B------:R-:W-:Y:S02]  /*44c0*/  USHF.R.U32.HI UR28, URZ, 0x4, UR28 ;  /* 0x00000004ff1c7899 */ /* 0x000fe4000801161c */
[----:B--2---:R-:W-:Y:S02]  /*44d0*/  UIADD3 UR24, UPT, UPT, UR34, 0x24400, URZ ;  /* 0x0002440022187890 */ /* 0x004fe4000fffe0ff */
[----:B------:R-:W-:Y:S02]  /*44e0*/  UIADD3 UR26, UPT, UPT, -UR31, URZ, URZ ;  /* 0x000000ff1f1a7290 */ /* 0x000fe4000fffe1ff */
[----:B---3--:R-:W-:Y:S02]  /*44f0*/  UIADD3 UR17, UPT, UPT, UR31, -0x1, URZ ;  /* 0xffffffff1f117890 */ /* 0x008fe4000fffe0ff */
[----:B------:R-:W-:Y:S02]  /*4500*/  USHF.R.S32.HI UR20, URZ, 0x1f, UR26 ;  /* 0x0000001fff147899 */ /* 0x000fe4000801141a */
[----:B------:R-:W-:-:S02]  /*4510*/  UISETP.GT.AND UP0, UPT, UR31, URZ, UPT ;  /* 0x000000ff1f00728c */ /* 0x000fc4000bf04270 */
[----:B------:R-:W-:Y:S02]  /*4520*/  ULEA.HI UR20, UR20, -UR31, URZ, 0x7 ;  /* 0x8000001f14147291 */ /* 0x000fe4000f8f38ff */
[----:B----4-:R-:W-:Y:S02]  /*4530*/  USHF.R.S32.HI UR14, URZ, 0x1f, UR17 ;  /* 0x0000001fff0e7899 */ /* 0x010fe40008011411 */
[----:B------:R-:W-:Y:S02]  /*4540*/  UIADD3 UR22, UPT, UPT, UR34, 0x18400, URZ ;  /* 0x0001840022167890 */ /* 0x000fe4000fffe0ff */
[----:B------:R-:W-:Y:S02]  /*4550*/  USHF.R.S32.HI UR20, URZ, 0x7, UR20 ;  /* 0x00000007ff147899 */ /* 0x000fe40008011414 */
[----:B------:R-:W-:Y:S02]  /*4560*/  ULEA.HI UR14, UR14, UR17, URZ, 0x7 ;  /* 0x000000110e0e7291 */ /* 0x000fe4000f8f38ff */
[----:B------:R-:W-:-:S02]  /*4570*/  USHF.R.U32.HI UR16, URZ, 0x4, UR24 ;  /* 0x00000004ff107899 */ /* 0x000fc40008011618 */
[----:B------:R-:W-:Y:S02]  /*4580*/  USHF.R.U32.HI UR15, URZ, 0x4, UR22 ;  /* 0x00000004ff0f7899 */ /* 0x000fe40008011616 */
[----:B------:R-:W-:Y:S02]  /*4590*/  ULOP3.LUT UR49, URZ, UR20, URZ, 0x33, !UPT ;  /* 0x00000014ff317292 */ /* 0x000fe4000f8e33ff */
[----:B------:R-:W-:Y:S02]  /*45a0*/  @UP0 USHF.R.S32.HI UR49, URZ, 0x7, UR14 ;  /* 0x00000007ff310899 */ /* 0x000fe4000801140e */
[----:B------:R-:W-:Y:S02]  /*45b0*/  ULOP3.LUT UR17, UR28, 0x3fc0, URZ, 0xc0, !UPT ;  /* 0x00003fc01c117892 */ /* 0x000fe4000f8ec0ff */
[----:B------:R-:W-:Y:S02]  /*45c0*/  ULOP3.LUT UR16, UR16, 0x3fc0, URZ, 0xc0, !UPT ;  /* 0x00003fc010107892 */ /* 0x000fe4000f8ec0ff */
[----:B------:R-:W-:Y:S01]  /*45d0*/  ULOP3.LUT UR14, UR15, 0x3fc0, URZ, 0xc0, !UPT ;  /* 0x00003fc00f0e7892 */ /* 0x000fe2000f8ec0ff */
[----:B------:R-:W-:Y:S01]  /*45e0*/  MOV R28, UR49 ;  /* 0x00000031001c7c02 */ /* 0x000fe20008000f00 */
[----:B------:R-:W-:Y:S01]  /*45f0*/  IMAD.U32 R30, RZ, RZ, UR17 ;  /* 0x00000011ff1e7e24 */ /* 0x000fe2000f8e00ff */
[----:B------:R-:W-:Y:S01]  /*4600*/  UISETP.GE.AND UP0, UPT, UR49, 0x1, UPT ;  /* 0x000000013100788c */ /* 0x000fe2000bf06270 */
[----:B------:R-:W-:-:S02]  /*4610*/  IMAD.U32 R29, RZ, RZ, UR16 ;  /* 0x00000010ff1d7e24 */ /* 0x000fc4000f8e00ff */
[----:B------:R-:W-:Y:S01]  /*4620*/  MOV R27, UR14 ;  /* 0x0000000e001b7c02 */ /* 0x000fe20008000f00 */
[----:B-1---5:R-:W-:Y:S07]  /*4630*/  @!P0 BRA `(.L_x_91) ;  /* 0x00000090002c8947 */ /* 0x022fee0003800000 */
.L_x_210:
[----:B------:R-:W-:Y:S01]  /*4640*/  CS2R R10, SRZ ;  /* 0x00000000000a7805 */ /* 0x000fe2000001ff00 */
[----:B------:R-:W-:Y:S01]  /*4650*/  UMOV UR14, URZ ;  /* 0x000000ff000e7c82 */ /* 0x000fe20008000000 */
[----:B------:R-:W-:Y:S05]  /*4660*/  BRA.U !UP0, `(.L_x_92) ;  /* 0x0000002508a47547 */ /* 0x000fea000b800000 */
[----:B------:R-:W-:Y:S01]  /*4670*/  R2UR UR15, R29 ;  /* 0x000000001d0f72ca */ /* 0x000fe200000e0000 */
[----:B------:R-:W-:Y:S01]  /*4680*/  UIADD3 UR40, UPT, UPT, UR12, 0x406, URZ ;  /* 0x000004060c287890 */ /* 0x000fe2000fffe0ff */
[----:B------:R-:W-:Y:S01]  /*4690*/  R2UR UR14, R30 ;  /* 0x000000001e0e72ca */ /* 0x000fe200000e0000 */
[----:B------:R-:W-:Y:S01]  /*46a0*/  UIADD3 UR64, UPT, UPT, UR12, 0x2, URZ ;  /* 0x000000020c407890 */ /* 0x000fe2000fffe0ff */
[----:B------:R-:W-:Y:S01]  /*46b0*/  MOV.SPILL R15, UR4 ;  /* 0x00000004000f7c02 */ /* 0x000fe20009000f00 */
[----:B------:R-:W-:Y:S01]  /*46c0*/  UIADD3 UR60, UPT, UPT, UR12, 0x4, URZ ;  /* 0x000000040c3c7890 */ /* 0x000fe2000fffe0ff */
[----:B-1----:R-:W-:Y:S01]  /*46d0*/  MOV.SPILL R6, UR53 ;  /* 0x0000003500067c02 */ /* 0x002fe20009000f00 */
[----:B------:R-:W-:Y:S01]  /*46e0*/  UIADD3 UR56, UPT, UPT, UR12, 0x6, URZ ;  /* 0x000000060c387890 */ /* 0x000fe2000fffe0ff */
[----:B------:R-:W-:Y:S01]  /*46f0*/  MOV.SPILL R17, UR55 ;  /* 0x0000003700117c02 */ /* 0x000fe20009000f00 */
[----:B------:R-:W-:Y:S01]  /*4700*/  UIADD3 UR54, UPT, UPT, UR12, 0x400, URZ ;  /* 0x000004000c367890 */ /* 0x000fe2000fffe0ff */
[----:B------:R-:W-:Y:S01]  /*4710*/  R2UR.FILL UR53, R6 ;  /* 0x00000000063572ca */ /* 0x000fe200004e0000 */
[----:B------:R-:W-:Y:S01]  /*4720*/  UIADD3 UR50, UPT, UPT, UR10, 0x2, URZ ;  /* 0x000000020a327890 */ /* 0x000fe2000fffe0ff */
[----:B------:R-:W-:Y:S01]  /*4730*/  MOV.SPILL R6, UR40 ;  /* 0x0000002800067c02 */ /* 0x000fe20009000f00 */
[----:B------:R-:W-:Y:S01]  /*4740*/  UIADD3 UR16, UPT, UPT, UR15, 0x200, URZ ;  /* 0x000002000f107890 */ /* 0x000fe2000fffe0ff */
[----:B------:R-:W-:Y:S01]  /*4750*/  R2UR UR15, R27 ;  /* 0x000000001b0f72ca */ /* 0x000fe200000e0000 */
[----:B------:R-:W-:Y:S01]  /*4760*/  UIADD3 UR4, UPT, UPT, UR14, 0x200, URZ ;  /* 0x000002000e047890 */ /* 0x000fe2000fffe0ff */
[----:B------:R-:W-:Y:S01]  /*4770*/  MOV.SPILL R16, UR5 ;  /* 0x0000000500107c02 */ /* 0x000fe20009000f00 */
[----:B------:R-:W-:Y:S01]  /*4780*/  UIADD3 UR48, UPT, UPT, UR10, 0x4, URZ ;  /* 0x000000040a307890 */ /* 0x000fe2000fffe0ff */
[----:B------:R-:W-:Y:S01]  /*4790*/  IMAD.U32 R78, RZ, RZ, UR64 ;  /* 0x00000040ff4e7e24 */ /* 0x000fe2000f8e00ff */
[----:B------:R-:W-:Y:S01]  /*47a0*/  UMOV UR14, URZ ;  /* 0x000000ff000e7c82 */ /* 0x000fe20008000000 */
[----:B------:R-:W-:Y:S01]  /*47b0*/  UIADD3 UR46, UPT, UPT, UR10, 0x6, URZ ;  /* 0x000000060a2e7890 */ /* 0x000fe2000fffe0ff */
[----:B------:R-:W-:Y:S01]  /*47c0*/  MOV.SPILL R8, UR14 ;  /* 0x0000000e00087c02 */ /* 0x000fe20009000f00 */
[----:B------:R-:W-:Y:S01]  /*47d0*/  IMAD.U32 R25, RZ, RZ, UR4 ;  /* 0x00000004ff197e24 */ /* 0x000fe2000f8e00ff */
[----:B------:R-:W-:Y:S01]  /*47e0*/  R2UR UR14, R4 ;  /* 0x00000000040e72ca */ /* 0x000fe200000e0000 */
[----:B------:R-:W-:Y:S01]  /*47f0*/  UIADD3 UR4, UPT, UPT, UR12, 0x402, URZ ;  /* 0x000004020c047890 */ /* 0x000fe2000fffe0ff */
[----:B------:R-:W-:Y:S01]  /*4800*/  IMAD.U32 R74, RZ, RZ, UR60 ;  /* 0x0000003cff4a7e24 */ /* 0x000fe2000f8e00ff */
[----:B------:R-:W-:Y:S01]  /*4810*/  UIADD3 UR40, UPT, UPT, UR10, 0x202, URZ ;  /* 0x000002020a287890 */ /* 0x000fe2000fffe0ff */
[----:B------:R-:W-:Y:S01]  /*4820*/  IMAD.U32 R70, RZ, RZ, UR56 ;  /* 0x00000038ff467e24 */ /* 0x000fe2000f8e00ff */
[----:B------:R-:W-:Y:S01]  /*4830*/  UIADD3 UR30, UPT, UPT, UR15, 0x180, URZ ;  /* 0x000001800f1e7890 */ /* 0x000fe2000fffe0ff */
[----:B------:R-:W-:Y:S01]  /*4840*/  IMAD.U32 R66, RZ, RZ, UR54 ;  /* 0x00000036ff427e24 */ /* 0x000fe2000f8e00ff */
[----:B------:R-:W-:Y:S01]  /*4850*/  UIADD3 UR28, UPT, UPT, UR15, 0x200, URZ ;  /* 0x000002000f1c7890 */ /* 0x000fe2000fffe0ff */
[----:B------:R-:W-:Y:S01]  /*4860*/  IMAD.U32 R62, RZ, RZ, UR4 ;  /* 0x00000004ff3e7e24 */ /* 0x000fe2000f8e00ff */
[----:B------:R-:W-:Y:S01]  /*4870*/  UIADD3 UR26, UPT, UPT, UR15, 0x280, URZ ;  /* 0x000002800f1a7890 */ /* 0x000fe2000fffe0ff */
[----:B------:R-:W-:Y:S01]  /*4880*/  R2UR.FILL UR4, R15 ;  /* 0x000000000f0472ca */ /* 0x000fe200004e0000 */
[----:B------:R-:W-:Y:S01]  /*4890*/  UIADD3 UR38, UPT, UPT, UR10, 0x206, URZ ;  /* 0x000002060a267890 */ /* 0x000fe2000fffe0ff */
[----:B------:R-:W-:Y:S01]  /*48a0*/  MOV.SPILL R38, UR30 ;  /* 0x0000001e00267c02 */ /* 0x000fe20009000f00 */
[----:B------:R-:W-:Y:S01]  /*48b0*/  UIADD3 UR36, UPT, UPT, UR15, 0x80, URZ ;  /* 0x000000800f247890 */ /* 0x000fe2000fffe0ff */
[----:B------:R-:W-:Y:S01]  /*48c0*/  MOV.SPILL R42, UR28 ;  /* 0x0000001c002a7c02 */ /* 0x000fe20009000f00 */
[----:B------:R-:W-:Y:S01]  /*48d0*/  UIADD3 UR32, UPT, UPT, UR15, 0x100, URZ ;  /* 0x000001000f207890 */ /* 0x000fe2000fffe0ff */
[----:B------:R-:W-:Y:S01]  /*48e0*/  MOV.SPILL R44, UR26 ;  /* 0x0000001a002c7c02 */ /* 0x000fe20009000f00 */
        /* <DEDUP_REMOVED lines=8> */
[----:B------:R-:W-:Y:S01]  /*4970*/  ULOP3.LUT UR16, UR14, 0xffff, URZ, 0xc0, !UPT ;  /* 0x0000ffff0e107892 */ /* 0x000fe2000f8ec0ff */
[----:B------:R-:W-:Y:S01]  /*4980*/  MOV.SPILL R20, UR65 ;  /* 0x0000004100147c02 */ /* 0x000fe20009000f00 */
[----:B------:R-:W-:Y:S01]  /*4990*/  UIADD3 UR44, UPT, UPT, UR10, 0x200, URZ ;  /* 0x000002000a2c7890 */ /* 0x000fe2000fffe0ff */
[----:B------:R-:W-:Y:S01]  /*49a0*/  MOV.SPILL R19, UR61 ;  /* 0x0000003d00137c02 */ /* 0x000fe20009000f00 */
[----:B------:R-:W-:Y:S01]  /*49b0*/  IMAD.U32 R60, RZ, RZ, UR40 ;  /* 0x00000028ff3c7e24 */ /* 0x000fe2000f8e00ff */
[----:B------:R-:W-:Y:S01]  /*49c0*/  R2UR.FILL UR55, R17 ;  /* 0x00000000113772ca */ /* 0x000fe200004e0000 */
[----:B------:R-:W-:Y:S01]  /*49d0*/  IMAD.U32 R17, RZ, RZ, UR26 ;  /* 0x0000001aff117e24 */ /* 0x000fe2000f8e00ff */
[----:B------:R-:W-:Y:S01]  /*49e0*/  R2UR.FILL UR5, R16 ;  /* 0x00000000100572ca */ /* 0x000fe200004e0000 */
[----:B------:R-:W-:Y:S01]  /*49f0*/  IMAD.U32 R23, RZ, RZ, UR28 ;  /* 0x0000001cff177e24 */ /* 0x000fe2000f8e00ff */
[----:B------:R-:W-:Y:S01]  /*4a00*/  MOV.SPILL R31, UR41 ;  /* 0x00000029001f7c02 */ /* 0x000fe20009000f00 */
[----:B------:R-:W-:Y:S01]  /*4a10*/  IMAD.U32 R22, RZ, RZ, UR30 ;  /* 0x0000001eff167e24 */ /* 0x000fe2000f8e00ff */
[----:B------:R-:W-:Y:S01]  /*4a20*/  MOV.SPILL R33, UR39 ;  /* 0x0000002700217c02 */ /* 0x000fe20009000f00 */
[----:B------:R-:W-:Y:S01]  /*4a30*/  UIADD3 UR42, UPT, UPT, UR10, 0x204, URZ ;  /* 0x000002040a2a7890 */ /* 0x000fe2000fffe0ff */
[----:B------:R-:W-:Y:S01]  /*4a40*/  MOV.SPILL R32, UR38 ;  /* 0x0000002600207c02 */ /* 0x000fe20009000f00 */
[----:B------:R-:W-:Y:S01]  /*4a50*/  UIADD3 UR52, UPT, UPT, UR12, 0x404, URZ ;  /* 0x000004040c347890 */ /* 0x000fe2000fffe0ff */
[----:B------:R-:W-:Y:S01]  /*4a60*/  MOV.SPILL R35, UR37 ;  /* 0x0000002500237c02 */ /* 0x000fe20009000f00 */
[----:B------:R-:W-:Y:S01]  /*4a70*/  IMAD.U32 R64, RZ, RZ, UR44 ;  /* 0x0000002cff407e24 */ /* 0x000fe2000f8e00ff */
[----:B------:R-:W-:Y:S01]  /*4a80*/  MOV.SPILL R34, UR36 ;  /* 0x0000002400227c02 */ /* 0x000fe20009000f00 */
[----:B------:R-:W-:Y:S01]  /*4a90*/  UIADD3 UR20, UPT, UPT, UR34, 0x40, URZ ;  /* 0x0000004022147890 */ /* 0x000fe2000fffe0ff */
[----:B------:R-:W-:Y:S01]  /*4aa0*/  MOV.SPILL R37, UR33 ;  /* 0x0000002100257c02 */ /* 0x000fe20009000f00 */
[----:B------:R-:W-:Y:S01]  /*4ab0*/  IMAD.U32 R82, RZ, RZ, UR12 ;  /* 0x0000000cff527e24 */ /* 0x000fe2000f8e00ff */
[----:B------:R-:W-:Y:S01]  /*4ac0*/  MOV.SPILL R36, UR32 ;  /* 0x0000002000247c02 */ /* 0x000fe20009000f00 */
[----:B------:R-:W-:Y:S01]  /*4ad0*/  IMAD.U32 R58, RZ, RZ, UR52 ;  /* 0x00000034ff3a7e24 */ /* 0x000fe2000f8e00ff */
[----:B------:R-:W-:Y:S01]  /*4ae0*/  MOV.SPILL R39, UR31 ;  /* 0x0000001f00277c02 */ /* 0x000fe20009000f00 */
[----:B------:R-:W-:Y:S01]  /*4af0*/  UMOV UR12, UR42 ;  /* 0x0000002a000c7c82 */ /* 0x000fe20008000000 */
[----:B------:R-:W-:Y:S01]  /*4b00*/  MOV.SPILL R43, UR29 ;  /* 0x0000001d002b7c02 */ /* 0x000fe20009000f00 */
[----:B------:R-:W-:Y:S01]  /*4b10*/  UIADD3 UR54, UPT, UPT, UR4, 0x80, URZ ;  /* 0x0000008004367890 */ /* 0x000fe2000fffe0ff */
[----:B------:R-:W-:Y:S01]  /*4b20*/  MOV.SPILL R45, UR27 ;  /* 0x0000001b002d7c02 */ /* 0x000fe20009000f00 */
[----:B------:R-:W-:Y:S01]  /*4b30*/  UIADD3 UR52, UPT, UPT, UR4, 0x100, URZ ;  /* 0x0000010004347890 */ /* 0x000fe2000fffe0ff */
[----:B------:R-:W-:Y:S01]  /*4b40*/  R2UR UR26, R78 ;  /* 0x000000004e1a72ca */ /* 0x000fe200000e0000 */
        /* <DEDUP_REMOVED lines=10> */
[----:B------:R-:W-:Y:S01]  /*4bf0*/  IMAD.U32 R40, RZ, RZ, UR4 ;  /* 0x00000004ff287e24 */ /* 0x000fe2000f8e00ff */
[----:B------:R-:W-:Y:S01]  /*4c00*/  R2UR UR32, R72 ;  /* 0x00000000482072ca */ /* 0x000fe200000e0000 */
[----:B------:R-:W-:Y:S01]  /*4c10*/  UMOV UR11, 0x40004040 ;  /* 0x40004040000b7882 */ /* 0x000fe20000000000 */
[----:B------:R-:W-:Y:S01]  /*4c20*/  R2UR UR33, R73 ;  /* 0x00000000492172ca */ /* 0x000fe200000e0000 */
[----:B------:R-:W-:Y:S01]  /*4c30*/  UMOV UR9, 0x40004040 ;  /* 0x4000404000097882 */ /* 0x000fe20000000000 */
[----:B------:R-:W-:Y:S01]  /*4c40*/  R2UR UR36, R70 ;  /* 0x00000000462472ca */ /* 0x000fe200000e0000 */
[----:B------:R-:W-:Y:S01]  /*4c50*/  UMOV UR7, 0x40004040 ;  /* 0x4000404000077882 */ /* 0x000fe20000000000 */
[----:B------:R-:W-:Y:S01]  /*4c60*/  R2UR UR37, R71 ;  /* 0x00000000472572ca */ /* 0x000fe200000e0000 */
[----:B------:R-:W-:Y:S01]  /*4c70*/  UMOV UR5, 0x40004040 ;  /* 0x4000404000057882 */ /* 0x000fe20000000000 */
[----:B------:R-:W-:Y:S01]  /*4c80*/  R2UR UR38, R68 ;  /* 0x00000000442672ca */ /* 0x000fe200000e0000 */
[----:B------:R-:W-:Y:S01]  /*4c90*/  IMAD.U32 R21, RZ, RZ, UR20 ;  /* 0x00000014ff157e24 */ /* 0x000fe2000f8e00ff */
[----:B------:R-:W-:Y:S01]  /*4ca0*/  R2UR UR39, R69 ;  /* 0x00000000452772ca */ /* 0x000fe200000e0000 */
[----:B------:R-:W-:Y:S01]  /*4cb0*/  UIADD3 UR20, UPT, UPT, UR8, 0x2, URZ ;  /* 0x0000000208147890 */ /* 0x000fe2000fffe0ff */
[----:B------:R-:W-:Y:S01]  /*4cc0*/  R2UR UR40, R66 ;  /* 0x00000000422872ca */ /* 0x000fe200000e0000 */
[----:B------:R-:W-:Y:S01]  /*4cd0*/  UIADD3 UR74, UPT, UPT, UR8, 0x6, URZ ;  /* 0x00000006084a7890 */ /* 0x000fe2000fffe0ff */
[----:B------:R-:W-:Y:S01]  /*4ce0*/  R2UR UR41, R67 ;  /* 0x00000000432972ca */ /* 0x000fe200000e0000 */
[----:B------:R-:W-:Y:S01]  /*4cf0*/  UIADD3 UR70, UPT, UPT, UR8, 0x400, URZ ;  /* 0x0000040008467890 */ /* 0x000fe2000fffe0ff */
[----:B------:R-:W-:Y:S01]  /*4d00*/  R2UR.FILL UR65, R20 ;  /* 0x00000000144172ca */ /* 0x000fe200004e0000 */
[----:B------:R-:W-:Y:S01]  /*4d10*/  IMAD.U32 R20, RZ, RZ, UR18 ;  /* 0x00000012ff147e24 */ /* 0x000fe2000f8e00ff */
[----:B------:R-:W-:Y:S01]  /*4d20*/  R2UR.FILL UR61, R19 ;  /* 0x00000000133d72ca */ /* 0x000fe200004e0000 */
[----:B------:R-:W-:Y:S01]  /*4d30*/  IMAD.U32 R19, RZ, RZ, UR16 ;  /* 0x00000010ff137e24 */ /* 0x000fe2000f8e00ff */
[----:B------:R-:W-:Y:S01]  /*4d40*/  UIADD3 UR16, UPT, UPT, UR34, 0x138, URZ ;  /* 0x0000013822107890 */ /* 0x000fe2000fffe0ff */
[----:B------:R-:W-:Y:S01]  /*4d50*/  MOV.SPILL R18, UR57 ;  /* 0x0000003900127c02 */ /* 0x000fe20009000f00 */
[----:B------:R-:W-:Y:S01]  /*4d60*/  ULOP3.LUT UR18, UR14, 0xffff, URZ, 0xc0, !UPT ;  /* 0x0000ffff0e127892 */ /* 0x000fe2000f8ec0ff */
[----:B------:R-:W-:Y:S01]  /*4d70*/  R2UR UR4, R64 ;  /* 0x00000000400472ca */ /* 0x000fe200000e0000 */
[----:B------:R-:W-:Y:S01]  /*4d80*/  UIADD3 UR66, UPT, UPT, UR8, 0x402, URZ ;  /* 0x0000040208427890 */ /* 0x000fe2000fffe0ff */
[----:B------:R-:W-:Y:S01]  /*4d90*/  R2UR.FILL UR57, R18 ;  /* 0x00000000123972ca */ /* 0x000fe200004e0000 */
        /* <DEDUP_REMOVED lines=18> */
[----:B------:R-:W-:Y:S01]  /*4ec0*/  R2UR UR10, R58 ;  /* 0x000000003a0a72ca */ /* 0x000fe200000e0000 */
[----:B------:R-:W-:Y:S01]  /*4ed0*/  UIADD3 UR56, UPT, UPT, UR6, 0x206, URZ ;  /* 0x0000020606387890 */ /* 0x000fe2000fffe0ff */
        /* <DEDUP_REMOVED lines=8> */
[----:B------:R-:W-:Y:S01]  /*4f60*/  R2UR UR8, R60 ;  /* 0x000000003c0872ca */ /* 0x000fe200000e0000 */
[----:B------:R-:W-:Y:S01]  /*4f70*/  UMOV UR13, 0x40004040 ;  /* 0x40004040000d7882 */ /* 0x000fe20000000000 */
[----:B------:R-:W-:Y:S01]  /*4f80*/  R2UR UR9, R61 ;  /* 0x000000003d0972ca */ /* 0x000fe200000e0000 */
[----:B------:R-:W-:Y:S01]  /*4f90*/  IMAD.U32 R78, RZ, RZ, UR26 ;  /* 0x0000001aff4e7e24 */ /* 0x000fe2000f8e00ff */
[----:B------:R-:W-:Y:S01]  /*4fa0*/  R2UR UR6, R62 ;  /* 0x000000003e0672ca */ /* 0x000fe200000e0000 */
[----:B------:R-:W-:Y:S01]  /*4fb0*/  IMAD.U32 R79, RZ, RZ, UR27 ;  /* 0x0000001bff4f7e24 */ /* 0x000fe2000f8e00ff */
[----:B------:R-:W-:Y:S01]  /*4fc0*/  R2UR UR7, R63 ;  /* 0x000000003f0772ca */ /* 0x000fe200000e0000 */
[----:B------:R-:W-:Y:S01]  /*4fd0*/  IMAD.U32 R76, RZ, RZ, UR28 ;  /* 0x0000001cff4c7e24 */ /* 0x000fe2000f8e00ff */
[----:B------:R-:W-:Y:S01]  /*4fe0*/  R2UR UR5, R65 ;  /* 0x00000000410572ca */ /* 0x000fe200000e0000 */
[----:B------:R-:W-:Y:S01]  /*4ff0*/  IMAD.U32 R77, RZ, RZ, UR29 ;  /* 0x0000001dff4d7e24 */ /* 0x000fe2000f8e00ff */
[----:B------:R-:W-:Y:S01]  /*5000*/  MOV.SPILL R14, UR51 ;  /* 0x00000033000e7c02 */ /* 0x000fe20009000f00 */
        /* <DEDUP_REMOVED lines=9> */
[----:B------:R-:W-:Y:S01]  /*50a0*/  MOV R73, UR33 ;  /* 0x0000002100497c02 */ /* 0x000fe20008000f00 */
[----:B------:R-:W-:Y:S01]  /*50b0*/  IMAD.U32 R68, RZ, RZ, UR38 ;  /* 0x00000026ff447e24 */ /* 0x000fe2000f8e00ff */
[----:B------:R-:W-:Y:S01]  /*50c0*/  UMOV UR35, URZ ;  /* 0x000000ff00237c82 */ /* 0x000fe20008000000 */
[----:B------:R-:W-:Y:S01]  /*50d0*/  IMAD.U32 R69, RZ, RZ, UR39 ;  /* 0x00000027ff457e24 */ /* 0x000fe2000f8e00ff */
[----:B------:R-:W-:Y:S01]  /*50e0*/  R2UR.FILL UR27, R45 ;  /* 0x000000002d1b72ca */ /* 0x000fe200004e0000 */
[----:B------:R-:W-:Y:S01]  /*50f0*/  IMAD.U32 R66, RZ, RZ, UR40 ;  /* 0x00000028ff427e24 */ /* 0x000fe2000f8e00ff */
[----:B------:R-:W-:Y:S01]  /*5100*/  R2UR.FILL UR26, R44 ;  /* 0x000000002c1a72ca */ /* 0x000fe200004e0000 */
[----:B------:R-:W-:Y:S01]  /*5110*/  IMAD.U32 R67, RZ, RZ, UR41 ;  /* 0x00000029ff437e24 */ /* 0x000fe2000f8e00ff */
[----:B------:R-:W-:Y:S01]  /*5120*/  R2UR.FILL UR29, R43 ;  /* 0x000000002b1d72ca */ /* 0x000fe200004e0000 */
[----:B------:R-:W-:Y:S01]  /*5130*/  IMAD.U32 R83, RZ, RZ, UR13 ;  /* 0x0000000dff537e24 */ /* 0x000fe2000f8e00ff */
[----:B------:R-:W-:Y:S01]  /*5140*/  R2UR.FILL UR28, R42 ;  /* 0x000000002a1c72ca */ /* 0x000fe200004e0000 */
[----:B------:R-:W-:Y:S01]  /*5150*/  UMOV UR13, UR43 ;  /* 0x0000002b000d7c82 */ /* 0x000fe20008000000 */
[----:B------:R-:W-:Y:S01]  /*5160*/  R2UR.FILL UR31, R39 ;  /* 0x00000000271f72ca */ /* 0x000fe200004e0000 */
[----:B------:R-:W-:Y:S01]  /*5170*/  ULOP3.LUT UR14, UR14, 0xffff, URZ, 0xc0, !UPT ;  /* 0x0000ffff0e0e7892 */ /* 0x000fe2000f8ec0ff */
[----:B------:R-:W-:Y:S01]  /*5180*/  R2UR.FILL UR30, R38 ;  /* 0x00000000261e72ca */ /* 0x000fe200004e0000 */
[----:B------:R-:W-:Y:S01]  /*5190*/  UIADD3 UR22, UPT, UPT, UR15, 0x380, URZ ;  /* 0x000003800f167890 */ /* 0x000fe2000fffe0ff */
[----:B------:R-:W-:Y:S01]  /*51a0*/  R2UR.FILL UR33, R37 ;  /* 0x00000000252172ca */ /* 0x000fe200004e0000 */
[----:B------:R-:W-:Y:S01]  /*51b0*/  UIADD3 UR24, UPT, UPT, UR15, 0x300, URZ ;  /* 0x000003000f187890 */ /* 0x000fe2000fffe0ff */
[----:B------:R-:W-:Y:S01]  /*51c0*/  R2UR.FILL UR32, R36 ;  /* 0x00000000242072ca */ /* 0x000fe200004e0000 */
[----:B------:R-:W-:Y:S01]  /*51d0*/  IMAD.U32 R64, RZ, RZ, UR4 ;  /* 0x00000004ff407e24 */ /* 0x000fe2000f8e00ff */
[----:B------:R-:W-:Y:S01]  /*51e0*/  R2UR.FILL UR37, R35 ;  /* 0x00000000232572ca */ /* 0x000fe200004e0000 */
[----:B------:R-:W-:Y:S01]  /*51f0*/  IMAD.U32 R15, RZ, RZ, UR14 ;  /* 0x0000000eff0f7e24 */ /* 0x000fe2000f8e00ff */
[----:B------:R-:W-:Y:S01]  /*5200*/  R2UR.FILL UR36, R34 ;  /* 0x00000000222472ca */ /* 0x000fe200004e0000 */
[----:B------:R-:W-:Y:S01]  /*5210*/  UMOV UR5, 0x40004040 ;  /* 0x4000404000057882 */ /* 0x000fe20000000000 */
        /* <DEDUP_REMOVED lines=8> */
[----:B------:R-:W-:Y:S01]  /*52a0*/  MOV.SPILL R9, UR35 ;  /* 0x0000002300097c02 */ /* 0x000fe20009000f00 */
[----:B------:R-:W-:Y:S01]  /*52b0*/  UIADD3 UR35, UPT, UPT, UR34, 0x18, URZ ;  /* 0x0000001822237890 */ /* 0x000fe2000fffe0ff */
[----:B------:R-:W-:Y:S01]  /*52c0*/  R2UR.FILL UR51, R14 ;  /* 0x000000000e3372ca */ /* 0x000fe200004e0000 */
[----:B------:R-:W-:Y:S01]  /*52d0*/  UMOV UR23, 0x40004040 ;  /* 0x4000404000177882 */ /* 0x000fe20000000000 */
[----:B------:R-:W-:Y:S01]  /*52e0*/  R2UR.FILL UR49, R13 ;  /* 0x000000000d3172ca */ /* 0x000fe200004e0000 */
[----:B------:R-:W-:Y:S01]  /*52f0*/  UMOV UR21, 0x40004040 ;  /* 0x4000404000157882 */ /* 0x000fe20000000000 */
[----:B------:R-:W-:Y:S01]  /*5300*/  R2UR.FILL UR47, R12 ;  /* 0x000000000c2f72ca */ /* 0x000fe200004e0000 */
[----:B------:R-:W-:Y:S01]  /*5310*/  IMAD.U32 R16, RZ, RZ, UR35 ;  /* 0x00000023ff107e24 */ /* 0x000fe2000f8e00ff */
[----:B------:R-:W-:Y:S01]  /*5320*/  R2UR.FILL UR45, R11 ;  /* 0x000000000b2d72ca */ /* 0x000fe200004e0000 */
[----:B------:R-:W-:Y:S01]  /*5330*/  UMOV UR19, 0x40004040 ;  /* 0x4000404000137882 */ /* 0x000fe20000000000 */
[----:B------:R-:W-:Y:S01]  /*5340*/  R2UR.FILL UR43, R10 ;  /* 0x000000000a2b72ca */ /* 0x000fe200004e0000 */
[----:B------:R-:W-:Y:S01]  /*5350*/  UMOV UR17, 0x40004040 ;  /* 0x4000404000117882 */ /* 0x000fe20000000000 */
[----:B------:R-:W-:Y:S01]  /*5360*/  UMOV UR4, UR15 ;  /* 0x0000000f00047c82 */ /* 0x000fe20008000000 */
[----:B------:R-:W-:-:S02]  /*5370*/  R2UR.FILL UR35, R9 ;  /* 0x00000000092372ca */ /* 0x000fc400004e0000 */
[----:B------:R-:W-:Y:S02]  /*5380*/  CS2R R10, SRZ ;  /* 0x00000000000a7805 */ /* 0x000fe4000001ff00 */
[----:B------:R-:W-:Y:S01]  /*5390*/  R2UR.FILL UR14, R8 ;  /* 0x00000000080e72ca */ /* 0x000fe200004e0000 */
[----:B------:R-:W-:Y:S01]  /*53a0*/  IMAD.MOV.U32 R9, RZ, RZ, 0x1 ;  /* 0x00000001ff097424 */ /* 0x000fe200078e00ff */
[----:B------:R-:W-:Y:S01]  /*53b0*/  CS2R R12, SRZ ;  /* 0x00000000000c7805 */ /* 0x000fe2000001ff00 */
[----:B------:R-:W-:Y:S01]  /*53c0*/  IMAD.MOV.U32 R8, RZ, RZ, 0x1 ;  /* 0x00000001ff087424 */ /* 0x000fe200078e00ff */
[----:B------:R-:W-:Y:S01]  /*53d0*/  UMOV UR41, 0x40004040 ;  /* 0x4000404000297882 */ /* 0x000fe20000000000 */
[----:B------:R-:W-:Y:S01]  /*53e0*/  IMAD.MOV.U32 R14, RZ, RZ, 0x1 ;  /* 0x00000001ff0e7424 */ /* 0x000fe200078e00ff */
[----:B------:R-:W-:Y:S01]  /*53f0*/  UMOV UR39, 0x40004040 ;  /* 0x4000404000277882 */ /* 0x000fe20000000000 */
[----:B------:R-:W-:Y:S01]  /*5400*/  IMAD.U32 R65, RZ, RZ, UR5 ;  /* 0x00000005ff417e24 */ /* 0x000fe2000f8e00ff */
        /* <DEDUP_REMOVED lines=12> */
[----:B------:R-:W-:Y:S01]  /*54d0*/  MOV R97, UR37 ;  /* 0x0000002500617c02 */ /* 0x000fe20008000f00 */
        /* <DEDUP_REMOVED lines=54> */
[----:B------:R-:W-:Y:S01]  /*5840*/  UMOV UR31, 0x8218010 ;  /* 0x08218010001f7882 */ /* 0x000fe20000000000 */
[----:B------:R-:W-:Y:S01]  /*5850*/  UMOV UR28, 0x0 ;  /* 0x00000000001c7882 */ /* 0x000fe20000000000 */
[----:B------:R-:W-:Y:S01]  /*5860*/  UMOV UR29, 0x8218010 ;  /* 0x08218010001d7882 */ /* 0x000fe20000000000 */
[----:B------:R-:W-:Y:S01]  /*5870*/  UMOV UR26, 0x0 ;  /* 0x00000000001a7882 */ /* 0x000fe20000000000 */
[----:B------:R-:W-:Y:S01]  /*5880*/  UMOV UR27, 0x8218010 ;  /* 0x08218010001b7882 */ /* 0x000fe20000000000 */
[----:B------:R-:W-:Y:S01]  /*5890*/  UMOV UR24, 0x0 ;  /* 0x0000000000187882 */ /* 0x000fe20000000000 */
[----:B------:R-:W-:-:S05]  /*58a0*/  UMOV UR25, 0x8218010 ;  /* 0x0821801000197882 */ /* 0x000fca0000000000 */
.L_x_102:
[----:B------:R-:W-:Y:S01]  /*58b0*/  SHF.L.U32 R31, R9, 0x1f, RZ ;  /* 0x0000001f091f7819 */ /* 0x000fe200000006ff */
[----:B------:R-:W-:Y:S01]  /*58c0*/  UISETP.NE.U32.AND UP0, UPT, UR14, URZ, UPT ;  /* 0x000000ff0e00728c */ /* 0x000fe2000bf05070 */
[----:B------:R-:W-:Y:S02]  /*58d0*/  SHF.L.U32 R32, R14, 0x1f, RZ ;  /* 0x0000001f0e207819 */ /* 0x000fe400000006ff */
[----:B------:R-:W1:Y:S02]  /*58e0*/  SYNCS.PHASECHK.TRANS64.TRYWAIT P0, [UR34], R31 ;  /* 0x0000001fff0075a7 */ /* 0x000e640008001122 */
[----:B-12---:R-:W-:Y:S06]  /*58f0*/  @!P0 BRA `(.L_x_93) ;  /* 0x0000007c00948947 */ /* 0x006fec0003800000 */
.L_x_212:
[----:B------:R-:W2:Y:S01]  /*5900*/  SYNCS.PHASECHK.TRANS64.TRYWAIT P0, [UR34+0x98], R32 ;  /* 0x00009820ff0075a7 */ /* 0x000ea20008001122 */
[----:B-1----:R-:W-:Y:S01]  /*5910*/  HFMA2 R6, -RZ, RZ, 0, 0 ;  /* 0x00000000ff067431 */ /* 0x002fe200000001ff */
[----:B--2---:R-:W-:Y:S06]  /*5920*/  @!P0 BRA `(.L_x_94) ;  /* 0x0000007c00a88947 */ /* 0x004fec0003800000 */
.L_x_214:
[----:B------:R-:W-:Y:S01]  /*5930*/  R2UR UR7, R6 ;  /* 0x00000000060772ca */ /* 0x000fe200000e0000 */
[----:B------:R-:W-:Y:S01]  /*5940*/  IMAD.MOV.U32 R6, RZ, RZ, RZ ;  /* 0x000000ffff067224 */ /* 0x000fe200078e00ff */
        /* <DEDUP_REMOVED lines=8> */
[----:B------:R-:W-:-:S02]  /*59d0*/  R2UR UR12, R76 ;  /* 0x000000004c0c72ca */ /* 0x000fc400000e0000 */
[----:B------:R-:W-:Y:S02]  /*59e0*/  R2UR UR13, R77 ;  /* 0x000000004d0d72ca */ /* 0x000fe400000e0000 */
[----:B------:R-:W-:Y:S02]  /*59f0*/  R2UR UR4, R78 ;  /* 0x000000004e0472ca */ /* 0x000fe400000e0000 */
[----:B------:R-:W-:Y:S02]  /*5a00*/  R2UR UR5, R79 ;  /* 0x000000004f0572ca */ /* 0x000fe400000e0000 */
[----:B------:R-:W-:Y:S02]  /*5a10*/  R2UR UR6, R6 ;  /* 0x00000000060672ca */ /* 0x000fe400000e0000 */
[----:B------:R-:W-:Y:S01]  /*5a20*/  R2UR UR10, R72 ;  /* 0x00000000480a72ca */ /* 0x000fe200000e0000 */
[----:B------:R2:W-:Y:S01]  /*5a30*/  UTCHMMA.2CTA gdesc[UR16], gdesc[UR18], tmem[UR7], tmem[UR20], idesc[UR21], !UPT ;  /* 0x00ff1412100075ea */ /* 0x0005e2000fa00007 */
[----:B------:R-:W-:-:S02]  /*5a40*/  R2UR UR11, R73 ;  /* 0x00000000490b72ca */ /* 0x000fc400000e0000 */
[----:B------:R-:W-:Y:S02]  /*5a50*/  R2UR UR8, R74 ;  /* 0x000000004a0872ca */ /* 0x000fe400000e0000 */
[----:B------:R-:W-:Y:S02]  /*5a60*/  R2UR UR9, R75 ;  /* 0x000000004b0972ca */ /* 0x000fe400000e0000 */
[----:B------:R-:W-:Y:S02]  /*5a70*/  MOV.SPILL R36, UR29 ;  /* 0x0000001d00247c02 */ /* 0x000fe40009000f00 */
[----:B------:R-:W-:Y:S01]  /*5a80*/  MOV.SPILL R35, UR28 ;  /* 0x0000001c00237c02 */ /* 0x000fe20009000f00 */
[----:B------:R3:W-:Y:S01]  /*5a90*/  UTCHMMA.2CTA gdesc[UR4], gdesc[UR12], tmem[UR6], tmem[UR14], idesc[UR15], UPT ;  /* 0x00ff0e0c040075ea */ /* 0x0007e2000ba00006 */
[----:B------:R-:W-:Y:S02]  /*5aa0*/  R2UR UR28, R70 ;  /* 0x00000000461c72ca */ /* 0x000fe400000e0000 */
[----:B------:R-:W-:-:S02]  /*5ab0*/  R2UR UR29, R71 ;  /* 0x00000000471d72ca */ /* 0x000fc400000e0000 */
[----:B------:R-:W-:Y:S01]  /*5ac0*/  MOV.SPILL R38, UR31 ;  /* 0x0000001f00267c02 */ /* 0x000fe20009000f00 */
[----:B------:R-:W-:Y:S01]  /*5ad0*/  UMOV UR31, 0x10200010 ;  /* 0x10200010001f7882 */ /* 0x000fe20000000000 */
[----:B------:R-:W-:Y:S01]  /*5ae0*/  MOV.SPILL R37, UR30 ;  /* 0x0000001e00257c02 */ /* 0x000fe20009000f00 */
[----:B------:R-:W-:Y:S01]  /*5af0*/  UMOV UR30, 0x0 ;  /* 0x00000000001e7882 */ /* 0x000fe20000000000 */
[----:B------:R-:W-:Y:S02]  /*5b00*/  MOV.SPILL R34, UR27 ;  /* 0x0000001b00227c02 */ /* 0x000fe40009000f00 */
[----:B-1----:R-:W-:Y:S02]  /*5b10*/  MOV.SPILL R33, UR26 ;  /* 0x0000001a00217c02 */ /* 0x002fe40009000f00 */
[----:B------:R-:W-:Y:S02]  /*5b20*/  MOV.SPILL R32, UR25 ;  /* 0x0000001900207c02 */ /* 0x000fe40009000f00 */
[----:B--2---:R-:W-:-:S02]  /*5b30*/  R2UR UR7, R69 ;  /* 0x00000000450772ca */ /* 0x004fc400000e0000 */
[----:B------:R-:W-:Y:S02]  /*5b40*/  MOV.SPILL R31, UR24 ;  /* 0x00000018001f7c02 */ /* 0x000fe40009000f00 */
[----:B------:R-:W-:Y:S02]  /*5b50*/  R2UR UR26, R64 ;  /* 0x00000000401a72ca */ /* 0x000fe400000e0000 */
[----:B------:R-:W-:Y:S02]  /*5b60*/  R2UR UR27, R65 ;  /* 0x00000000411b72ca */ /* 0x000fe400000e0000 */
[----:B------:R-:W-:Y:S02]  /*5b70*/  R2UR UR24, R66 ;  /* 0x00000000421872ca */ /* 0x000fe400000e0000 */
[----:B---3--:R-:W-:Y:S01]  /*5b80*/  R2UR UR5, R6 ;  /* 0x00000000060572ca */ /* 0x008fe200000e0000 */
[----:B------:R-:W-:Y:S01]  /*5b90*/  UMOV UR12, 0x0 ;  /* 0x00000000000c7882 */ /* 0x000fe20000000000 */
[----:B------:R-:W-:Y:S01]  /*5ba0*/  R2UR UR6, R68 ;  /* 0x00000000440672ca */ /* 0x000fe200000e0000 */
[----:B------:R-:W-:Y:S01]  /*5bb0*/  UMOV UR13, 0x10200010 ;  /* 0x10200010000d7882 */ /* 0x000fe20000000000 */
[----:B------:R-:W-:-:S02]  /*5bc0*/  R2UR UR4, R6 ;  /* 0x00000000060472ca */ /* 0x000fc400000e0000 */
[----:B------:R-:W-:Y:S02]  /*5bd0*/  R2UR UR25, R67 ;  /* 0x00000000431972ca */ /* 0x000fe400000e0000 */
[----:B------:R-:W-:Y:S02]  /*5be0*/  R2UR UR22, R60 ;  /* 0x000000003c1672ca */ /* 0x000fe400000e0000 */
[----:B------:R-:W-:Y:S02]  /*5bf0*/  R2UR UR23, R61 ;  /* 0x000000003d1772ca */ /* 0x000fe400000e0000 */
[----:B------:R-:W-:Y:S01]  /*5c00*/  R2UR UR16, R62 ;  /* 0x000000003e1072ca */ /* 0x000fe200000e0000 */
[----:B------:R1:W-:Y:S01]  /*5c10*/  UTCHMMA.2CTA gdesc[UR8], gdesc[UR10], tmem[UR5], tmem[UR12], idesc[UR13], UPT ;  /* 0x00ff0c0a080075ea */ /* 0x0003e2000ba00005 */
[----:B------:R-:W-:Y:S02]  /*5c20*/  R2UR UR17, R63 ;  /* 0x000000003f1172ca */ /* 0x000fe400000e0000 */
[----:B------:R-:W-:Y:S01]  /*5c30*/  R2UR UR20, R56 ;  /* 0x00000000381472ca */ /* 0x000fe200000e0000 */
[----:B------:R2:W-:Y:S01]  /*5c40*/  UTCHMMA.2CTA gdesc[UR28], gdesc[UR6], tmem[UR4], tmem[UR30], idesc[UR31], UPT ;  /* 0x00ff1e061c0075ea */ /* 0x0005e2000ba00004 */
[----:B------:R-:W-:-:S02]  /*5c50*/  R2UR UR21, R57 ;  /* 0x00000000391572ca */ /* 0x000fc400000e0000 */
[----:B------:R-:W-:Y:S02]  /*5c60*/  R2UR UR18, R58 ;  /* 0x000000003a1272ca */ /* 0x000fe400000e0000 */
[----:B------:R-:W-:Y:S02]  /*5c70*/  R2UR UR19, R59 ;  /* 0x000000003b1372ca */ /* 0x000fe400000e0000 */
[----:B------:R-:W-:Y:S02]  /*5c80*/  R2UR UR14, R52 ;  /* 0x00000000340e72ca */ /* 0x000fe400000e0000 */
[----:B------:R-:W-:Y:S01]  /*5c90*/  R2UR UR15, R53 ;  /* 0x00000000350f72ca */ /* 0x000fe200000e0000 */
[----:B-1----:R-:W-:Y:S01]  /*5ca0*/  UMOV UR5, 0x10200010 ;  /* 0x1020001000057882 */ /* 0x002fe20000000000 */
[----:B------:R-:W-:Y:S01]  /*5cb0*/  R2UR UR12, R54 ;  /* 0x00000000360c72ca */ /* 0x000fe200000e0000 */
[----:B------:R-:W-:Y:S01]  /*5cc0*/  UMOV UR8, 0x3 ;  /* 0x0000000300087882 */ /* 0x000fe20000000000 */
[----:B------:R-:W-:Y:S01]  /*5cd0*/  R2UR UR13, R55 ;  /* 0x00000000370d72ca */ /* 0x000fe200000e0000 */
[----:B--2---:R-:W-:Y:S01]  /*5ce0*/  UMOV UR28, 0x0 ;  /* 0x00000000001c7882 */ /* 0x004fe20000000000 */
[C---:B------:R-:W-:Y:S01]  /*5cf0*/  R2UR UR7, R6.reuse ;  /* 0x00000000060772ca */ /* 0x040fe200000e0000 */
[----:B------:R-:W-:Y:S01]  /*5d00*/  UMOV UR29, 0x10200010 ;  /* 0x10200010001d7882 */ /* 0x000fe20000000000 */
[----:B------:R-:W-:Y:S01]  /*5d10*/  R2UR UR6, R6 ;  /* 0x00000000060672ca */ /* 0x000fe200000e0000 */
[----:B------:R-:W-:Y:S01]  /*5d20*/  UMOV UR4, 0x0 ;  /* 0x0000000000047882 */ /* 0x000fe20000000000 */
[----:B------:R-:W-:-:S02]  /*5d30*/  R2UR UR11, R21 ;  /* 0x00000000150b72ca */ /* 0x000fc400000e0000 */
[----:B------:R-:W-:Y:S02]  /*5d40*/  R2UR UR10, R19 ;  /* 0x00000000130a72ca */ /* 0x000fe400000e0000 */
[----:B------:R-:W-:Y:S02]  /*5d50*/  R2UR UR9, R20 ;  /* 0x00000000140972ca */ /* 0x000fe400000e0000 */
[----:B------:R-:W-:Y:S02]  /*5d60*/  R2UR.FILL UR31, R38 ;  /* 0x00000000261f72ca */ /* 0x000fe400004e0000 */
[----:B------:R-:W-:Y:S01]  /*5d70*/  R2UR.FILL UR30, R37 ;  /* 0x00000000251e72ca */ /* 0x000fe200004e0000 */
[----:B------:R1:W-:Y:S02]  /*5d80*/  UTCHMMA.2CTA gdesc[UR24], gdesc[UR26], tmem[UR7], tmem[UR28], idesc[UR29], UPT ;  /* 0x00ff1c1a180075ea */ /* 0x0003e4000ba00007 */
[----:B------:R2:W-:Y:S01]  /*5d90*/  UTCHMMA.2CTA gdesc[UR16], gdesc[UR22], tmem[UR6], tmem[UR4], idesc[UR5], UPT ;  /* 0x00ff0416100075ea */ /* 0x0005e2000ba00006 */
[----:B-1----:R-:W-:Y:S01]  /*5da0*/  R2UR.FILL UR24, R31 ;  /* 0x000000001f1872ca */ /* 0x002fe200004e0000 */
[----:B------:R-:W-:Y:S01]  /*5db0*/  IMAD.U32 R31, R11, -0x80000000, RZ ;  /* 0x800000000b1f7824 */ /* 0x000fe200078e00ff */
[C---:B--2---:R-:W-:Y:S01]  /*5dc0*/  R2UR UR5, R6.reuse ;  /* 0x00000000060572ca */ /* 0x044fe200000e0000 */
[----:B------:R-:W-:Y:S01]  /*5dd0*/  UMOV UR22, 0x0 ;  /* 0x0000000000167882 */ /* 0x000fe20000000000 */
[----:B------:R-:W-:Y:S01]  /*5de0*/  R2UR UR4, R6 ;  /* 0x00000000060472ca */ /* 0x000fe200000e0000 */
[----:B------:R-:W-:Y:S01]  /*5df0*/  UMOV UR23, 0x10200010 ;  /* 0x1020001000177882 */ /* 0x000fe20000000000 */
[----:B------:R-:W-:Y:S01]  /*5e00*/  UMOV UR16, 0x0 ;  /* 0x0000000000107882 */ /* 0x000fe20000000000 */
[----:B------:R-:W-:Y:S01]  /*5e10*/  UMOV UR17, 0x10200010 ;  /* 0x1020001000117882 */ /* 0x000fe20000000000 */
[----:B------:R-:W-:-:S02]  /*5e20*/  R2UR.FILL UR29, R36 ;  /* 0x00000000241d72ca */ /* 0x000fc400004e0000 */
[----:B------:R-:W-:Y:S02]  /*5e30*/  R2UR.FILL UR28, R35 ;  /* 0x00000000231c72ca */ /* 0x000fe400004e0000 */
[----:B------:R-:W-:Y:S02]  /*5e40*/  R2UR.FILL UR27, R34 ;  /* 0x00000000221b72ca */ /* 0x000fe400004e0000 */
[----:B------:R-:W-:Y:S01]  /*5e50*/  R2UR.FILL UR26, R33 ;  /* 0x00000000211a72ca */ /* 0x000fe200004e0000 */
[----:B------:R1:W-:Y:S01]  /*5e60*/  UTCHMMA.2CTA gdesc[UR18], gdesc[UR20], tmem[UR5], tmem[UR22], idesc[UR23], UPT ;  /* 0x00ff1614120075ea */ /* 0x0003e2000ba00005 */
[----:B------:R-:W-:Y:S01]  /*5e70*/  R2UR.FILL UR25, R32 ;  /* 0x00000000201972ca */ /* 0x000fe200004e0000 */
[----:B------:R1:W-:Y:S01]  /*5e80*/  UTCHMMA.2CTA gdesc[UR12], gdesc[UR14], tmem[UR4], tmem[UR16], idesc[UR17], UPT ;  /* 0x00ff100e0c0075ea */ /* 0x0003e2000ba00004 */
[----:B------:R1:W-:Y:S01]  /*5e90*/  UTCBAR.2CTA.MULTICAST [UR11], URZ, UR8 ;  /* 0x000000ff0b0073e9 */ /* 0x0003e20008200808 */
[----:B------:R1:W-:Y:S01]  /*5ea0*/  UTCBAR.2CTA.MULTICAST [UR9], URZ, UR10 ;  /* 0x000000ff090073e9 */ /* 0x0003e2000820080a */
[----:B------:R-:W2:Y:S01]  /*5eb0*/  SYNCS.PHASECHK.TRANS64.TRYWAIT P0, [UR34+0x130], R31 ;  /* 0x0001301fff0075a7 */ /* 0x000ea20008001122 */
[----:B------:R-:W-:Y:S01]  /*5ec0*/  IMAD.U32 R33, R12, -0x80000000, RZ ;  /* 0x800000000c217824 */ /* 0x000fe200078e00ff */
[----:B-12---:R-:W-:Y:S09]  /*5ed0*/  @!P0 BRA `(.L_x_95) ;  /* 0x0000007800588947 */ /* 0x006ff20003800000 */
.L_x_216:
[----:B------:R-:W2:Y:S01]  /*5ee0*/  SYNCS.PHASECHK.TRANS64.TRYWAIT P0, [UR34+0x58], R33 ;  /* 0x00005821ff0075a7 */ /* 0x000ea20008001122 */
[----:B-1----:R-:W-:Y:S01]  /*5ef0*/  HFMA2 R6, -RZ, RZ, 0, 2.288818359375e-05 ;  /* 0x00000180ff067431 */ /* 0x002fe200000001ff */
[----:B------:R-:W-:Y:S01]  /*5f00*/  MOV R31, 0x100 ;  /* 0x00000100001f7802 */ /* 0x000fe20000000f00 */
[----:B--2---:R-:W-:Y:S06]  /*5f10*/  @!P0 BRA `(.L_x_96) ;  /* 0x0000007800688947 */ /* 0x004fec0003800000 */
.L_x_218:
[----:B------:R-:W-:Y:S01]  /*5f20*/  R2UR UR6, R98 ;  /* 0x00000000620672ca */ /* 0x000fe200000e0000 */
[----:B------:R-:W-:Y:S01]  /*5f30*/  UMOV UR12, 0x0 ;  /* 0x00000000000c7882 */ /* 0x000fe20000000000 */
[----:B------:R-:W-:Y:S01]  /*5f40*/  R2UR UR7, R99 ;  /* 0x00000000630772ca */ /* 0x000fe200000e0000 */
[----:B------:R-:W-:Y:S01]  /*5f50*/  UMOV UR13, 0x10210010 ;  /* 0x10210010000d7882 */ /* 0x000fe20000000000 */
[----:B------:R-:W-:Y:S01]  /*5f60*/  R2UR UR5, R31 ;  /* 0x000000001f0572ca */ /* 0x000fe200000e0000 */
[----:B------:R-:W-:Y:S01]  /*5f70*/  IMAD.MOV.U32 R31, RZ, RZ, 0x108 ;  /* 0x00000108ff1f7424 */ /* 0x000fe200078e00ff */
[----:B------:R-:W-:Y:S01]  /*5f80*/  R2UR UR8, R6 ;  /* 0x00000000060872ca */ /* 0x000fe200000e0000 */
[----:B------:R-:W-:Y:S01]  /*5f90*/  IMAD.MOV.U32 R6, RZ, RZ, 0x180 ;  /* 0x00000180ff067424 */ /* 0x000fe200078e00ff */
[----:B------:R-:W-:Y:S01]  /*5fa0*/  R2UR UR10, R96 ;  /* 0x00000000600a72ca */ /* 0x000fe200000e0000 */
[----:B------:R-:W-:Y:S01]  /*5fb0*/  UMOV UR16, 0x0 ;  /* 0x0000000000107882 */ /* 0x000fe20000000000 */
[----:B------:R-:W-:Y:S01]  /*5fc0*/  R2UR UR4, R31 ;  /* 0x000000001f0472ca */ /* 0x000fe200000e0000 */
[----:B------:R-:W-:Y:S01]  /*5fd0*/  IMAD.MOV.U32 R31, RZ, RZ, 0x110 ;  /* 0x00000110ff1f7424 */ /* 0x000fe200078e00ff */
[----:B------:R-:W-:Y:S01]  /*5fe0*/  R2UR UR11, R97 ;  /* 0x00000000610b72ca */ /* 0x000fe200000e0000 */
[----:B------:R-:W-:Y:S01]  /*5ff0*/  UMOV UR17, 0x10210010 ;  /* 0x1021001000117882 */ /* 0x000fe20000000000 */
[----:B------:R-:W-:Y:S01]  /*6000*/  R2UR UR14, R94 ;  /* 0x000000005e0e72ca */ /* 0x000fe200000e0000 */
[----:B------:R-:W-:Y:S01]  /*6010*/  UMOV UR18, 0x0 ;  /* 0x0000000000127882 */ /* 0x000fe20000000000 */
[----:B------:R-:W-:Y:S01]  /*6020*/  R2UR UR15, R95 ;  /* 0x000000005f0f72ca */ /* 0x000fe200000e0000 */
[----:B------:R-:W-:Y:S01]  /*6030*/  UMOV UR19, 0x10210010 ;  /* 0x1021001000137882 */ /* 0x000fe20000000000 */
[----:B------:R-:W-:Y:S01]  /*6040*/  R2UR UR9, R6 ;  /* 0x00000000060972ca */ /* 0x000fe200000e0000 */
[----:B------:R2:W-:Y:S01]  /*6050*/  UTCHMMA.2CTA tmem[UR5], gdesc[UR6], tmem[UR8], tmem[UR12], idesc[UR13], UP0 ;  /* 0x00ff0c06050079ea */ /* 0x0005e20008200008 */
[----:B-1----:R-:W-:Y:S01]  /*6060*/  IMAD.U32 R32, R8, -0x80000000, RZ ;  /* 0x8000000008207824 */ /* 0x002fe200078e00ff */
[----:B--2---:R-:W-:-:S02]  /*6070*/  R2UR UR7, R6 ;  /* 0x00000000060772ca */ /* 0x004fc400000e0000 */
[----:B------:R-:W-:Y:S01]  /*6080*/  R2UR UR6, R31 ;  /* 0x000000001f0672ca */ /* 0x000fe200000e0000 */
[----:B------:R-:W-:Y:S01]  /*6090*/  IMAD.MOV.U32 R31, RZ, RZ, 0x118 ;  /* 0x00000118ff1f7424 */ /* 0x000fe200078e00ff */
[----:B------:R-:W-:Y:S02]  /*60a0*/  R2UR UR12, R92 ;  /* 0x000000005c0c72ca */ /* 0x000fe400000e0000 */
[----:B------:R-:W-:Y:S02]  /*60b0*/  R2UR UR13, R93 ;  /* 0x000000005d0d72ca */ /* 0x000fe400000e0000 */
[----:B------:R-:W-:Y:S01]  /*60c0*/  R2UR UR5, R31 ;  /* 0x000000001f0572ca */ /* 0x000fe200000e0000 */
[----:B------:R-:W-:Y:S01]  /*60d0*/  IMAD.MOV.U32 R31, RZ, RZ, 0x120 ;  /* 0x00000120ff1f7424 */ /* 0x000fe200078e00ff */
[----:B------:R-:W-:Y:S01]  /*60e0*/  R2UR UR8, R6 ;  /* 0x00000000060872ca */ /* 0x000fe200000e0000 */
[----:B------:R-:W-:Y:S02]  /*60f0*/  IMAD.MOV.U32 R6, RZ, RZ, 0x100 ;  /* 0x00000100ff067424 */ /* 0x000fe400078e00ff */
[----:B------:R1:W-:Y:S02]  /*6100*/  UTCHMMA.2CTA tmem[UR4], gdesc[UR10], tmem[UR7], tmem[UR16], idesc[UR17], UPT ;  /* 0x00ff100a040079ea */ /* 0x0003e4000ba00007 */
[----:B------:R2:W-:Y:S01]  /*6110*/  UTCHMMA.2CTA tmem[UR6], gdesc[UR14], tmem[UR9], tmem[UR16], idesc[UR17], UPT ;  /* 0x00ff100e060079ea */ /* 0x0005e2000ba00009 */
[----:B-1----:R-:W-:Y:S01]  /*6120*/  R2UR UR4, R31 ;  /* 0x000000001f0472ca */ /* 0x002fe200000e0000 */
[----:B------:R-:W-:Y:S01]  /*6130*/  IMAD.MOV.U32 R31, RZ, RZ, 0x128 ;  /* 0x00000128ff1f7424 */ /* 0x000fe200078e00ff */
[----:B------:R-:W-:Y:S01]  /*6140*/  R2UR UR10, R90 ;  /* 0x000000005a0a72ca */ /* 0x000fe200000e0000 */
[----:B--2---:R-:W-:Y:S01]  /*6150*/  UMOV UR14, 0x0 ;  /* 0x00000000000e7882 */ /* 0x004fe20000000000 */
[----:B------:R-:W-:Y:S01]  /*6160*/  R2UR UR11, R91 ;  /* 0x000000005b0b72ca */ /* 0x000fe200000e0000 */
[----:B------:R-:W-:Y:S01]  /*6170*/  UMOV UR15, 0x10210010 ;  /* 0x10210010000f7882 */ /* 0x000fe20000000000 */
[----:B------:R-:W-:Y:S01]  /*6180*/  R2UR UR6, R31 ;  /* 0x000000001f0672ca */ /* 0x000fe200000e0000 */
[----:B------:R-:W-:Y:S01]  /*6190*/  IMAD.MOV.U32 R31, RZ, RZ, 0x130 ;  /* 0x00000130ff1f7424 */ /* 0x000fe200078e00ff */
[----:B------:R1:W-:Y:S01]  /*61a0*/  UTCHMMA.2CTA tmem[UR5], gdesc[UR12], tmem[UR8], tmem[UR14], idesc[UR15], UPT ;  /* 0x00ff0e0c050079ea */ /* 0x0003e2000ba00008 */
[----:B------:R-:W-:-:S02]  /*61b0*/  R2UR UR16, R88 ;  /* 0x00000000581072ca */ /* 0x000fc400000e0000 */
[----:B------:R-:W-:Y:S02]  /*61c0*/  R2UR UR17, R89 ;  /* 0x00000000591172ca */ /* 0x000fe400000e0000 */
[----:B-1----:R-:W-:Y:S01]  /*61d0*/  R2UR UR5, R31 ;  /* 0x000000001f0572ca */ /* 0x002fe200000e0000 */
[----:B------:R-:W-:Y:S01]  /*61e0*/  IMAD.MOV.U32 R31, RZ, RZ, 0x138 ;  /* 0x00000138ff1f7424 */ /* 0x000fe200078e00ff */
[----:B------:R-:W-:Y:S01]  /*61f0*/  R2UR UR14, R86 ;  /* 0x00000000560e72ca */ /* 0x000fe200000e0000 */
[----:B------:R-:W-:Y:S01]  /*6200*/  UMOV UR12, 0x0 ;  /* 0x00000000000c7882 */ /* 0x000fe20000000000 */
[----:B------:R-:W-:Y:S01]  /*6210*/  R2UR UR15, R87 ;  /* 0x00000000570f72ca */ /* 0x000fe200000e0000 */
[----:B------:R-:W-:Y:S02]  /*6220*/  UMOV UR13, 0x10210010 ;  /* 0x10210010000d7882 */ /* 0x000fe40000000000 */
[----:B------:R1:W-:Y:S04]  /*6230*/  UTCHMMA.2CTA tmem[UR4], gdesc[UR10], tmem[UR7], tmem[UR12], idesc[UR13], UPT ;  /* 0x00ff0c0a040079ea */ /* 0x0003e8000ba00007 */
[----:B------:R2:W-:Y:S01]  /*6240*/  UTCHMMA.2CTA tmem[UR6], gdesc[UR16], tmem[UR9], tmem[UR18], idesc[UR19], UPT ;  /* 0x00ff1210060079ea */ /* 0x0005e2000ba00009 */
[----:B-1----:R-:W-:Y:S01]  /*6250*/  R2UR UR12, R84 ;  /* 0x00000000540c72ca */ /* 0x002fe200000e0000 */
[----:B--2---:R-:W-:Y:S01]  /*6260*/  UMOV UR16, 0x0 ;  /* 0x0000000000107882 */ /* 0x004fe20000000000 */
[----:B------:R-:W-:Y:S01]  /*6270*/  R2UR UR13, R85 ;  /* 0x00000000550d72ca */ /* 0x000fe200000e0000 */
[----:B------:R-:W-:Y:S01]  /*6280*/  UMOV UR17, 0x10210010 ;  /* 0x1021001000117882 */ /* 0x000fe20000000000 */
[----:B------:R-:W-:Y:S01]  /*6290*/  R2UR UR4, R31 ;  /* 0x000000001f0472ca */ /* 0x000fe200000e0000 */
[----:B------:R1:W-:Y:S01]  /*62a0*/  UTCHMMA.2CTA tmem[UR5], gdesc[UR14], tmem[UR8], tmem[UR16], idesc[UR17], UPT ;  /* 0x00ff100e050079ea */ /* 0x0003e2000ba00008 */
[----:B------:R-:W-:-:S02]  /*62b0*/  R2UR UR11, R18 ;  /* 0x00000000120b72ca */ /* 0x000fc400000e0000 */
[----:B------:R-:W-:Y:S01]  /*62c0*/  R2UR UR10, R24 ;  /* 0x00000000180a72ca */ /* 0x000fe200000e0000 */
[----:B-1----:R-:W-:Y:S01]  /*62d0*/  UMOV UR14, 0x0 ;  /* 0x00000000000e7882 */ /* 0x002fe20000000000 */
[----:B------:R-:W-:-:S07]  /*62e0*/  UMOV UR15, 0x10210010 ;  /* 0x10210010000f7882 */ /* 0x000fce0000000000 */
[----:B------:R1:W-:Y:S04]  /*62f0*/  UTCHMMA.2CTA tmem[UR4], gdesc[UR12], tmem[UR7], tmem[UR14], idesc[UR15], UPT ;  /* 0x00ff0e0c040079ea */ /* 0x0003e8000ba00007 */
[----:B------:R1:W-:Y:S01]  /*6300*/  UTCBAR.2CTA.MULTICAST [UR10], URZ, UR11 ;  /* 0x000000ff0a0073e9 */ /* 0x0003e2000820080b */
[----:B------:R-:W2:Y:S02]  /*6310*/  SYNCS.PHASECHK.TRANS64.TRYWAIT P0, [UR34+0x10], R32 ;  /* 0x00001020ff0075a7 */ /* 0x000ea40008001122 */
[----:B-12---:R-:W-:Y:S05]  /*6320*/  @!P0 BRA `(.L_x_97) ;  /* 0x0000007400848947 */ /* 0x006fea0003800000 */
.L_x_220:
[----:B------:R-:W-:Y:S01]  /*6330*/  R2UR UR7, R6 ;  /* 0x00000000060772ca */ /* 0x000fe200000e0000 */
[----:B------:R-:W-:Y:S01]  /*6340*/  IMAD.MOV.U32 R6, RZ, RZ, 0x100 ;  /* 0x00000100ff067424 */ /* 0x000fe200078e00ff */
[----:B------:R-:W-:Y:S01]  /*6350*/  R2UR UR14, R48 ;  /* 0x00000000300e72ca */ /* 0x000fe200000e0000 */
[----:B------:R-:W-:Y:S01]  /*6360*/  UMOV UR16, 0x0 ;  /* 0x0000000000107882 */ /* 0x000fe20000000000 */
[----:B------:R-:W-:Y:S01]  /*6370*/  R2UR UR15, R49 ;  /* 0x00000000310f72ca */ /* 0x000fe200000e0000 */
[----:B------:R-:W-:Y:S01]  /*6380*/  UMOV UR17, 0x10200010 ;  /* 0x1020001000117882 */ /* 0x000fe20000000000 */
[----:B------:R-:W-:Y:S01]  /*6390*/  R2UR UR10, R50 ;  /* 0x00000000320a72ca */ /* 0x000fe200000e0000 */
[----:B------:R-:W-:Y:S01]  /*63a0*/  IMAD.U32 R32, R10, -0x80000000, RZ ;  /* 0x800000000a207824 */ /* 0x000fe200078e00ff */
[----:B------:R-:W-:Y:S01]  /*63b0*/  R2UR UR11, R51 ;  /* 0x00000000330b72ca */ /* 0x000fe200000e0000 */
[----:B-1----:R-:W-:Y:S01]  /*63c0*/  IMAD.U32 R31, R13, -0x80000000, RZ ;  /* 0x800000000d1f7824 */ /* 0x002fe200078e00ff */
[----:B------:R-:W-:-:S02]  /*63d0*/  R2UR UR12, R44 ;  /* 0x000000002c0c72ca */ /* 0x000fc400000e0000 */
[----:B------:R-:W-:Y:S02]  /*63e0*/  R2UR UR13, R45 ;  /* 0x000000002d0d72ca */ /* 0x000fe400000e0000 */
[----:B------:R-:W-:Y:S02]  /*63f0*/  R2UR UR4, R46 ;  /* 0x000000002e0472ca */ /* 0x000fe400000e0000 */
[----:B------:R-:W-:Y:S02]  /*6400*/  R2UR UR5, R47 ;  /* 0x000000002f0572ca */ /* 0x000fe400000e0000 */
[----:B------:R-:W-:Y:S02]  /*6410*/  R2UR UR6, R6 ;  /* 0x00000000060672ca */ /* 0x000fe400000e0000 */
[----:B------:R-:W-:Y:S01]  /*6420*/  R2UR UR8, R42 ;  /* 0x000000002a0872ca */ /* 0x000fe200000e0000 */
[----:B------:R1:W-:Y:S01]  /*6430*/  UTCHMMA.2CTA gdesc[UR10], gdesc[UR14], tmem[UR7], tmem[UR16], idesc[UR17], !UPT ;  /* 0x00ff100e0a0075ea */ /* 0x0003e2000fa00007 */
[----:B------:R-:W-:Y:S01]  /*6440*/  R2UR UR9, R43 ;  /* 0x000000002b0972ca */ /* 0x000fe200000e0000 */
[----:B-1----:R-:W-:Y:S01]  /*6450*/  UMOV UR14, 0x0 ;  /* 0x00000000000e7882 */ /* 0x002fe20000000000 */
[----:B------:R-:W-:Y:S01]  /*6460*/  UMOV UR15, 0x10200010 ;  /* 0x10200010000f7882 */ /* 0x000fe20000000000 */
[----:B------:R-:W-:-:S06]  /*6470*/  R2UR UR7, R6 ;  /* 0x00000000060772ca */ /* 0x000fcc00000e0000 */
[----:B------:R1:W-:Y:S01]  /*6480*/  UTCHMMA.2CTA gdesc[UR4], gdesc[UR12], tmem[UR6], tmem[UR14], idesc[UR15], UPT ;  /* 0x00ff0e0c040075ea */ /* 0x0003e2000ba00006 */
[----:B------:R-:W-:Y:S01]  /*6490*/  UMOV UR10, 0x0 ;  /* 0x00000000000a7882 */ /* 0x000fe20000000000 */
[----:B------:R-:W-:Y:S01]  /*64a0*/  UMOV UR11, 0x10200010 ;  /* 0x10200010000b7882 */ /* 0x000fe20000000000 */
[C---:B-1----:R-:W-:Y:S01]  /*64b0*/  R2UR UR5, R6.reuse ;  /* 0x00000000060572ca */ /* 0x042fe200000e0000 */
[----:B------:R-:W-:Y:S01]  /*64c0*/  UMOV UR12, 0x0 ;  /* 0x00000000000c7882 */ /* 0x000fe20000000000 */
[----:B------:R-:W-:Y:S01]  /*64d0*/  R2UR UR4, R6 ;  /* 0x00000000060472ca */ /* 0x000fe200000e0000 */
[----:B------:R-:W-:-:S10]  /*64e0*/  UMOV UR13, 0x10200010 ;  /* 0x10200010000d7882 */ /* 0x000fd40000000000 */
[----:B------:R1:W-:Y:S02]  /*64f0*/  UTCHMMA.2CTA gdesc[UR8], gdesc[UR76], tmem[UR5], tmem[UR10], idesc[UR11], UPT ;  /* 0x00ff0a4c080075ea */ /* 0x0003e4000ba00005 */
[----:B------:R2:W-:Y:S01]  /*6500*/  UTCHMMA.2CTA gdesc[UR74], gdesc[UR72], tmem[UR4], tmem[UR10], idesc[UR11], UPT ;  /* 0x00ff0a484a0075ea */ /* 0x0005e2000ba00004 */
[----:B------:R2:W-:Y:S01]  /*6510*/  UTCHMMA.2CTA gdesc[UR70], gdesc[UR68], tmem[UR7], tmem[UR12], idesc[UR13], UPT ;  /* 0x00ff0c44460075ea */ /* 0x0005e2000ba00007 */
[----:B------:R2:W-:Y:S01]  /*6520*/  UTCHMMA.2CTA gdesc[UR66], gdesc[UR64], tmem[UR6], tmem[UR10], idesc[UR11], UPT ;  /* 0x00ff0a40420075ea */ /* 0x0005e2000ba00006 */
[----:B------:R2:W-:Y:S01]  /*6530*/  UTCHMMA.2CTA gdesc[UR62], gdesc[UR60], tmem[UR5], tmem[UR12], idesc[UR13], UPT ;  /* 0x00ff0c3c3e0075ea */ /* 0x0005e2000ba00005 */
[----:B------:R2:W-:Y:S01]  /*6540*/  UTCHMMA.2CTA gdesc[UR58], gdesc[UR56], tmem[UR4], tmem[UR10], idesc[UR11], UPT ;  /* 0x00ff0a383a0075ea */ /* 0x0005e2000ba00004 */
[----:B-1----:R-:W-:Y:S01]  /*6550*/  R2UR UR9, R17 ;  /* 0x00000000110972ca */ /* 0x002fe200000e0000 */
[----:B------:R-:W-:-:S12]  /*6560*/  UMOV UR8, 0x3 ;  /* 0x0000000300087882 */ /* 0x000fd80000000000 */
[----:B------:R2:W-:Y:S01]  /*6570*/  UTCBAR.2CTA.MULTICAST [UR9], URZ, UR8 ;  /* 0x000000ff090073e9 */ /* 0x0005e20008200808 */
[----:B------:R-:W1:Y:S02]  /*6580*/  SYNCS.PHASECHK.TRANS64.TRYWAIT P0, [UR34+0x60], R32 ;  /* 0x00006020ff0075a7 */ /* 0x000e640008001122 */
[----:B-12---:R-:W-:Y:S05]  /*6590*/  @!P0 BRA `(.L_x_98) ;  /* 0x0000007400048947 */ /* 0x006fea0003800000 */
.L_x_222:
[----:B------:R-:W2:Y:S01]  /*65a0*/  SYNCS.PHASECHK.TRANS64.TRYWAIT P0, [UR34+0x160], R31 ;  /* 0x0001601fff0075a7 */ /* 0x000ea20008001122 */
[----:B------:R-:W-:Y:S01]  /*65b0*/  HFMA2 R37, -RZ, RZ, 0, 3.814697265625e-06 ;  /* 0x00000040ff257431 */ /* 0x000fe200000001ff */
[----:B------:R-:W-:Y:S01]  /*65c0*/  MOV R36, 0x40 ;  /* 0x0000004000247802 */ /* 0x000fe20000000f00 */
[----:B--2---:R-:W-:Y:S06]  /*65d0*/  @!P0 BRA `(.L_x_99) ;  /* 0x0000007400108947 */ /* 0x004fec0003800000 */
.L_x_224:
[----:B------:R-:W-:Y:S01]  /*65e0*/  R2UR UR18, R25 ;  /* 0x00000000191272ca */ /* 0x000fe200000e0000 */
[----:B------:R-:W-:Y:S01]  /*65f0*/  IMAD.MOV.U32 R35, RZ, RZ, 0x40 ;  /* 0x00000040ff237424 */ /* 0x000fe200078e00ff */
[----:B------:R-:W-:Y:S01]  /*6600*/  R2UR UR16, R26 ;  /* 0x000000001a1072ca */ /* 0x000fe200000e0000 */
[----:B------:R-:W-:Y:S01]  /*6610*/  IMAD.MOV.U32 R34, RZ, RZ, 0x40 ;  /* 0x00000040ff227424 */ /* 0x000fe200078e00ff */
[----:B-1----:R-:W-:Y:S01]  /*6620*/  MOV R33, 0x40 ;  /* 0x0000004000217802 */ /* 0x002fe20000000f00 */
[----:B------:R-:W-:Y:S01]  /*6630*/  IMAD.MOV.U32 R32, RZ, RZ, 0x40 ;  /* 0x00000040ff207424 */ /* 0x000fe200078e00ff */
[----:B------:R-:W-:Y:S01]  /*6640*/  MOV R31, 0x40 ;  /* 0x00000040001f7802 */ /* 0x000fe20000000f00 */
[----:B------:R-:W-:Y:S01]  /*6650*/  IMAD.MOV.U32 R6, RZ, RZ, 0x40 ;  /* 0x00000040ff067424 */ /* 0x000fe200078e00ff */
[----:B------:R-:W-:Y:S01]  /*6660*/  LOP3.LUT R11, R11, 0x1, RZ, 0x3c, !PT ;  /* 0x000000010b0b7812 */ /* 0x000fe200078e3cff */
[----:B------:R-:W-:Y:S01]  /*6670*/  UMOV UR22, 0x200 ;  /* 0x0000020000167882 */ /* 0x000fe20000000000 */
[----:B------:R-:W-:-:S07]  /*6680*/  UMOV UR23, 0xfffffff0 ;  /* 0xfffffff000177882 */ /* 0x000fce0000000000 */
.L_x_100:
[----:B------:R-:W-:Y:S01]  /*6690*/  UISETP.NE.AND UP0, UPT, UR23, -0x10, UPT ;  /* 0xfffffff01700788c */ /* 0x000fe2000bf05270 */
[----:B---3--:R-:W-:Y:S01]  /*66a0*/  R2UR UR19, R37 ;  /* 0x00000000251372ca */ /* 0x008fe200000e0000 */
[----:B------:R-:W-:Y:S01]  /*66b0*/  UIADD3 UR10, UPT, UPT, UR16, -0x200, URZ ;  /* 0xfffffe00100a7890 */ /* 0x000fe2000fffe0ff */
[----:B------:R-:W-:Y:S01]  /*66c0*/  R2UR UR17, R36 ;  /* 0x00000000241172ca */ /* 0x000fe200000e0000 */
[----:B------:R-:W-:Y:S01]  /*66d0*/  UIADD3 UR6, UPT, UPT, UR18, -0x200, URZ ;  /* 0xfffffe0012067890 */ /* 0x000fe2000fffe0ff */
[----:B------:R-:W-:Y:S01]  /*66e0*/  R2UR UR20, R35 ;  /* 0x00000000231472ca */ /* 0x000fe200000e0000 */
[----:B------:R-:W-:Y:S01]  /*66f0*/  UIADD3 UR14, UPT, UPT, UR16, -0x180, URZ ;  /* 0xfffffe80100e7890 */ /* 0x000fe2000fffe0ff */
[----:B------:R-:W-:Y:S01]  /*6700*/  R2UR UR21, R33 ;  /* 0x00000000211572ca */ /* 0x000fe200000e0000 */
[----:B------:R-:W-:Y:S02]  /*6710*/  UIADD3 UR4, UPT, UPT, UR18, -0x180, URZ ;  /* 0xfffffe8012047890 */ /* 0x000fe4000fffe0ff */
[----:B------:R-:W-:Y:S02]  /*6720*/  UIADD3 UR12, UPT, UPT, UR16, -0x100, URZ ;  /* 0xffffff00100c7890 */ /* 0x000fe4000fffe0ff */
[----:B------:R-:W-:Y:S02]  /*6730*/  UIADD3 UR8, UPT, UPT, UR18, -0x100, URZ ;  /* 0xffffff0012087890 */ /* 0x000fe4000fffe0ff */
[----:B------:R-:W-:Y:S02]  /*6740*/  UIADD3 UR22, UPT, UPT, UR22, 0x400, URZ ;  /* 0x0000040016167890 */ /* 0x000fe4000fffe0ff */
[----:B------:R-:W-:Y:S01]  /*6750*/  UIADD3 UR23, UPT, UPT, UR23, 0x8, URZ ;  /* 0x0000000817177890 */ /* 0x000fe2000fffe0ff */
[----:B------:R-:W-:Y:S01]  /*6760*/  UMOV UR11, 0x40004040 ;  /* 0x40004040000b7882 */ /* 0x000fe20000000000 */
[----:B------:R-:W-:Y:S01]  /*6770*/  UMOV UR7, 0x40004040 ;  /* 0x4000404000077882 */ /* 0x000fe20000000000 */
[----:B------:R-:W-:Y:S01]  /*6780*/  UMOV UR15, 0x40004040 ;  /* 0x40004040000f7882 */ /* 0x000fe20000000000 */
[----:B------:R1:W-:Y:S01]  /*6790*/  UTCHMMA.2CTA gdesc[UR6], gdesc[UR10], tmem[UR19], tmem[UR40], idesc[UR41], UP0 ;  /* 0x00ff280a060075ea */ /* 0x0003e20008200013 */
[----:B------:R-:W-:Y:S01]  /*67a0*/  UISETP.NE.AND UP0, UPT, UR22, 0xa00, UPT ;  /* 0x00000a001600788c */ /* 0x000fe2000bf05270 */
[----:B------:R-:W-:Y:S01]  /*67b0*/  UMOV UR5, 0x40004040 ;  /* 0x4000404000057882 */ /* 0x000fe20000000000 */
[----:B------:R-:W-:Y:S01]  /*67c0*/  UMOV UR13, 0x40004040 ;  /* 0x40004040000d7882 */ /* 0x000fe20000000000 */
[----:B------:R2:W-:Y:S01]  /*67d0*/  UTCHMMA.2CTA gdesc[UR4], gdesc[UR14], tmem[UR17], tmem[UR38], idesc[UR39], UPT ;  /* 0x00ff260e040075ea */ /* 0x0005e2000ba00011 */
[----:B------:R-:W-:Y:S02]  /*67e0*/  UMOV UR9, 0x40004040 ;  /* 0x4000404000097882 */ /* 0x000fe40000000000 */
[----:B------:R3:W-:Y:S01]  /*67f0*/  UTCHMMA.2CTA gdesc[UR8], gdesc[UR12], tmem[UR20], tmem[UR36], idesc[UR37], UPT ;  /* 0x00ff240c080075ea */ /* 0x0007e2000ba00014 */
[----:B-1----:R-:W-:Y:S01]  /*6800*/  UIADD3 UR10, UPT, UPT, UR16, -0x80, URZ ;  /* 0xffffff80100a7890 */ /* 0x002fe2000fffe0ff */
[----:B------:R-:W-:Y:S01]  /*6810*/  R2UR UR19, R34 ;  /* 0x00000000221372ca */ /* 0x000fe200000e0000 */
[----:B------:R-:W-:Y:S02]  /*6820*/  UIADD3 UR6, UPT, UPT, UR18, -0x80, URZ ;  /* 0xffffff8012067890 */ /* 0x000fe4000fffe0ff */
[----:B--2---:R-:W-:Y:S01]  /*6830*/  UIADD3 UR14, UPT, UPT, UR16, 0x80, URZ ;  /* 0x00000080100e7890 */ /* 0x004fe2000fffe0ff */
[----:B------:R-:W-:Y:S01]  /*6840*/  UMOV UR17, 0x40004040 ;  /* 0x4000404000117882 */ /* 0x000fe20000000000 */
[----:B---3--:R-:W-:Y:S01]  /*6850*/  UIADD3 UR8, UPT, UPT, UR18, 0x80, URZ ;  /* 0x0000008012087890 */ /* 0x008fe2000fffe0ff */
[----:B------:R-:W-:Y:S01]  /*6860*/  R2UR UR20, R32 ;  /* 0x00000000201472ca */ /* 0x000fe200000e0000 */
[----:B------:R-:W-:Y:S01]  /*6870*/  UIADD3 UR12, UPT, UPT, UR16, 0x100, URZ ;  /* 0x00000100100c7890 */ /* 0x000fe2000fffe0ff */
[----:B------:R-:W-:Y:S05]  /*6880*/  UMOV UR4, UR18 ;  /* 0x0000001200047c82 */ /* 0x000fea0008000000 */
[----:B------:R1:W-:Y:S01]  /*6890*/  UTCHMMA.2CTA gdesc[UR6], gdesc[UR10], tmem[UR19], tmem[UR32], idesc[UR33], UPT ;  /* 0x00ff200a060075ea */ /* 0x0003e2000ba00013 */
[----:B------:R2:W-:Y:S05]  /*68a0*/  UTCHMMA.2CTA gdesc[UR4], gdesc[UR16], tmem[UR21], tmem[UR30], idesc[UR31], UPT ;  /* 0x00ff1e10040075ea */ /* 0x0005ea000ba00015 */
[----:B------:R3:W-:Y:S01]  /*68b0*/  UTCHMMA.2CTA gdesc[UR8], gdesc[UR14], tmem[UR20], tmem[UR28], idesc[UR29], UPT ;  /* 0x00ff1c0e080075ea */ /* 0x0007e2000ba00014 */
[----:B-1----:R-:W-:Y:S01]  /*68c0*/  UIADD3 UR6, UPT, UPT, UR18, 0x100, URZ ;  /* 0x0000010012067890 */ /* 0x002fe2000fffe0ff */
[----:B------:R-:W-:Y:S01]  /*68d0*/  R2UR UR19, R31 ;  /* 0x000000001f1372ca */ /* 0x000fe200000e0000 */
[----:B------:R-:W-:Y:S01]  /*68e0*/  UIADD3 UR10, UPT, UPT, UR16, 0x180, URZ ;  /* 0x00000180100a7890 */ /* 0x000fe2000fffe0ff */
[----:B--2---:R-:W-:Y:S01]  /*68f0*/  R2UR UR17, R6 ;  /* 0x00000000061172ca */ /* 0x004fe200000e0000 */
[----:B------:R-:W-:Y:S02]  /*6900*/  UIADD3 UR4, UPT, UPT, UR18, 0x180, URZ ;  /* 0x0000018012047890 */ /* 0x000fe4000fffe0ff */
[----:B------:R-:W-:Y:S02]  /*6910*/  UIADD3 UR16, UPT, UPT, UR16, 0x400, URZ ;  /* 0x0000040010107890 */ /* 0x000fe4000fffe0ff */
[----:B------:R-:W-:Y:S06]  /*6920*/  UIADD3 UR18, UPT, UPT, UR18, 0x400, URZ ;  /* 0x0000040012127890 */ /* 0x000fec000fffe0ff */
[----:B------:R3:W-:Y:S02]  /*6930*/  UTCHMMA.2CTA gdesc[UR6], gdesc[UR12], tmem[UR19], tmem[UR26], idesc[UR27], UPT ;  /* 0x00ff1a0c060075ea */ /* 0x0007e4000ba00013 */
[----:B------:R3:W-:Y:S01]  /*6940*/  UTCHMMA.2CTA gdesc[UR4], gdesc[UR10], tmem[UR17], tmem[UR24], idesc[UR25], UPT ;  /* 0x00ff180a040075ea */ /* 0x0007e2000ba00011 */
[----:B------:R-:W-:Y:S05]  /*6950*/  BRA.U UP0, `(.L_x_100) ;  /* 0xfffffffd004c7547 */ /* 0x000fea000b83ffff */
[----:B---3--:R-:W-:Y:S01]  /*6960*/  R2UR UR6, R23 ;  /* 0x00000000170672ca */ /* 0x008fe200000e0000 */
[----:B------:R-:W-:Y:S01]  /*6970*/  UMOV UR4, 0x3 ;  /* 0x0000000300047882 */ /* 0x000fe20000000000 */
[----:B------:R-:W-:Y:S02]  /*6980*/  R2UR UR5, R22 ;  /* 0x00000000160572ca */ /* 0x000fe400000e0000 */
[----:B------:R-:W-:Y:S02]  /*6990*/  LOP3.LUT R12, R12, 0x1, RZ, 0x3c, !PT ;  /* 0x000000010c0c7812 */ /* 0x000fe400078e3cff */
[----:B------:R-:W-:Y:S02]  /*69a0*/  LOP3.LUT R10, R10, 0x1, RZ, 0x3c, !PT ;  /* 0x000000010a0a7812 */ /* 0x000fe400078e3cff */
[----:B------:R-:W-:Y:S01]  /*69b0*/  LOP3.LUT R13, R13, 0x1, RZ, 0x3c, !PT ;  /* 0x000000010d0d7812 */ /* 0x000fe200078e3cff */
[----:B------:R-:W-:Y:S01]  /*69c0*/  IMAD.U32 R6, R12, -0x80000000, RZ ;  /* 0x800000000c067824 */ /* 0x000fe200078e00ff */
[----:B------:R-:W-:-:S03]  /*69d0*/  LOP3.LUT R14, R14, 0x1, RZ, 0x3c, !PT ;  /* 0x000000010e0e7812 */ /* 0x000fc600078e3cff */
[----:B------:R1:W-:Y:S02]  /*69e0*/  UTCBAR.2CTA.MULTICAST [UR6], URZ, UR4 ;  /* 0x000000ff060073e9 */ /* 0x0003e40008200804 */
[----:B------:R1:W-:Y:S01]  /*69f0*/  UTCBAR.2CTA.MULTICAST [UR5], URZ, UR4 ;  /* 0x000000ff050073e9 */ /* 0x0003e20008200804 */
[----:B------:R-:W2:Y:S02]  /*6a00*/  SYNCS.PHASECHK.TRANS64.TRYWAIT P0, [UR34+0x48], R6 ;  /* 0x00004806ff0075a7 */ /* 0x000ea40008001122 */
[----:B-12---:R-:W-:Y:S05]  /*6a10*/  @!P0 BRA `(.L_x_101) ;  /* 0x0000007000208947 */ /* 0x006fea0003800000 */
.L_x_226:
[----:B------:R-:W-:Y:S01]  /*6a20*/  IMAD.MOV.U32 R31, RZ, RZ, RZ ;  /* 0x000000ffff1f7224 */ /* 0x000fe200078e00ff */
[----:B------:R-:W-:Y:S01]  /*6a30*/  R2UR UR6, R40 ;  /* 0x00000000280672ca */ /* 0x000fe200000e0000 */
[----:B-1----:R-:W-:Y:S01]  /*6a40*/  IMAD.MOV.U32 R6, RZ, RZ, 0x80 ;  /* 0x00000080ff067424 */ /* 0x002fe200078e00ff */
[----:B------:R-:W-:Y:S01]  /*6a50*/  R2UR UR7, R41 ;  /* 0x00000000290772ca */ /* 0x000fe200000e0000 */
[----:B------:R-:W-:Y:S01]  /*6a60*/  UMOV UR10, 0x0 ;  /* 0x00000000000a7882 */ /* 0x000fe20000000000 */
[----:B------:R-:W-:Y:S01]  /*6a70*/  R2UR UR5, R31 ;  /* 0x000000001f0572ca */ /* 0x000fe200000e0000 */
[----:B------:R-:W-:Y:S01]  /*6a80*/  IMAD.MOV.U32 R31, RZ, RZ, 0x8 ;  /* 0x00000008ff1f7424 */ /* 0x000fe200078e00ff */
[C---:B------:R-:W-:Y:S01]  /*6a90*/  R2UR UR8, R6.reuse ;  /* 0x00000000060872ca */ /* 0x040fe200000e0000 */
[----:B------:R-:W-:Y:S01]  /*6aa0*/  UMOV UR11, 0x10210010 ;  /* 0x10210010000b7882 */ /* 0x000fe20000000000 */
[----:B------:R-:W-:Y:S01]  /*6ab0*/  R2UR UR9, R6 ;  /* 0x00000000060972ca */ /* 0x000fe200000e0000 */
[----:B------:R-:W-:Y:S01]  /*6ac0*/  UMOV UR12, 0x0 ;  /* 0x00000000000c7882 */ /* 0x000fe20000000000 */
[----:B------:R-:W-:Y:S01]  /*6ad0*/  R2UR UR4, R31 ;  /* 0x000000001f0472ca */ /* 0x000fe200000e0000 */
[----:B------:R-:W-:Y:S01]  /*6ae0*/  IMAD.MOV.U32 R31, RZ, RZ, 0x10 ;  /* 0x00000010ff1f7424 */ /* 0x000fe200078e00ff */
[----:B------:R-:W-:Y:S01]  /*6af0*/  UMOV UR13, 0x10210010 ;  /* 0x10210010000d7882 */ /* 0x000fe20000000000 */
[----:B------:R-:W-:Y:S01]  /*6b00*/  UMOV UR14, 0x0 ;  /* 0x00000000000e7882 */ /* 0x000fe20000000000 */
[----:B------:R-:W-:Y:S01]  /*6b10*/  UMOV UR15, 0x10210010 ;  /* 0x10210010000f7882 */ /* 0x000fe20000000000 */
[----:B------:R-:W-:Y:S01]  /*6b20*/  UIADD3 UR35, UPT, UPT, UR35, 0x1, URZ ;  /* 0x0000000123237890 */ /* 0x000fe2000fffe0ff */
[----:B------:R-:W-:-:S02]  /*6b30*/  LOP3.LUT R8, R8, 0x1, RZ, 0x3c, !PT ;  /* 0x0000000108087812 */ /* 0x000fc400078e3cff */
[----:B------:R-:W-:Y:S01]  /*6b40*/  LOP3.LUT R9, R9, 0x1, RZ, 0x3c, !PT ;  /* 0x0000000109097812 */ /* 0x000fe200078e3cff */
[----:B------:R1:W-:Y:S02]  /*6b50*/  UTCHMMA.2CTA tmem[UR5], gdesc[UR6], tmem[UR8], tmem[UR10], idesc[UR11], UPT ;  /* 0x00ff0a06050079ea */ /* 0x0003e4000ba00008 */
[----:B-1----:R-:W-:Y:S02]  /*6b60*/  R2UR UR7, R6 ;  /* 0x00000000060772ca */ /* 0x002fe400000e0000 */
[----:B------:R-:W-:Y:S01]  /*6b70*/  R2UR UR6, R31 ;  /* 0x000000001f0672ca */ /* 0x000fe200000e0000 */
[----:B------:R-:W-:-:S05]  /*6b80*/  IMAD.MOV.U32 R31, RZ, RZ, 0x18 ;  /* 0x00000018ff1f7424 */ /* 0x000fca00078e00ff */
[----:B------:R-:W-:Y:S01]  /*6b90*/  R2UR UR5, R31 ;  /* 0x000000001f0572ca */ /* 0x000fe200000e0000 */
[----:B------:R-:W-:-:S04]  /*6ba0*/  IMAD.MOV.U32 R31, RZ, RZ, 0x20 ;  /* 0x00000020ff1f7424 */ /* 0x000fc800078e00ff */
[----:B------:R1:W-:Y:S02]  /*6bb0*/  UTCHMMA.2CTA tmem[UR4], gdesc[UR54], tmem[UR7], tmem[UR10], idesc[UR11], UPT ;  /* 0x00ff0a36040079ea */ /* 0x0003e4000ba00007 */
[----:B------:R2:W-:Y:S06]  /*6bc0*/  UTCHMMA.2CTA tmem[UR6], gdesc[UR52], tmem[UR9], tmem[UR12], idesc[UR13], UPT ;  /* 0x00ff0c34060079ea */ /* 0x0005ec000ba00009 */
[----:B------:R3:W-:Y:S01]  /*6bd0*/  UTCHMMA.2CTA tmem[UR5], gdesc[UR50], tmem[UR8], tmem[UR14], idesc[UR15], UPT ;  /* 0x00ff0e32050079ea */ /* 0x0007e2000ba00008 */
[----:B-1----:R-:W-:Y:S01]  /*6be0*/  R2UR UR4, R31 ;  /* 0x000000001f0472ca */ /* 0x002fe200000e0000 */
[----:B------:R-:W-:Y:S01]  /*6bf0*/  IMAD.MOV.U32 R31, RZ, RZ, 0x28 ;  /* 0x00000028ff1f7424 */ /* 0x000fe200078e00ff */
[----:B------:R-:W-:-:S02]  /*6c00*/  R2UR UR11, R16 ;  /* 0x00000000100b72ca */ /* 0x000fc400000e0000 */
[----:B--2---:R-:W-:Y:S02]  /*6c10*/  R2UR UR12, R15 ;  /* 0x000000000f0c72ca */ /* 0x004fe400000e0000 */
[----:B------:R-:W-:Y:S01]  /*6c20*/  R2UR UR6, R31 ;  /* 0x000000001f0672ca */ /* 0x000fe200000e0000 */
[----:B------:R-:W-:Y:S01]  /*6c30*/  IMAD.MOV.U32 R31, RZ, RZ, 0x30 ;  /* 0x00000030ff1f7424 */ /* 0x000fe200078e00ff */
[----:B------:R-:W-:-:S04]  /*6c40*/  R2UR UR10, R28 ;  /* 0x000000001c0a72ca */ /* 0x000fc800000e0000 */
[----:B---3--:R-:W-:Y:S01]  /*6c50*/  R2UR UR5, R31 ;  /* 0x000000001f0572ca */ /* 0x008fe200000e0000 */
[----:B------:R-:W-:Y:S01]  /*6c60*/  IMAD.MOV.U32 R31, RZ, RZ, 0x38 ;  /* 0x00000038ff1f7424 */ /* 0x000fe200078e00ff */
[----:B------:R1:W-:Y:S05]  /*6c70*/  UTCHMMA.2CTA tmem[UR4], gdesc[UR48], tmem[UR7], tmem[UR14], idesc[UR15], UPT ;  /* 0x00ff0e30040079ea */ /* 0x0003ea000ba00007 */
[----:B------:R-:W-:Y:S02]  /*6c80*/  UTCHMMA.2CTA tmem[UR6], gdesc[UR46], tmem[UR9], tmem[UR14], idesc[UR15], UPT ;  /* 0x00ff0e2e060079ea */ /* 0x000fe4000ba00009 */
[----:B------:R-:W-:-:S04]  /*6c90*/  UISETP.NE.AND UP0, UPT, UR35, UR10, UPT ;  /* 0x0000000a2300728c */ /* 0x000fc8000bf05270 */
[----:B------:R-:W-:Y:S01]  /*6ca0*/  UTCHMMA.2CTA tmem[UR5], gdesc[UR44], tmem[UR8], tmem[UR14], idesc[UR15], UPT ;  /* 0x00ff0e2c050079ea */ /* 0x000fe2000ba00008 */
[----:B-1----:R-:W-:-:S13]  /*6cb0*/  R2UR UR4, R31 ;  /* 0x000000001f0472ca */ /* 0x002fda00000e0000 */
[----:B------:R1:W-:Y:S01]  /*6cc0*/  UTCHMMA.2CTA tmem[UR4], gdesc[UR42], tmem[UR7], tmem[UR14], idesc[UR15], UPT ;  /* 0x00ff0e2a040079ea */ /* 0x0003e2000ba00007 */
[----:B------:R2:W-:Y:S01]  /*6cd0*/  UTCBAR.2CTA.MULTICAST [UR11], URZ, UR12 ;  /* 0x000000ff0b0073e9 */ /* 0x0005e2000820080c */
[----:B-1----:R-:W-:Y:S01]  /*6ce0*/  UMOV UR14, 0x1 ;  /* 0x00000001000e7882 */ /* 0x002fe20000000000 */
[----:B------:R-:W-:Y:S05]  /*6cf0*/  BRA.U UP0, `(.L_x_102) ;  /* 0xffffffe900ec7547 */ /* 0x000fea000b83ffff */
.L_x_92:
[----:B------:R-:W-:Y:S01]  /*6d00*/  UIADD3 UR4, UPT, UPT, UR34, 0x40, URZ ;  /* 0x0000004022047890 */ /* 0x000fe2000fffe0ff */
[----:B------:R-:W-:Y:S01]  /*6d10*/  HFMA2 R8, -RZ, RZ, -0.0 , 0 ;  /* 0x80000000ff087431 */ /* 0x000fe200000001ff */
[----:B------:R-:W-:Y:S01]  /*6d20*/  UMOV UR7, 0x3 ;  /* 0x0000000300077882 */ /* 0x000fe20000000000 */
[----:B------:R-:W-:Y:S01]  /*6d30*/  UIADD3 UR5, UPT, UPT, UR34, 0x70, URZ ;  /* 0x0000007022057890 */ /* 0x000fe2000fffe0ff */
[----:B------:R-:W-:-:S05]  /*6d40*/  UMOV UR6, 0x3 ;  /* 0x0000000300067882 */ /* 0x000fca0000000000 */
[----:B------:R3:W-:Y:S01]  /*6d50*/  UTCBAR.2CTA.MULTICAST [UR4], URZ, UR7 ;  /* 0x000000ff040073e9 */ /* 0x0007e20008200807 */
[----:B------:R-:W4:Y:S02]  /*6d60*/  SYNCS.PHASECHK.TRANS64.TRYWAIT P0, [UR34+0x80], R8 ;  /* 0x00008008ff0075a7 */ /* 0x000f240008001122 */
[----:B---34-:R-:W-:Y:S05]  /*6d70*/  @!P0 BRA `(.L_x_103) ;  /* 0x0000006c00688947 */ /* 0x018fea0003800000 */
.L_x_228:
[----:B------:R3:W-:Y:S01]  /*6d80*/  UTCBAR.2CTA.MULTICAST [UR5], URZ, UR6 ;  /* 0x000000ff050073e9 */ /* 0x0007e20008200806 */
[----:B------:R-:W4:Y:S01]  /*6d90*/  SYNCS.PHASECHK.TRANS64.TRYWAIT P0, [UR34+0x88], R8 ;  /* 0x00008808ff0075a7 */ /* 0x000f220008001122 */
[----:B------:R-:W-:Y:S01]  /*6da0*/  SHF.L.U32 R18, R11, 0x1f, RZ ;  /* 0x0000001f0b127819 */ /* 0x000fe200000006ff */
[----:B---34-:R-:W-:Y:S06]  /*6db0*/  @!P0 BRA `(.L_x_104) ;  /* 0x0000006c00788947 */ /* 0x018fec0003800000 */
.L_x_230:
[----:B------:R-:W3:Y:S01]  /*6dc0*/  SYNCS.PHASECHK.TRANS64.TRYWAIT P0, [UR34+0x130], R18 ;  /* 0x00013012ff0075a7 */ /* 0x000ee20008001122 */
[----:B------:R-:W-:Y:S01]  /*6dd0*/  SHF.L.U32 R16, R12, 0x1f, RZ ;  /* 0x0000001f0c107819 */ /* 0x000fe200000006ff */
[----:B---3--:R-:W-:Y:S06]  /*6de0*/  @!P0 BRA `(.L_x_105) ;  /* 0x0000006c008c8947 */ /* 0x008fec0003800000 */
.L_x_232:
[----:B------:R-:W3:Y:S01]  /*6df0*/  SYNCS.PHASECHK.TRANS64.TRYWAIT P0, [UR34+0x58], R16 ;  /* 0x00005810ff0075a7 */ /* 0x000ee20008001122 */
[----:B------:R-:W-:Y:S01]  /*6e00*/  IMAD.MOV.U32 R8, RZ, RZ, 0x108 ;  /* 0x00000108ff087424 */ /* 0x000fe200078e00ff */
[----:B------:R-:W-:Y:S01]  /*6e10*/  R2UR UR9, R27 ;  /* 0x000000001b0972ca */ /* 0x000fe200000e0000 */
[----:B------:R-:W-:Y:S01]  /*6e20*/  IMAD.MOV.U32 R11, RZ, RZ, 0x100 ;  /* 0x00000100ff0b7424 */ /* 0x000fe200078e00ff */
[----:B------:R-:W-:Y:S01]  /*6e30*/  UISETP.NE.U32.AND UP0, UPT, UR14, URZ, UPT ;  /* 0x000000ff0e00728c */ /* 0x000fe2000bf05070 */
[----:B-1----:R-:W-:Y:S01]  /*6e40*/  IMAD.MOV.U32 R9, RZ, RZ, 0x180 ;  /* 0x00000180ff097424 */ /* 0x002fe200078e00ff */
[----:B------:R-:W-:Y:S01]  /*6e50*/  R2UR UR38, R8 ;  /* 0x00000000082672ca */ /* 0x000fe200000e0000 */
[----:B------:R-:W-:Y:S01]  /*6e60*/  IMAD.MOV.U32 R8, RZ, RZ, 0x118 ;  /* 0x00000118ff087424 */ /* 0x000fe200078e00ff */
        /* <DEDUP_REMOVED lines=15> */
[----:B------:R-:W-:Y:S01]  /*6f60*/  UIADD3 UR7, UPT, UPT, UR9, 0x80, URZ ;  /* 0x0000008009077890 */ /* 0x000fe2000fffe0ff */
[----:B------:R-:W-:Y:S01]  /*6f70*/  R2UR UR27, R8 ;  /* 0x00000000081b72ca */ /* 0x000fe200000e0000 */
[----:B------:R-:W-:Y:S01]  /*6f80*/  IMAD.MOV.U32 R8, RZ, RZ, 0x138 ;  /* 0x00000138ff087424 */ /* 0x000fe200078e00ff */
[----:B------:R-:W-:Y:S01]  /*6f90*/  R2UR UR31, R11 ;  /* 0x000000000b1f72ca */ /* 0x000fe200000e0000 */
[----:B------:R-:W-:Y:S01]  /*6fa0*/  UMOV UR54, 0x0 ;  /* 0x0000000000367882 */ /* 0x000fe20000000000 */
[----:B------:R-:W-:Y:S01]  /*6fb0*/  R2UR UR32, R9 ;  /* 0x00000000092072ca */ /* 0x000fe200000e0000 */
[----:B------:R-:W-:Y:S01]  /*6fc0*/  UMOV UR55, 0x10210010 ;  /* 0x1021001000377882 */ /* 0x000fe20000000000 */
[C---:B------:R-:W-:Y:S01]  /*6fd0*/  R2UR UR30, R6.reuse ;  /* 0x00000000061e72ca */ /* 0x040fe200000e0000 */
[----:B------:R-:W-:Y:S01]  /*6fe0*/  UIADD3 UR6, UPT, UPT, UR9, 0x100, URZ ;  /* 0x0000010009067890 */ /* 0x000fe2000fffe0ff */
[----:B------:R-:W-:Y:S01]  /*6ff0*/  R2UR UR28, R6 ;  /* 0x00000000061c72ca */ /* 0x000fe200000e0000 */
[----:B------:R-:W-:Y:S01]  /*7000*/  UIADD3 UR5, UPT, UPT, UR9, 0x180, URZ ;  /* 0x0000018009057890 */ /* 0x000fe2000fffe0ff */
[----:B------:R-:W-:Y:S01]  /*7010*/  R2UR UR25, R8 ;  /* 0x00000000081972ca */ /* 0x000fe200000e0000 */
[----:B------:R-:W-:Y:S01]  /*7020*/  UIADD3 UR4, UPT, UPT, UR9, 0x200, URZ ;  /* 0x0000020009047890 */ /* 0x000fe2000fffe0ff */
[----:B------:R-:W-:Y:S01]  /*7030*/  R2UR UR26, R6 ;  /* 0x00000000061a72ca */ /* 0x000fe200000e0000 */
[----:B------:R-:W-:-:S02]  /*7040*/  UIADD3 UR8, UPT, UPT, UR9, 0x280, URZ ;  /* 0x0000028009087890 */ /* 0x000fc4000fffe0ff */
[----:B------:R-:W-:Y:S02]  /*7050*/  UIADD3 UR20, UPT, UPT, UR9, 0x300, URZ ;  /* 0x0000030009147890 */ /* 0x000fe4000fffe0ff */
[----:B------:R-:W-:Y:S02]  /*7060*/  UIADD3 UR21, UPT, UPT, UR9, 0x380, URZ ;  /* 0x0000038009157890 */ /* 0x000fe4000fffe0ff */
        /* <DEDUP_REMOVED lines=14> */
.L_x_234:
[----:B------:R-:W-:Y:S01]  /*7150*/  R2UR UR9, R27 ;  /* 0x000000001b0972ca */ /* 0x000fe200000e0000 */
[----:B------:R-:W-:Y:S01]  /*7160*/  UMOV UR19, 0x40004040 ;  /* 0x4000404000137882 */ /* 0x000fe20000000000 */
[----:B------:R-:W-:Y:S01]  /*7170*/  R2UR UR10, R4 ;  /* 0x00000000040a72ca */ /* 0x000fe200000e0000 */
[----:B------:R-:W-:Y:S01]  /*7180*/  UMOV UR16, UR7 ;  /* 0x0000000700107c82 */ /* 0x000fe20008000000 */
[----:B------:R-:W-:Y:S01]  /*7190*/  UMOV UR17, 0x40004040 ;  /* 0x4000404000117882 */ /* 0x000fe20000000000 */
[----:B------:R-:W-:Y:S01]  /*71a0*/  UIADD3 UR24, UPT, UPT, UR34, 0x78, URZ ;  /* 0x0000007822187890 */ /* 0x000fe2000fffe0ff */
[----:B------:R-:W-:Y:S01]  /*71b0*/  IMAD.U32 R10, R10, -0x80000000, RZ ;  /* 0x800000000a0a7824 */ /* 0x000fe200078e00ff */
[----:B------:R-:W-:Y:S01]  /*71c0*/  UMOV UR14, UR6 ;  /* 0x00000006000e7c82 */ /* 0x000fe20008000000 */
[----:B------:R-:W-:Y:S01]  /*71d0*/  UMOV UR15, 0x40004040 ;  /* 0x40004040000f7882 */ /* 0x000fe20000000000 */
[----:B--2---:R-:W-:Y:S01]  /*71e0*/  UMOV UR12, UR5 ;  /* 0x00000005000c7c82 */ /* 0x004fe20008000000 */
[----:B------:R-:W-:Y:S01]  /*71f0*/  UMOV UR13, 0x40004040 ;  /* 0x40004040000d7882 */ /* 0x000fe20000000000 */
[----:B------:R-:W-:Y:S01]  /*7200*/  UMOV UR11, 0x40004040 ;  /* 0x40004040000b7882 */ /* 0x000fe20000000000 */
[----:B------:R-:W-:Y:S01]  /*7210*/  UMOV UR6, UR20 ;  /* 0x0000001400067c82 */ /* 0x000fe20008000000 */
[----:B------:R-:W-:Y:S01]  /*7220*/  UMOV UR18, UR9 ;  /* 0x0000000900127c82 */ /* 0x000fe20008000000 */
[----:B------:R-:W-:Y:S01]  /*7230*/  UMOV UR9, 0x40004040 ;  /* 0x4000404000097882 */ /* 0x000fe20000000000 */
[----:B------:R-:W-:Y:S01]  /*7240*/  ULOP3.LUT UR22, UR10, 0xffff, URZ, 0xc0, !UPT ;  /* 0x0000ffff0a167892 */ /* 0x000fe2000f8ec0ff */
[----:B------:R2:W-:Y:S01]  /*7250*/  UTCHMMA.2CTA tmem[UR40], gdesc[UR18], tmem[UR41], tmem[UR56], idesc[UR57], UP0 ;  /* 0x00ff3812280079ea */ /* 0x0005e20008200029 */
[----:B------:R2:W-:Y:S01]  /*7260*/  UTCHMMA.2CTA tmem[UR38], gdesc[UR16], tmem[UR39], tmem[UR54], idesc[UR55], UPT ;  /* 0x00ff3610260079ea */ /* 0x0005e2000ba00027 */
[----:B------:R-:W-:Y:S01]  /*7270*/  UMOV UR10, UR4 ;  /* 0x00000004000a7c82 */ /* 0x000fe20008000000 */
[----:B------:R2:W-:Y:S01]  /*7280*/  UTCHMMA.2CTA tmem[UR36], gdesc[UR14], tmem[UR37], tmem[UR52], idesc[UR53], UPT ;  /* 0x00ff340e240079ea */ /* 0x0005e2000ba00025 */
[----:B------:R2:W-:Y:S01]  /*7290*/  UTCHMMA.2CTA tmem[UR33], gdesc[UR12], tmem[UR35], tmem[UR50], idesc[UR51], UPT ;  /* 0x00ff320c210079ea */ /* 0x0005e2000ba00023 */
[----:B------:R-:W-:Y:S01]  /*72a0*/  UMOV UR7, 0x40004040 ;  /* 0x4000404000077882 */ /* 0x000fe20000000000 */
[----:B------:R2:W-:Y:S01]  /*72b0*/  UTCHMMA.2CTA tmem[UR31], gdesc[UR10], tmem[UR32], tmem[UR48], idesc[UR49], UPT ;  /* 0x00ff300a1f0079ea */ /* 0x0005e2000ba00020 */
[----:B------:R-:W-:Y:S01]  /*72c0*/  UMOV UR4, UR21 ;  /* 0x0000001500047c82 */ /* 0x000fe20008000000 */
[----:B------:R-:W-:Y:S01]  /*72d0*/  UMOV UR5, 0x40004040 ;  /* 0x4000404000057882 */ /* 0x000fe20000000000 */
[----:B------:R2:W-:Y:S01]  /*72e0*/  UTCHMMA.2CTA tmem[UR29], gdesc[UR8], tmem[UR30], tmem[UR46], idesc[UR47], UPT ;  /* 0x00ff2e081d0079ea */ /* 0x0005e2000ba0001e */
[----:B------:R2:W-:Y:S01]  /*72f0*/  UTCHMMA.2CTA tmem[UR27], gdesc[UR6], tmem[UR28], tmem[UR44], idesc[UR45], UPT ;  /* 0x00ff2c061b0079ea */ /* 0x0005e2000ba0001c */
[----:B------:R-:W-:Y:S01]  /*7300*/  UMOV UR58, 0x3 ;  /* 0x00000003003a7882 */ /* 0x000fe20000000000 */
[----:B------:R2:W-:Y:S01]  /*7310*/  UTCHMMA.2CTA tmem[UR25], gdesc[UR4], tmem[UR26], tmem[UR42], idesc[UR43], UPT ;  /* 0x00ff2a04190079ea */ /* 0x0005e2000ba0001a */
[----:B------:R2:W-:Y:S01]  /*7320*/  UTCBAR.2CTA.MULTICAST [UR23], URZ, UR22 ;  /* 0x000000ff170073e9 */ /* 0x0005e20008200816 */
[----:B------:R2:W-:Y:S01]  /*7330*/  UTCBAR.2CTA.MULTICAST [UR24], URZ, UR58 ;  /* 0x000000ff180073e9 */ /* 0x0005e2000820083a */
[----:B------:R-:W3:Y:S01]  /*7340*/  SYNCS.PHASECHK.TRANS64.TRYWAIT P0, [UR34+0x60], R10 ;  /* 0x0000600aff0075a7 */ /* 0x000ee20008001122 */
[----:B------:R-:W-:Y:S01]  /*7350*/  IMAD.U32 R8, R13, -0x80000000, RZ ;  /* 0x800000000d087824 */ /* 0x000fe200078e00ff */
[----:B--23--:R-:W-:Y:S06]  /*7360*/  @!P0 BRA `(.L_x_107) ;  /* 0x0000006800648947 */ /* 0x00cfec0003800000 */
.L_x_236:
[----:B------:R-:W3:Y:S01]  /*7370*/  SYNCS.PHASECHK.TRANS64.TRYWAIT P0, [UR34+0x160], R8 ;  /* 0x00016008ff0075a7 */ /* 0x000ee20008001122 */
[----:B------:R-:W-:Y:S01]  /*7380*/  SHF.L.U32 R14, R14, 0x1f, RZ ;  /* 0x0000001f0e0e7819 */ /* 0x000fe200000006ff */
[----:B---3--:R-:W-:Y:S06]  /*7390*/  @!P0 BRA `(.L_x_108) ;  /* 0x0000006800748947 */ /* 0x008fec0003800000 */
.L_x_238:
[----:B------:R-:W3:Y:S01]  /*73a0*/  SYNCS.PHASECHK.TRANS64.TRYWAIT P0, [UR34+0x98], R14 ;  /* 0x0000980eff0075a7 */ /* 0x000ee20008001122 */
[----:B------:R-:W-:Y:S02]  /*73b0*/  R2UR UR5, R29 ;  /* 0x000000001d0572ca */ /* 0x000fe400000e0000 */
[----:B------:R-:W-:-:S11]  /*73c0*/  R2UR UR4, R30 ;  /* 0x000000001e0472ca */ /* 0x000fd600000e0000 */
[----:B------:R-:W-:Y:S02]  /*73d0*/  UIADD3 UR5, UPT, UPT, UR5, 0x200, URZ ;  /* 0x0000020005057890 */ /* 0x000fe4000fffe0ff */
[----:B------:R-:W-:Y:S01]  /*73e0*/  UIADD3 UR4, UPT, UPT, UR4, 0x200, URZ ;  /* 0x0000020004047890 */ /* 0x000fe2000fffe0ff */
[----:B---3--:R-:W-:Y:S05]  /*73f0*/  @!P0 BRA `(.L_x_109) ;  /* 0x0000006800788947 */ /* 0x008fea0003800000 */
.L_x_240:
[----:B------:R-:W-:Y:S02]  /*7400*/  HFMA2 R12, -RZ, RZ, 0, 3.814697265625e-06 ;  /* 0x00000040ff0c7431 */ /* 0x000fe400000001ff */
[----:B------:R-:W-:Y:S02]  /*7410*/  IMAD.MOV.U32 R14, RZ, RZ, 0x40 ;  /* 0x00000040ff0e7424 */ /* 0x000fe400078e00ff */
[----:B------:R-:W-:Y:S02]  /*7420*/  HFMA2 R8, -RZ, RZ, 0, 3.814697265625e-06 ;  /* 0x00000040ff087431 */ /* 0x000fe400000001ff */
[----:B------:R-:W-:Y:S01]  /*7430*/  IMAD.MOV.U32 R13, RZ, RZ, 0x40 ;  /* 0x00000040ff0d7424 */ /* 0x000fe200078e00ff */
[----:B------:R-:W-:Y:S01]  /*7440*/  MOV R10, 0x40 ;  /* 0x00000040000a7802 */ /* 0x000fe20000000f00 */
[----:B-12---:R-:W-:Y:S01]  /*7450*/  IMAD.MOV.U32 R11, RZ, RZ, 0x40 ;  /* 0x00000040ff0b7424 */ /* 0x006fe200078e00ff */
[----:B------:R-:W-:Y:S01]  /*7460*/  MOV R6, 0x40 ;  /* 0x0000004000067802 */ /* 0x000fe20000000f00 */
        /* <DEDUP_REMOVED lines=19> */
.L_x_110:
[----:B------:R-:W-:Y:S01]  /*75a0*/  UISETP.NE.AND UP0, UPT, UR40, -0x10, UPT ;  /* 0xfffffff02800788c */ /* 0x000fe2000bf05270 */
[----:B-1----:R-:W-:Y:S01]  /*75b0*/  R2UR UR48, R14 ;  /* 0x000000000e3072ca */ /* 0x002fe200000e0000 */
[----:B------:R-:W-:Y:S01]  /*75c0*/  UIADD3 UR32, UPT, UPT, UR5, -0x200, URZ ;  /* 0xfffffe0005207890 */ /* 0x000fe2000fffe0ff */
[----:B------:R-:W-:Y:S01]  /*75d0*/  R2UR UR47, R13 ;  /* 0x000000000d2f72ca */ /* 0x000fe200000e0000 */
        /* <DEDUP_REMOVED lines=12> */
[----:B------:R-:W-:Y:S02]  /*76a0*/  UIADD3 UR18, UPT, UPT, UR4, -0x80, URZ ;  /* 0xffffff8004127890 */ /* 0x000fe4000fffe0ff */
[----:B------:R-:W-:Y:S02]  /*76b0*/  UIADD3 UR16, UPT, UPT, UR5, 0x80, URZ ;  /* 0x0000008005107890 */ /* 0x000fe4000fffe0ff */
[----:B------:R-:W-:Y:S02]  /*76c0*/  UIADD3 UR14, UPT, UPT, UR4, 0x80, URZ ;  /* 0x00000080040e7890 */ /* 0x000fe4000fffe0ff */
[----:B------:R-:W-:Y:S02]  /*76d0*/  UIADD3 UR12, UPT, UPT, UR5, 0x100, URZ ;  /* 0x00000100050c7890 */ /* 0x000fe4000fffe0ff */
[----:B------:R-:W-:Y:S02]  /*76e0*/  UIADD3 UR10, UPT, UPT, UR4, 0x100, URZ ;  /* 0x00000100040a7890 */ /* 0x000fe4000fffe0ff */
[----:B------:R-:W-:Y:S02]  /*76f0*/  UIADD3 UR8, UPT, UPT, UR5, 0x180, URZ ;  /* 0x0000018005087890 */ /* 0x000fe4000fffe0ff */
[----:B------:R-:W-:Y:S02]  /*7700*/  UIADD3 UR6, UPT, UPT, UR4, 0x180, URZ ;  /* 0x0000018004067890 */ /* 0x000fe4000fffe0ff */
        /* <DEDUP_REMOVED lines=10> */
[----:B------:R-:W-:Y:S01]  /*77b0*/  UMOV UR23, 0x40004040 ;  /* 0x4000404000177882 */ /* 0x000fe20000000000 */
[----:B------:R-:W-:Y:S01]  /*77c0*/  UMOV UR21, 0x40004040 ;  /* 0x4000404000157882 */ /* 0x000fe20000000000 */
[----:B------:R1:W-:Y:S01]  /*77d0*/  UTCHMMA.2CTA gdesc[UR22], gdesc[UR24], tmem[UR46], tmem[UR60], idesc[UR61], UPT ;  /* 0x00ff3c18160075ea */ /* 0x0003e2000ba0002e */
[----:B------:R-:W-:Y:S01]  /*77e0*/  UMOV UR19, 0x40004040 ;  /* 0x4000404000137882 */ /* 0x000fe20000000000 */
[----:B------:R-:W-:Y:S01]  /*77f0*/  UMOV UR38, UR5 ;  /* 0x0000000500267c82 */ /* 0x000fe20008000000 */
[----:B------:R-:W-:Y:S01]  /*7800*/  UIADD3 UR5, UPT, UPT, UR5, 0x400, URZ ;  /* 0x0000040005057890 */ /* 0x000fe2000fffe0ff */
[----:B------:R1:W-:Y:S01]  /*7810*/  UTCHMMA.2CTA gdesc[UR18], gdesc[UR20], tmem[UR45], tmem[UR58], idesc[UR59], UPT ;  /* 0x00ff3a14120075ea */ /* 0x0003e2000ba0002d */
[----:B------:R-:W-:Y:S01]  /*7820*/  UMOV UR39, 0x40004040 ;  /* 0x4000404000277882 */ /* 0x000fe20000000000 */
[----:B------:R-:W-:Y:S01]  /*7830*/  UMOV UR36, UR4 ;  /* 0x0000000400247c82 */ /* 0x000fe20008000000 */
[----:B------:R-:W-:Y:S01]  /*7840*/  UIADD3 UR4, UPT, UPT, UR4, 0x400, URZ ;  /* 0x0000040004047890 */ /* 0x000fe2000fffe0ff */
[----:B------:R-:W-:Y:S01]  /*7850*/  UMOV UR37, 0x40004040 ;  /* 0x4000404000257882 */ /* 0x000fe20000000000 */
[----:B------:R-:W-:Y:S01]  /*7860*/  UMOV UR17, 0x40004040 ;  /* 0x4000404000117882 */ /* 0x000fe20000000000 */
[----:B------:R1:W-:Y:S01]  /*7870*/  UTCHMMA.2CTA gdesc[UR36], gdesc[UR38], tmem[UR44], tmem[UR56], idesc[UR57], UPT ;  /* 0x00ff3826240075ea */ /* 0x0003e2000ba0002c */
[----:B------:R-:W-:Y:S01]  /*7880*/  UMOV UR15, 0x40004040 ;  /* 0x40004040000f7882 */ /* 0x000fe20000000000 */
[----:B------:R-:W-:Y:S01]  /*7890*/  UMOV UR13, 0x40004040 ;  /* 0x40004040000d7882 */ /* 0x000fe20000000000 */
[----:B------:R1:W-:Y:S01]  /*78a0*/  UTCHMMA.2CTA gdesc[UR14], gdesc[UR16], tmem[UR43], tmem[UR54], idesc[UR55], UPT ;  /* 0x00ff36100e0075ea */ /* 0x0003e2000ba0002b */
[----:B------:R-:W-:Y:S01]  /*78b0*/  UMOV UR11, 0x40004040 ;  /* 0x40004040000b7882 */ /* 0x000fe20000000000 */
[----:B------:R-:W-:Y:S01]  /*78c0*/  UMOV UR9, 0x40004040 ;  /* 0x4000404000097882 */ /* 0x000fe20000000000 */
[----:B------:R-:W-:Y:S01]  /*78d0*/  UMOV UR7, 0x40004040 ;  /* 0x4000404000077882 */ /* 0x000fe20000000000 */
[----:B------:R1:W-:Y:S01]  /*78e0*/  UTCHMMA.2CTA gdesc[UR10], gdesc[UR12], tmem[UR42], tmem[UR52], idesc[UR53], UPT ;  /* 0x00ff340c0a0075ea */ /* 0x0003e2000ba0002a */
[----:B------:R1:W-:Y:S01]  /*78f0*/  UTCHMMA.2CTA gdesc[UR6], gdesc[UR8], tmem[UR41], tmem[UR50], idesc[UR51], UPT ;  /* 0x00ff3208060075ea */ /* 0x0003e2000ba00029 */
[----:B------:R-:W-:Y:S05]  /*7900*/  BRA.U UP0, `(.L_x_110) ;  /* 0xfffffffd00247547 */ /* 0x000fea000b83ffff */
[----:B------:R-:W-:Y:S01]  /*7910*/  R2UR UR4, R4 ;  /* 0x00000000040472ca */ /* 0x000fe200000e0000 */
[----:B-1----:R-:W-:Y:S02]  /*7920*/  UIADD3 UR6, UPT, UPT, UR34, 0x90, URZ ;  /* 0x0000009022067890 */ /* 0x002fe4000fffe0ff */
[----:B------:R-:W-:Y:S02]  /*7930*/  UIADD3 UR5, UPT, UPT, UR34, 0x68, URZ ;  /* 0x0000006822057890 */ /* 0x000fe4000fffe0ff */
[----:B------:R-:W-:Y:S01]  /*7940*/  UIADD3 UR7, UPT, UPT, UR34, 0x148, URZ ;  /* 0x0000014822077890 */ /* 0x000fe2000fffe0ff */
[----:B------:R-:W-:-:S04]  /*7950*/  UMOV UR8, 0x3 ;  /* 0x0000000300087882 */ /* 0x000fc80000000000 */
[----:B------:R2:W-:Y:S02]  /*7960*/  UTCBAR.2CTA.MULTICAST [UR6], URZ, UR8 ;  /* 0x000000ff060073e9 */ /* 0x0005e40008200808 */
[----:B------:R2:W-:Y:S01]  /*7970*/  UTCBAR.2CTA.MULTICAST [UR5], URZ, UR8 ;  /* 0x000000ff050073e9 */ /* 0x0005e20008200808 */
[----:B------:R-:W-:-:S09]  /*7980*/  ULOP3.LUT UR4, UR4, 0xffff, URZ, 0xc0, !UPT ;  /* 0x0000ffff04047892 */ /* 0x000fd2000f8ec0ff */
[----:B------:R2:W-:Y:S01]  /*7990*/  UTCBAR.2CTA.MULTICAST [UR7], URZ, UR4 ;  /* 0x000000ff070073e9 */ /* 0x0005e20008200804 */
[----:B------:R-:W-:Y:S02]  /*79a0*/  NOP ;  /* 0x0000000000007918 */ /* 0x000fe40000000000 */
.L_x_85:
[----:B--2---:R-:W2:Y:S01]  /*79b0*/  S2UR UR5, SR_CgaCtaId ;  /* 0x00000000000579c3 */ /* 0x004ea20000008800 */
[----:B------:R-:W-:Y:S01]  /*79c0*/  ELECT P0, URZ, PT ;  /* 0x0000000000ff782f */ /* 0x000fe20003800000 */
[----:B------:R-:W-:Y:S01]  /*79d0*/  IMAD.MOV.U32 R6, RZ, RZ, 0x1 ;  /* 0x00000001ff067424 */ /* 0x000fe200078e00ff */
[----:B------:R-:W-:-:S05]  /*79e0*/  UIADD3 UR4, UPT, UPT, UR34, 0x128, URZ ;  /* 0x0000012822047890 */ /* 0x000fca000fffe0ff */
[----:B------:R-:W-:Y:S01]  /*79f0*/  UVIRTCOUNT.DEALLOC.SMPOOL 0x80 ;  /* 0x000000800000784c */ /* 0x000fe20000000000 */
[----:B------:R-:W-:-:S05]  /*7a00*/  IMAD.U32 R8, RZ, RZ, UR4 ;  /* 0x00000004ff087e24 */ /* 0x000fca000f8e00ff */
[----:B------:R-:W-:Y:S02]  /*7a10*/  @P0 MOV R4, 0x40 ;  /* 0x0000004000040802 */ /* 0x000fe40000000f00 */
[----:B------:R-:W3:Y:S01]  /*7a20*/  S2UR UR4, SR_CgaCtaId ;  /* 0x00000000000479c3 */ /* 0x000ee20000008800 */
[----:B------:R-:W-:Y:S01]  /*7a30*/  @P0 PRMT R9, R6, 0x7610, R9 ;  /* 0x0000761006090816 */ /* 0x000fe20000000009 */
[----:B--2---:R-:W-:-:S05]  /*7a40*/  @P0 IMAD.U32 R7, RZ, RZ, UR5 ;  /* 0x00000005ff070e24 */ /* 0x004fca000f8e00ff */
[C---:B------:R-:W-:Y:S02]  /*7a50*/  @P0 LEA R4, R7.reuse, R4, 0x18 ;  /* 0x0000000407040211 */ /* 0x040fe400078ec0ff */
[----:B------:R-:W-:-:S03]  /*7a60*/  LOP3.LUT R7, R7, 0x1, RZ, 0x3c, !PT ;  /* 0x0000000107077812 */ /* 0x000fc600078e3cff */
[----:B------:R3:W-:Y:S01]  /*7a70*/  @P0 STS.U8 [R4], R9 ;  /* 0x0000000904000388 */ /* 0x0007e20000000000 */
[----:B------:R-:W-:Y:S01]  /*7a80*/  PRMT R7, R7, 0x654, R8 ;  /* 0x0000065407077816 */ /* 0x000fe20000000008 */
[----:B------:R-:W-:Y:S01]  /*7a90*/  BAR.SYNC.DEFER_BLOCKING 0x5, 0x1a0 ;  /* 0x0146800000007b1d */ /* 0x000fe20000010000 */
[----:B---3--:R-:W-:-:S05]  /*7aa0*/  IMAD.U32 R4, RZ, RZ, UR4 ;  /* 0x00000004ff047e24 */ /* 0x008fca000f8e00ff */
[----:B------:R2:W-:Y:S01]  /*7ab0*/  SYNCS.ARRIVE.TRANS64.RED.ART0 RZ, [R7+URZ], R6 ;  /* 0x0000000607ff79a7 */ /* 0x0005e200085004ff */
[----:B------:R2:W-:Y:S01]  /*7ac0*/  STL [R1], R4 ;  /* 0x0000000401007387 */ /* 0x0005e20000100800 */
[----:B------:R-:W3:Y:S02]  /*7ad0*/  SYNCS.PHASECHK.TRANS64.TRYWAIT P0, [UR34+0x128], RZ ;  /* 0x000128ffff0075a7 */ /* 0x000ee40008001122 */
[----:B--23--:R-:W-:Y:S05]  /*7ae0*/  @!P0 BRA `(.L_x_111) ;  /* 0x0000006000d88947 */ /* 0x00cfea0003800000 */
.L_x_242:
[----:B------:R-:W3:Y:S01]  /*7af0*/  LDL R7, [R1] ;  /* 0x0000000001077983 */ /* 0x000ee20000100800 */
[----:B------:R-:W-:Y:S01]  /*7b00*/  NOP ;  /* 0x0000000000007918 */ /* 0x000fe20000000000 */
[----:B--2---:R-:W-:Y:S02]  /*7b10*/  MOV R4, 0x50 ;  /* 0x0000005000047802 */ /* 0x004fe40000000f00 */
[----:B-1----:R-:W-:-:S04]  /*7b20*/  LOP3.LUT R5, R5, 0xffff, RZ, 0xc0, !PT ;  /* 0x0000ffff05057812 */ /* 0x002fc800078ec0ff */
[----:B------:R-:W-:Y:S01]  /*7b30*/  SHF.R.U32.HI R8, RZ, 0x5, R5 ;  /* 0x00000005ff087819 */ /* 0x000fe20000011605 */
[----:B------:R-:W-:-:S04]  /*7b40*/  IMAD.MOV.U32 R5, RZ, RZ, 0xffff ;  /* 0x0000ffffff057424 */ /* 0x000fc800078e00ff */
[----:B------:R-:W-:Y:S01]  /*7b50*/  VIADD R9, R8, 0x10 ;  /* 0x0000001008097836 */ /* 0x000fe20000000000 */
[----:B------:R-:W-:-:S04]  /*7b60*/  SHF.L.U32 R8, R5, R8, RZ ;  /* 0x0000000805087219 */ /* 0x000fc800000006ff */
[----:B------:R-:W-:-:S04]  /*7b70*/  SHF.L.U32 R9, R6, R9, RZ ;  /* 0x0000000906097219 */ /* 0x000fc800000006ff */
[----:B------:R-:W-:-:S04]  /*7b80*/  LOP3.LUT R8, R9, R8, RZ, 0xfc, !PT ;  /* 0x0000000809087212 */ /* 0x000fc800078efcff */
[----:B------:R-:W-:Y:S02]  /*7b90*/  LOP3.LUT R6, R8, 0xffff, RZ, 0xc0, !PT ;  /* 0x0000ffff08067812 */ /* 0x000fe400078ec0ff */
[----:B---3--:R-:W-:-:S05]  /*7ba0*/  LEA R4, R7, R4, 0x18 ;  /* 0x0000000407047211 */ /* 0x008fca00078ec0ff */
[----:B------:R-:W1:Y:S02]  /*7bb0*/  LDS R7, [R4] ;  /* 0x0000000004077984 */ /* 0x000e640000000800 */
[----:B-1----:R-:W-:-:S04]  /*7bc0*/  LOP3.LUT R5, R8, 0xffff, R7, 0x80, !PT ;  /* 0x0000ffff08057812 */ /* 0x002fc800078e8007 */
[----:B------:R-:W-:-:S13]  /*7bd0*/  ISETP.NE.AND P0, PT, R5, R6, PT ;  /* 0x000000060500720c */ /* 0x000fda0003f05270 */
[----:B------:R-:W-:Y:S05]  /*7be0*/  @P0 BRA `(.L_x_112) ;  /* 0x0000000000500947 */ /* 0x000fea0003800000 */
[----:B------:R-:W-:Y:S02]  /*7bf0*/  SHF.R.U32.HI R5, RZ, 0x10, R7 ;  /* 0x00000010ff057819 */ /* 0x000fe40000011607 */
[----:B------:R-:W-:-:S04]  /*7c00*/  SHF.R.U32.HI R6, RZ, 0x10, R8 ;  /* 0x00000010ff067819 */ /* 0x000fc80000011608 */
[----:B------:R-:W-:-:S04]  /*7c10*/  LOP3.LUT R5, R5, R6, RZ, 0xc0, !PT ;  /* 0x0000000605057212 */ /* 0x000fc800078ec0ff */
[----:B------:R-:W-:-:S13]  /*7c20*/  ISETP.NE.AND P0, PT, R5, R6, PT ;  /* 0x000000060500720c */ /* 0x000fda0003f05270 */
[----:B------:R-:W-:Y:S05]  /*7c30*/  @P0 BRA `(.L_x_113) ;  /* 0x0000000000300947 */ /* 0x000fea0003800000 */
[----:B------:R-:W-:Y:S01]  /*7c40*/  R2UR UR4, R8 ;  /* 0x00000000080472ca */ /* 0x000fe200000e0000 */
[----:B------:R-:W1:-:S12]  /*7c50*/  S2R R6, SR_LANEID ;  /* 0x0000000000067919 */ /* 0x000e580000000000 */
[----:B------:R-:W-:-:S03]  /*7c60*/  ULOP3.LUT UR5, URZ, UR4, URZ, 0x33, !UPT ;  /* 0x00000004ff057292 */ /* 0x000fc6000f8e33ff */
[----:B------:R-:W-:Y:S02]  /*7c70*/  VOTEU.ANY UR4, UPT, PT ;  /* 0x0000000000047886 */ /* 0x000fe400038e0100 */
[----:B------:R-:W-:Y:S01]  /*7c80*/  UFLO.U32 UR4, UR4 ;  /* 0x00000004000472bd */ /* 0x000fe200080e0000 */
[----:B------:R-:W-:-:S04]  /*7c90*/  IMAD.U32 R5, RZ, RZ, UR5 ;  /* 0x00000005ff057e24 */ /* 0x000fc8000f8e00ff */
[----:B------:R-:W2:Y:S02]  /*7ca0*/  REDUX UR6, R5 ;  /* 0x00000000050673c4 */ /* 0x000ea40000000000 */
[----:B------:R3:W-:Y:S01]  /*7cb0*/  UTCATOMSWS.AND URZ, UR5 ;  /* 0x0000000500ff79e3 */ /* 0x0007e20008000000 */
[----:B-1----:R-:W-:Y:S01]  /*7cc0*/  ISETP.EQ.U32.AND P0, PT, R6, UR4, PT ;  /* 0x0000000406007c0c */ /* 0x002fe2000bf02070 */
[----:B--2---:R-:W-:-:S12]  /*7cd0*/  IMAD.U32 R7, RZ, RZ, UR6 ;  /* 0x00000006ff077e24 */ /* 0x004fd8000f8e00ff */
[----:B------:R3:W-:Y:S01]  /*7ce0*/  @P0 ATOMS.AND RZ, [R4], R7 ;  /* 0x0000000704ff038c */ /* 0x0007e20002800000 */
[----:B------:R-:W-:Y:S05]  /*7cf0*/  BRA `(.L_x_114) ;  /* 0x0000000000147947 */ /* 0x000fea0003800000 */
.L_x_113:
[----:B------:R-:W-:Y:S02]  /*7d00*/  MOV R4, 0x7d20 ;  /* 0x00007d2000047802 */ /* 0x000fe40000000f00 */
[----:B------:R-:W-:Y:S05]  /*7d10*/  CALL.REL.NOINC `($__internal_0_$__cuda_sm10x_tcgen05_guardrail_trap_col_being_dealloced_not_returned_by_alloc) ;  /* 0x0000006400507944 */ /* 0x000fea0003c00000 */
[----:B------:R-:W-:Y:S05]  /*7d20*/  BRA `(.L_x_114) ;  /* 0x0000000000087947 */ /* 0x000fea0003800000 */
.L_x_112:
[----:B------:R-:W-:Y:S02]  /*7d30*/  MOV R4, 0x7d50 ;  /* 0x00007d5000047802 */ /* 0x000fe40000000f00 */
[----:B------:R-:W-:Y:S05]  /*7d40*/  CALL.REL.NOINC `($__internal_2_$__cuda_sm10x_tcgen05_guardrail_trap_unallocated_columns_being_dealloced) ;  /* 0x00000064005c7944 */ /* 0x000fea0003c00000 */
.L_x_114:
[----:B------:R-:W-:Y:S01]  /*7d50*/  ELECT P0, URZ, PT ;  /* 0x0000000000ff782f */ /* 0x000fe20003800000 */
[----:B------:R-:W-:Y:S01]  /*7d60*/  NOP ;  /* 0x0000000000007918 */ /* 0x000fe20000000000 */
[----:B------:R-:W-:Y:S11]  /*7d70*/  BSSY.RECONVERGENT B0, `(.L_x_74) ;  /* 0x0000009000007945 */ /* 0x000ff60003800200 */
[----:B------:R-:W-:Y:S05]  /*7d80*/  @!P0 BRA `(.L_x_115) ;  /* 0x00000000001c8947 */ /* 0x000fea0003800000 */
[----:B------:R-:W-:Y:S02]  /*7d90*/  UMOV UR4, 0x20 ;  /* 0x0000002000047882 */ /* 0x000fe40000000000 */
[----:B------:R-:W-:-:S04]  /*7da0*/  UIADD3 UR4, UPT, UPT, -UR4, 0x100000, URZ ;  /* 0x0010000004047890 */ /* 0x000fc8000fffe1ff */
[----:B---3--:R-:W-:Y:S02]  /*7db0*/  USHF.L.U32 UR5, UR4, 0xb, URZ ;  /* 0x0000000b04057899 */ /* 0x008fe400080006ff */
[----:B------:R-:W-:Y:S01]  /*7dc0*/  USHF.L.U32 UR4, UR4, 0x1, URZ ;  /* 0x0000000104047899 */ /* 0x000fe200080006ff */
[----:B------:R-:W1:Y:S11]  /*7dd0*/  FENCE.VIEW.ASYNC.S ;  /* 0x00000000000073c6 */ /* 0x000e760000000000 */
[----:B-1----:R1:W2:Y:S01]  /*7de0*/  SYNCS.EXCH.64 URZ, [UR34+0x128], UR4 ;  /* 0x0001280422ff75b2 */ /* 0x0022a20008000100 */
[----:B------:R-:W-:Y:S01]  /*7df0*/  NOP ;  /* 0x0000000000007918 */ /* 0x000fe20000000000 */
.L_x_115:
[----:B-1-3--:R-:W-:Y:S05]  /*7e00*/  BSYNC.RECONVERGENT B0 ;  /* 0x0000000000007941 */ /* 0x00afea0003800200 */
.L_x_74:
[----:B------:R-:W-:Y:S01]  /*7e10*/  R2UR UR4, R0 ;  /* 0x00000000000472ca */ /* 0x000fe200000e0000 */
[----:B------:R-:W-:-:S12]  /*7e20*/  NOP ;  /* 0x0000000000007918 */ /* 0x000fd80000000000 */
[----:B------:R-:W-:-:S04]  /*7e30*/  UIADD3 UR4, UPT, UPT, UR4, -0x4, URZ ;  /* 0xfffffffc04047890 */ /* 0x000fc8000fffe0ff */
[----:B------:R-:W-:-:S09]  /*7e40*/  UISETP.GT.U32.AND UP0, UPT, UR4, 0x7, UPT ;  /* 0x000000070400788c */ /* 0x000fd2000bf04070 */
[----:B------:R-:W-:Y:S05]  /*7e50*/  BRA.U UP0, `(.L_x_116) ;  /* 0x0000003500b87547 */ /* 0x000fea000b800000 */
[----:B------:R-:W-:Y:S01]  /*7e60*/  NOP ;  /* 0x0000000000007918 */ /* 0x000fe20000000000 */
.L_x_117:
[----:B------:R-:W-:Y:S05]  /*7e70*/  WARPSYNC.ALL ;  /* 0x0000000000007948 */ /* 0x000fea0003800000 */
[----:B------:R-:W-:-:S04]  /*7e80*/  NOP ;  /* 0x0000000000007918 */ /* 0x000fc80000000000 */
[----:B------:R-:W5:Y:S02]  /*7e90*/  USETMAXREG.TRY_ALLOC.CTAPOOL UP0, 0x88 ;  /* 0x00000088000079c8 */ /* 0x000f640008000600 */
[----:B-----5:R-:W-:-:S13]  /*7ea0*/  PLOP3.LUT P0, PT, PT, PT, UP0, 0x80, 0x8 ;  /* 0x000000000008781c */ /* 0x020fda0003f0f008 */
[----:B------:R-:W-:Y:S05]  /*7eb0*/  @!P0 BRA `(.L_x_117) ;  /* 0xfffffffc00ec8947 */ /* 0x000fea000383ffff */
[----:B------:R-:W-:Y:S05]  /*7ec0*/  WARPSYNC.ALL ;  /* 0x0000000000007948 */ /* 0x000fea0003800000 */
[----:B------:R-:W-:Y:S01]  /*7ed0*/  NOP ;  /* 0x0000000000007918 */ /* 0x000fe20000000000 */
[----:B------:R-:W5:Y:S02]  /*7ee0*/  LDCU UR5, c[0x0][0x380] ;  /* 0x00007000ff0577ac */ /* 0x000f640008000800 */
[----:B-----5:R-:W-:Y:S02]  /*7ef0*/  UIADD3 UR4, UPT, UPT, -UR5, URZ, URZ ;  /* 0x000000ff05047290 */ /* 0x020fe4000fffe1ff */
[----:B------:R-:W-:-:S02]  /*7f00*/  UIADD3 UR7, UPT, UPT, UR5, -0x1, URZ ;  /* 0xffffffff05077890 */ /* 0x000fc4000fffe0ff */
[----:B------:R-:W-:Y:S02]  /*7f10*/  USHF.R.S32.HI UR4, URZ, 0x1f, UR4 ;  /* 0x0000001fff047899 */ /* 0x000fe40008011404 */
[----:B------:R-:W-:Y:S02]  /*7f20*/  USHF.R.S32.HI UR6, URZ, 0x1f, UR7 ;  /* 0x0000001fff067899 */ /* 0x000fe40008011407 */
[----:B------:R-:W-:Y:S02]  /*7f30*/  ULEA.HI UR4, UR4, -UR5, URZ, 0x7 ;  /* 0x8000000504047291 */ /* 0x000fe4000f8f38ff */
[----:B------:R-:W-:Y:S02]  /*7f40*/  UISETP.GT.AND UP0, UPT, UR5, URZ, UPT ;  /* 0x000000ff0500728c */ /* 0x000fe4000bf04270 */
[----:B------:R-:W-:Y:S02]  /*7f50*/  ULEA.HI UR6, UR6, UR7, URZ, 0x7 ;  /* 0x0000000706067291 */ /* 0x000fe4000f8f38ff */
[----:B------:R-:W-:-:S02]  /*7f60*/  USHF.R.S32.HI UR5, URZ, 0x7, UR4 ;  /* 0x00000007ff057899 */ /* 0x000fc40008011404 */
[----:B------:R-:W-:Y:S02]  /*7f70*/  ULEA.HI.SX32 UR4, UR6, 0x1, 0x19 ;  /* 0x0000000106047891 */ /* 0x000fe4000f8fcaff */
[----:B------:R-:W-:-:S07]  /*7f80*/  UIADD3 UR5, UPT, UPT, -UR5, URZ, URZ ;  /* 0x000000ff05057290 */ /* 0x000fce000fffe1ff */
[----:B------:R-:W-:Y:S02]  /*7f90*/  @!UP0 UMOV UR4, UR5 ;  /* 0x0000000500048c82 */ /* 0x000fe40008000000 */
[----:B------:R-:W-:Y:S01]  /*7fa0*/  UISETP.GE.AND UP0, UPT, UR4, 0x1, UPT ;  /* 0x000000010400788c */ /* 0x000fe2000bf06270 */
[----:B--2---:R-:W-:Y:S08]  /*7fb0*/  BAR.SYNC.DEFER_BLOCKING 0x5, 0x1a0 ;  /* 0x0146800000007b1d */ /* 0x004ff00000010000 */
[----:B------:R-:W-:Y:S05]  /*7fc0*/  BRA.U !UP0, `(.L_x_118) ;  /* 0x0000002508187547 */ /* 0x000fea000b800000 */
[----:B-1--4-:R-:W2:Y:S01]  /*7fd0*/  LDL.LU R5, [R1] ;  /* 0x0000000001057983 */ /* 0x012ea20000300800 */
[----:B------:R-:W1:Y:S01]  /*7fe0*/  S2UR UR7, SR_CgaCtaId ;  /* 0x00000000000779c3 */ /* 0x000e620000008800 */
[----:B------:R-:W-:Y:S01]  /*7ff0*/  UMOV UR8, 0x400 ;  /* 0x0000040000087882 */ /* 0x000fe20000000000 */
[----:B------:R-:W-:Y:S01]  /*8000*/  UIADD3 UR16, UPT, UPT, -UR4, URZ, URZ ;  /* 0x000000ff04107290 */ /* 0x000fe2000fffe1ff */
[----:B------:R-:W4:Y:S01]  /*8010*/  S2R R116, SR_TID.X ;  /* 0x0000000000747919 */ /* 0x000f220000002100 */
[----:B------:R-:W-:Y:S01]  /*8020*/  R2UR UR9, R2 ;  /* 0x00000000020972ca */ /* 0x000fe200000e0000 */
[----:B------:R-:W-:Y:S01]  /*8030*/  UMOV UR18, 0x400 ;  /* 0x0000040000127882 */ /* 0x000fe20000000000 */
[----:B------:R-:W3:Y:S01]  /*8040*/  LDCU UR24, c[0x0][0x398] ;  /* 0x00007300ff1877ac */ /* 0x000ee20008000800 */
[----:B------:R-:W5:Y:S01]  /*8050*/  S2R R4, SR_TID.X ;  /* 0x0000000000047919 */ /* 0x000f620000002100 */
[----:B------:R-:W3:Y:S01]  /*8060*/  S2UR UR17, SR_CgaCtaId ;  /* 0x00000000001179c3 */ /* 0x000ee20000008800 */
[----:B------:R-:W2:Y:S01]  /*8070*/  LDCU UR10, c[0x0][0x994] ;  /* 0x00013280ff0a77ac */ /* 0x000ea20008000800 */
[----:B------:R-:W-:Y:S01]  /*8080*/  UMOV UR13, 0x1 ;  /* 0x00000001000d7882 */ /* 0x000fe20000000000 */
[----:B------:R-:W-:Y:S01]  /*8090*/  UMOV UR12, URZ ;  /* 0x000000ff000c7c82 */ /* 0x000fe20008000000 */
[----:B------:R-:W-:Y:S01]  /*80a0*/  UMOV UR15, URZ ;  /* 0x000000ff000f7c82 */ /* 0x000fe20008000000 */
[----:B------:R-:W-:Y:S01]  /*80b0*/  UMOV UR11, URZ ;  /* 0x000000ff000b7c82 */ /* 0x000fe20008000000 */
[----:B------:R-:W-:Y:S01]  /*80c0*/  UMOV UR14, URZ ;  /* 0x000000ff000e7c82 */ /* 0x000fe20008000000 */
[----:B-1----:R-:W-:-:S04]  /*80d0*/  ULEA UR4, UR7, UR8, 0x18 ;  /* 0x0000000807047291 */ /* 0x002fc8000f8ec0ff */
[----:B------:R-:W-:Y:S02]  /*80e0*/  UIADD3 UR21, UPT, UPT, UR4, 0x60, URZ ;  /* 0x0000006004157890 */ /* 0x000fe4000fffe0ff */
[----:B------:R-:W-:Y:S02]  /*80f0*/  UIADD3 UR20, UPT, UPT, UR4, 0x48, URZ ;  /* 0x0000004804147890 */ /* 0x000fe4000fffe0ff */
[----:B------:R-:W-:Y:S02]  /*8100*/  UIADD3 UR19, UPT, UPT, UR4, 0x58, URZ ;  /* 0x0000005804137890 */ /* 0x000fe4000fffe0ff */
[----:B---3--:R-:W-:Y:S02]  /*8110*/  ULEA UR18, UR17, UR18, 0x18 ;  /* 0x0000001211127291 */ /* 0x008fe4000f8ec0ff */
[----:B------:R-:W-:Y:S02]  /*8120*/  UISETP.NE.AND UP2, UPT, UR17, 0x1, UPT ;  /* 0x000000011100788c */ /* 0x000fe4000bf45270 */
[----:B------:R-:W-:Y:S01]  /*8130*/  ULOP3.LUT UR23, UR17, 0x1, URZ, 0x3c, !UPT ;  /* 0x0000000111177892 */ /* 0x000fe2000f8e3cff */
[----:B-----5:R-:W-:Y:S01]  /*8140*/  LOP3.LUT R117, R4, 0x80, RZ, 0xc0, !PT ;  /* 0x0000008004757812 */ /* 0x020fe200078ec0ff */
[----:B------:R-:W-:-:S02]  /*8150*/  UPRMT UR21, UR9, 0x654, UR21 ;  /* 0x0000065409157896 */ /* 0x000fc40008000015 */
[----:B------:R-:W-:Y:S02]  /*8160*/  UPRMT UR20, UR9, 0x654, UR20 ;  /* 0x0000065409147896 */ /* 0x000fe40008000014 */
[----:B------:R-:W-:Y:S02]  /*8170*/  UPRMT UR19, UR9, 0x654, UR19 ;  /* 0x0000065409137896 */ /* 0x000fe40008000013 */
[----:B------:R-:W-:Y:S01]  /*8180*/  UISETP.NE.AND UP1, UPT, UR17, URZ, UPT ;  /* 0x000000ff1100728c */ /* 0x000fe2000bf25270 */
[----:B--2---:R-:W-:Y:S02]  /*8190*/  R2UR UR5, R5 ;  /* 0x00000000050572ca */ /* 0x004fe400000e0000 */
[----:B----4-:R-:W-:-:S04]  /*81a0*/  LOP3.LUT R5, R116, 0x80, RZ, 0xc0, !PT ;  /* 0x0000008074057812 */ /* 0x010fc800078ec0ff */
[----:B------:R-:W-:Y:S01]  /*81b0*/  R2UR UR8, R5 ;  /* 0x00000000050872ca */ /* 0x000fe200000e0000 */
[----:B------:R-:W-:-:S05]  /*81c0*/  IMAD.U32 R5, R4, 0x10000, RZ ;  /* 0x0001000004057824 */ /* 0x000fca00078e00ff */
[----:B------:R-:W-:Y:S01]  /*81d0*/  LOP3.LUT R4, R5, 0x600000, RZ, 0xc0, !PT ;  /* 0x0060000005047812 */ /* 0x000fe200078ec0ff */
[----:B------:R-:W-:Y:S02]  /*81e0*/  ULOP3.LUT UR6, UR5, 0x1, URZ, 0x3c, !UPT ;  /* 0x0000000105067892 */ /* 0x000fe4000f8e3cff */
[----:B------:R-:W-:Y:S01]  /*81f0*/  UIADD3 UR5, UPT, UPT, UR4, 0x158, URZ ;  /* 0x0000015804057890 */ /* 0x000fe2000fffe0ff */
[----:B------:R-:W-:-:S03]  /*8200*/  LEA.HI R117, R117, R4, RZ, 0x1e ;  /* 0x0000000475757211 */ /* 0x000fc600078ff0ff */
[----:B------:R-:W-:Y:S02]  /*8210*/  UPRMT UR5, UR6, 0x654, UR5 ;  /* 0x0000065406057896 */ /* 0x000fe40008000005 */
[----:B------:R-:W-:-:S04]  /*8220*/  USHF.R.U32.HI UR22, URZ, 0x7, UR8 ;  /* 0x00000007ff167899 */ /* 0x000fc80008011608 */
[----:B------:R-:W-:-:S08]  /*8230*/  IMAD.U32 R118, RZ, RZ, UR5 ;  /* 0x00000005ff767e24 */ /* 0x000fd0000f8e00ff */
.L_x_130:
[----:B------:R-:W-:Y:S02]  /*8240*/  USHF.L.U32 UR6, UR11, 0x1f, URZ ;  /* 0x0000001f0b067899 */ /* 0x000fe400080006ff */
[----:B------:R-:W-:Y:S02]  /*8250*/  UIADD3 UR16, UPT, UPT, UR16, 0x1, URZ ;  /* 0x0000000110107890 */ /* 0x000fe4000fffe0ff */
[----:B------:R-:W-:Y:S02]  /*8260*/  USHF.L.U32 UR5, UR15, 0x1f, URZ ;  /* 0x0000001f0f057899 */ /* 0x000fe400080006ff */
[----:B------:R-:W-:Y:S01]  /*8270*/  MOV R5, UR6 ;  /* 0x0000000600057c02 */ /* 0x000fe20008000f00 */
[----:B------:R-:W-:-:S03]  /*8280*/  UISETP.NE.AND UP0, UPT, UR16, URZ, UPT ;  /* 0x000000ff1000728c */ /* 0x000fc6000bf05270 */
[----:B-1----:R-:W1:Y:S01]  /*8290*/  SYNCS.PHASECHK.TRANS64.TRYWAIT P0, [UR4+0x20], R5 ;  /* 0x00002005ff0075a7 */ /* 0x002e620008001104 */
[----:B---3--:R-:W-:Y:S01]  /*82a0*/  MOV R4, UR5 ;  /* 0x0000000500047c02 */ /* 0x008fe20008000f00 */
[----:B-1----:R-:W-:Y:S06]  /*82b0*/  @!P0 BRA `(.L_x_119) ;  /* 0x0000005800fc8947 */ /* 0x002fec0003800000 */
.L_x_244:
[----:B------:R-:W2:Y:S01]  /*82c0*/  SYNCS.PHASECHK.TRANS64.TRYWAIT P0, [UR4+0x40], R4 ;  /* 0x00004004ff0075a7 */ /* 0x000ea20008001104 */
[----:B------:R-:W3:Y:S02]  /*82d0*/  S2R R92, SR_CTAID.X ;  /* 0x00000000005c7919 */ /* 0x000ee40000002500 */
[----:B--23--:R-:W-:Y:S05]  /*82e0*/  @!P0 BRA `(.L_x_120) ;  /* 0x0000005c00108947 */ /* 0x00cfea0003800000 */
.L_x_246:
[C---:B------:R-:W-:Y:S01]  /*82f0*/  R2UR UR7, R117.reuse ;  /* 0x00000000750772ca */ /* 0x040fe200000e0000 */
[----:B------:R-:W-:Y:S01]  /*8300*/  UISETP.NE.AND UP3, UPT, UR14, URZ, UPT ;  /* 0x000000ff0e00728c */ /* 0x000fe2000bf65270 */
[----:B------:R-:W-:Y:S01]  /*8310*/  R2UR UR6, R117 ;  /* 0x00000000750672ca */ /* 0x000fe200000e0000 */
[----:B------:R-:W-:Y:S01]  /*8320*/  IMAD.U32 R88, RZ, RZ, UR8 ;  /* 0x00000008ff587e24 */ /* 0x000fe2000f8e00ff */
[----:B------:R-:W-:-:S09]  /*8330*/  UMOV UR4, UR18 ;  /* 0x0000001200047c82 */ /* 0x000fd20008000000 */
[----:B------:R-:W2:Y:S02]  /*8340*/  LDTM.x32 R36, tmem[UR7] ;  /* 0x00000007002479ee */ /* 0x000ea400082c0000 */
[----:B-1----:R-:W1:Y:S01]  /*8350*/  LDTM.x32 R4, tmem[UR6+0x40] ;  /* 0x00004006000479ee */ /* 0x002e6200082c0000 */
[----:B------:R-:W-:Y:S05]  /*8360*/  BRA.U !UP3, `(.L_x_121) ;  /* 0x000000010b147547 */ /* 0x000fea000b800000 */
[----:B------:R-:W-:Y:S01]  /*8370*/  ELECT P0, URZ, PT ;  /* 0x0000000000ff782f */ /* 0x000fe20003800000 */
[----:B------:R-:W-:Y:S01]  /*8380*/  NOP ;  /* 0x0000000000007918 */ /* 0x000fe20000000000 */
[----:B------:R-:W-:-:S11]  /*8390*/  ULOP3.LUT UR13, UR13, 0x1, URZ, 0x3c, !UPT ;  /* 0x000000010d0d7892 */ /* 0x000fd6000f8e3cff */
[----:B------:R-:W-:-:S04]  /*83a0*/  @P0 MOV R84, 0x1 ;  /* 0x0000000100540802 */ /* 0x000fc80000000f00 */
[----:B------:R3:W-:Y:S03]  /*83b0*/  @P0 SYNCS.ARRIVE.TRANS64.RED.ART0 RZ, [UR21], R84 ;  /* 0x00000054ffff09a7 */ /* 0x0007e60008500415 */
.L_x_121:
[----:B------:R-:W-:Y:S01]  /*83c0*/  IMAD.SHL.U32 R92, R92, 0x80, RZ ;  /* 0x000000805c5c7824 */ /* 0x000fe200078e00ff */
[C---:B------:R-:W-:Y:S01]  /*83d0*/  LOP3.LUT R85, R116.reuse, 0x7f, RZ, 0xc0, !PT ;  /* 0x0000007f74557812 */ /* 0x040fe200078ec0ff */
[----:B------:R-:W4:Y:S01]  /*83e0*/  LDS.128 R88, [R88+UR4+0x34410] ;  /* 0x0344100458587984 */ /* 0x000f220008000c00 */
[----:B---3--:R-:W-:Y:S01]  /*83f0*/  IMAD.U32 R84, RZ, RZ, UR8 ;  /* 0x00000008ff547e24 */ /* 0x008fe2000f8e00ff */
[C---:B------:R-:W-:Y:S01]  /*8400*/  LOP3.LUT P1, RZ, R116.reuse, 0x1f, RZ, 0xc0, !PT ;  /* 0x0000001f74ff7812 */ /* 0x040fe2000782c0ff */
[----:B------:R-:W-:Y:S01]  /*8410*/  IMAD.U32 R100, RZ, RZ, UR8 ;  /* 0x00000008ff647e24 */ /* 0x000fe2000f8e00ff */
[----:B------:R-:W-:Y:S01]  /*8420*/  LOP3.LUT R85, R85, 0xffffff00, R92, 0xf8, !PT ;  /* 0xffffff0055557812 */ /* 0x000fe200078ef85c */
[----:B------:R-:W-:-:S03]  /*8430*/  IMAD.U32 R124, R116, 0x10000, RZ ;  /* 0x00010000747c7824 */ /* 0x000fc600078e00ff */
[----:B------:R-:W-:Y:S01]  /*8440*/  LOP3.LUT R92, R85, 0x80, R92, 0xf8, !PT ;  /* 0x00000080555c7812 */ /* 0x000fe200078ef85c */
[----:B------:R-:W-:Y:S01]  /*8450*/  LDS.128 R100, [R100+UR4+0x34440] ;  /* 0x0344400464647984 */ /* 0x000fe20008000c00 */
[----:B------:R-:W-:Y:S02]  /*8460*/  LOP3.LUT R124, R124, 0x600000, RZ, 0xc0, !PT ;  /* 0x006000007c7c7812 */ /* 0x000fe400078ec0ff */
[----:B------:R-:W-:Y:S01]  /*8470*/  IADD3 R92, PT, PT, -R92, UR24, RZ ;  /* 0x000000185c5c7c10 */ /* 0x000fe2000fffe1ff */
[----:B------:R-:W3:Y:S03]  /*8480*/  LDS.128 R84, [R84+UR4+0x34400] ;  /* 0x0344000454547984 */ /* 0x000ee60008000c00 */
[----:B------:R-:W-:Y:S01]  /*8490*/  ISETP.GE.AND P0, PT, R92, 0x1, PT ;  /* 0x000000015c00780c */ /* 0x000fe20003f06270 */
[----:B------:R-:W-:-:S03]  /*84a0*/  IMAD.U32 R92, RZ, RZ, UR8 ;  /* 0x00000008ff5c7e24 */ /* 0x000fc6000f8e00ff */
[----:B--2---:R-:W-:Y:S02]  /*84b0*/  SEL R41, R41, 0xff800000, P0 ;  /* 0xff80000029297807 */ /* 0x004fe40000000000 */
[----:B------:R-:W-:Y:S01]  /*84c0*/  SEL R40, R40, 0xff800000, P0 ;  /* 0xff80000028287807 */ /* 0x000fe20000000000 */
[----:B------:R-:W2:Y:S01]  /*84d0*/  LDS.128 R92, [R92+UR4+0x34430] ;  /* 0x034430045c5c7984 */ /* 0x000ea20008000c00 */
[----:B------:R-:W-:Y:S02]  /*84e0*/  SEL R42, R42, 0xff800000, P0 ;  /* 0xff8000002a2a7807 */ /* 0x000fe40000000000 */
[----:B------:R-:W-:Y:S02]  /*84f0*/  SEL R43, R43, 0xff800000, P0 ;  /* 0xff8000002b2b7807 */ /* 0x000fe40000000000 */
[----:B------:R-:W-:Y:S02]  /*8500*/  SEL R37, R37, 0xff800000, P0 ;  /* 0xff80000025257807 */ /* 0x000fe40000000000 */
[----:B------:R-:W-:-:S02]  /*8510*/  SEL R36, R36, 0xff800000, P0 ;  /* 0xff80000024247807 */ /* 0x000fc40000000000 */
[----:B------:R-:W-:Y:S02]  /*8520*/  SEL R39, R39, 0xff800000, P0 ;  /* 0xff80000027277807 */ /* 0x000fe40000000000 */
[----:B------:R-:W-:Y:S02]  /*8530*/  SEL R38, R38, 0xff800000, P0 ;  /* 0xff80000026267807 */ /* 0x000fe40000000000 */
[----:B------:R-:W-:Y:S02]  /*8540*/  SEL R44, R44, 0xff800000, P0 ;  /* 0xff8000002c2c7807 */ /* 0x000fe40000000000 */
[----:B------:R-:W-:Y:S01]  /*8550*/  SEL R45, R45, 0xff800000, P0 ;  /* 0xff8000002d2d7807 */ /* 0x000fe20000000000 */
[----:B----4-:R-:W-:Y:S02]  /*8560*/  FFMA2 R40, R40.F32x2.HI_LO, UR10.F32, -R88.F32x2.HI_LO ;  /* 0x0000000a28287c49 */ /* 0x010fe40009000858 */
[----:B------:R-:W-:Y:S02]  /*8570*/  IMAD.U32 R88, RZ, RZ, UR8 ;  /* 0x00000008ff587e24 */ /* 0x000fe4000f8e00ff */
[----:B------:R-:W-:Y:S01]  /*8580*/  FFMA2 R42, R42.F32x2.HI_LO, UR10.F32, -R90.F32x2.HI_LO ;  /* 0x0000000a2a2a7c49 */ /* 0x000fe2000900085a */
[----:B------:R-:W-:-:S02]  /*8590*/  SEL R46, R46, 0xff800000, P0 ;  /* 0xff8000002e2e7807 */ /* 0x000fc40000000000 */
[----:B------:R-:W-:Y:S01]  /*85a0*/  SEL R47, R47, 0xff800000, P0 ;  /* 0xff8000002f2f7807 */ /* 0x000fe20000000000 */
[----:B------:R-:W-:Y:S01]  /*85b0*/  MUFU.EX2 R40, R40 ;  /* 0x0000002800287308 */ /* 0x000fe20000000800 */
[----:B------:R-:W4:Y:S01]  /*85c0*/  LDS.128 R88, [R88+UR4+0x34420] ;  /* 0x0344200458587984 */ /* 0x000f220008000c00 */
[----:B------:R-:W-:Y:S02]  /*85d0*/  SEL R56, R56, 0xff800000, P0 ;  /* 0xff80000038387807 */ /* 0x000fe40000000000 */
[----:B------:R-:W-:Y:S02]  /*85e0*/  SEL R57, R57, 0xff800000, P0 ;  /* 0xff80000039397807 */ /* 0x000fe40000000000 */
[----:B------:R-:W-:Y:S01]  /*85f0*/  SEL R50, R50, 0xff800000, P0 ;  /* 0xff80000032327807 */ /* 0x000fe20000000000 */
[----:B---3--:R-:W-:Y:S02]  /*8600*/  FFMA2 R36, R36.F32x2.HI_LO, UR10.F32, -R84.F32x2.HI_LO ;  /* 0x0000000a24247c49 */ /* 0x008fe40009000854 */
[----:B------:R-:W-:-:S02]  /*8610*/  IMAD.U32 R84, RZ, RZ, UR8 ;  /* 0x00000008ff547e24 */ /* 0x000fc4000f8e00ff */
[----:B------:R-:W-:Y:S01]  /*8620*/  FFMA2 R38, R38.F32x2.HI_LO, UR10.F32, -R86.F32x2.HI_LO ;  /* 0x0000000a26267c49 */ /* 0x000fe20009000856 */
[----:B------:R-:W-:Y:S01]  /*8630*/  SEL R51, R51, 0xff800000, P0 ;  /* 0xff80000033337807 */ /* 0x000fe20000000000 */
[----:B------:R-:W-:Y:S01]  /*8640*/  MUFU.EX2 R41, R41 ;  /* 0x0000002900297308 */ /* 0x000fe20000000800 */
[----:B------:R-:W-:Y:S01]  /*8650*/  SEL R58, R58, 0xff800000, P0 ;  /* 0xff8000003a3a7807 */ /* 0x000fe20000000000 */
[----:B------:R-:W3:Y:S01]  /*8660*/  LDS.128 R84, [R84+UR4+0x34450] ;  /* 0x0344500454547984 */ /* 0x000ee20008000c00 */
[----:B------:R-:W-:Y:S01]  /*8670*/  SEL R59, R59, 0xff800000, P0 ;  /* 0xff8000003b3b7807 */ /* 0x000fe20000000000 */
[----:B--2---:R-:W-:Y:S01]  /*8680*/  FFMA2 R50, R50.F32x2.HI_LO, UR10.F32, -R94.F32x2.HI_LO ;  /* 0x0000000a32327c49 */ /* 0x004fe2000900085e */
[----:B------:R-:W-:-:S03]  /*8690*/  SEL R52, R52, 0xff800000, P0 ;  /* 0xff80000034347807 */ /* 0x000fc60000000000 */
[----:B------:R-:W-:Y:S01]  /*86a0*/  MUFU.EX2 R42, R42 ;  /* 0x0000002a002a7308 */ /* 0x000fe20000000800 */
[----:B------:R-:W-:Y:S02]  /*86b0*/  SEL R53, R53, 0xff800000, P0 ;  /* 0xff80000035357807 */ /* 0x000fe40000000000 */
[----:B------:R-:W-:Y:S02]  /*86c0*/  SEL R54, R54, 0xff800000, P0 ;  /* 0xff80000036367807 */ /* 0x000fe40000000000 */
[----:B------:R-:W-:Y:S01]  /*86d0*/  SEL R55, R55, 0xff800000, P0 ;  /* 0xff80000037377807 */ /* 0x000fe20000000000 */
[----:B------:R-:W-:Y:S02]  /*86e0*/  FFMA2 R98, R52.F32x2.HI_LO, UR10.F32, -R100.F32x2.HI_LO ;  /* 0x0000000a34627c49 */ /* 0x000fe40009000864 */
[----:B------:R-:W-:Y:S01]  /*86f0*/  IMAD.U32 R52, RZ, RZ, UR8 ;  /* 0x00000008ff347e24 */ /* 0x000fe2000f8e00ff */
[----:B------:R-:W-:Y:S01]  /*8700*/  SEL R64, R64, 0xff800000, P0 ;  /* 0xff80000040407807 */ /* 0x000fe20000000000 */
[----:B------:R-:W-:Y:S01]  /*8710*/  MUFU.EX2 R43, R43 ;  /* 0x0000002b002b7308 */ /* 0x000fe20000000800 */
[----:B------:R-:W-:Y:S01]  /*8720*/  SEL R65, R65, 0xff800000, P0 ;  /* 0xff80000041417807 */ /* 0x000fe20000000000 */
[----:B------:R-:W-:Y:S01]  /*8730*/  FFMA2 R102, R54.F32x2.HI_LO, UR10.F32, -R102.F32x2.HI_LO ;  /* 0x0000000a36667c49 */ /* 0x000fe20009000866 */
[----:B------:R-:W-:-:S02]  /*8740*/  SEL R66, R66, 0xff800000, P0 ;  /* 0xff80000042427807 */ /* 0x000fc40000000000 */
[----:B------:R-:W-:Y:S02]  /*8750*/  SEL R67, R67, 0xff800000, P0 ;  /* 0xff80000043437807 */ /* 0x000fe40000000000 */
[----:B-1----:R-:W-:Y:S01]  /*8760*/  SEL R9, R9, 0xff800000, P0 ;  /* 0xff80000009097807 */ /* 0x002fe20000000000 */
[----:B------:R-:W-:Y:S01]  /*8770*/  MUFU.EX2 R106, R102 ;  /* 0x00000066006a7308 */ /* 0x000fe20000000800 */
[----:B------:R-:W-:Y:S02]  /*8780*/  SEL R8, R8, 0xff800000, P0 ;  /* 0xff80000008087807 */ /* 0x000fe40000000000 */
[----:B------:R-:W-:Y:S01]  /*8790*/  SEL R60, R60, 0xff800000, P0 ;  /* 0xff8000003c3c7807 */ /* 0x000fe20000000000 */
[----:B----4-:R-:W-:Y:S02]  /*87a0*/  FFMA2 R44, R44.F32x2.HI_LO, UR10.F32, -R88.F32x2.HI_LO ;  /* 0x0000000a2c2c7c49 */ /* 0x010fe40009000858 */
[----:B------:R-:W-:Y:S02]  /*87b0*/  IMAD.U32 R88, RZ, RZ, UR8 ;  /* 0x00000008ff587e24 */ /* 0x000fe4000f8e00ff */
[----:B------:R-:W-:Y:S01]  /*87c0*/  FFMA2 R46, R46.F32x2.HI_LO, UR10.F32, -R90.F32x2.HI_LO ;  /* 0x0000000a2e2e7c49 */ /* 0x000fe2000900085a */
[----:B------:R-:W1:Y:S01]  /*87d0*/  MUFU.EX2 R107, R103 ;  /* 0x00000067006b7308 */ /* 0x000e620000000800 */
[----:B------:R-:W-:-:S02]  /*87e0*/  SEL R61, R61, 0xff800000, P0 ;  /* 0xff8000003d3d7807 */ /* 0x000fc40000000000 */
[----:B------:R-:W-:Y:S01]  /*87f0*/  SEL R10, R10, 0xff800000, P0 ;  /* 0xff8000000a0a7807 */ /* 0x000fe20000000000 */
[----:B------:R-:W2:Y:S01]  /*8800*/  LDS.128 R88, [R88+UR4+0x34470] ;  /* 0x0344700458587984 */ /* 0x000ea20008000c00 */
[----:B------:R-:W-:Y:S02]  /*8810*/  SEL R11, R11, 0xff800000, P0 ;  /* 0xff8000000b0b7807 */ /* 0x000fe40000000000 */
[----:B------:R-:W-:Y:S01]  /*8820*/  SEL R5, R5, 0xff800000, P0 ;  /* 0xff80000005057807 */ /* 0x000fe20000000000 */
[----:B------:R-:W-:Y:S01]  /*8830*/  MUFU.EX2 R36, R36 ;  /* 0x0000002400247308 */ /* 0x000fe20000000800 */
[----:B------:R-:W-:Y:S01]  /*8840*/  SEL R4, R4, 0xff800000, P0 ;  /* 0xff80000004047807 */ /* 0x000fe20000000000 */
[----:B---3--:R-:W-:Y:S02]  /*8850*/  FFMA2 R84, R56.F32x2.HI_LO, UR10.F32, -R84.F32x2.HI_LO ;  /* 0x0000000a38547c49 */ /* 0x008fe40009000854 */
[----:B------:R-:W-:Y:S02]  /*8860*/  IMAD.U32 R56, RZ, RZ, UR8 ;  /* 0x00000008ff387e24 */ /* 0x000fe4000f8e00ff */
[----:B------:R-:W-:Y:S01]  /*8870*/  FFMA2 R58, R58.F32x2.HI_LO, UR10.F32, -R86.F32x2.HI_LO ;  /* 0x0000000a3a3a7c49 */ /* 0x000fe20009000856 */
[----:B------:R-:W-:-:S02]  /*8880*/  SEL R12, R12, 0xff800000, P0 ;  /* 0xff8000000c0c7807 */ /* 0x000fc40000000000 */
[----:B------:R-:W-:Y:S01]  /*8890*/  SEL R13, R13, 0xff800000, P0 ;  /* 0xff8000000d0d7807 */ /* 0x000fe20000000000 */
[----:B------:R3:W-:Y:S01]  /*88a0*/  MUFU.EX2 R94, R84 ;  /* 0x00000054005e7308 */ /* 0x0007e20000000800 */
[----:B------:R-:W-:Y:S02]  /*88b0*/  SEL R62, R62, 0xff800000, P0 ;  /* 0xff8000003e3e7807 */ /* 0x000fe40000000000 */
[----:B------:R-:W-:Y:S02]  /*88c0*/  SEL R63, R63, 0xff800000, P0 ;  /* 0xff8000003f3f7807 */ /* 0x000fe40000000000 */
[----:B------:R-:W-:Y:S02]  /*88d0*/  SEL R48, R48, 0xff800000, P0 ;  /* 0xff80000030307807 */ /* 0x000fe40000000000 */
[----:B------:R-:W-:Y:S01]  /*88e0*/  SEL R49, R49, 0xff800000, P0 ;  /* 0xff80000031317807 */ /* 0x000fe20000000000 */
[----:B------:R4:W5:Y:S01]  /*88f0*/  MUFU.EX2 R95, R85 ;  /* 0x00000055005f7308 */ /* 0x0009620000000800 */
[----:B------:R-:W-:-:S02]  /*8900*/  SEL R7, R7, 0xff800000, P0 ;  /* 0xff80000007077807 */ /* 0x000fc40000000000 */
[----:B------:R-:W-:Y:S01]  /*8910*/  SEL R6, R6, 0xff800000, P0 ;  /* 0xff80000006067807 */ /* 0x000fe20000000000 */
[----:B------:R-:W-:Y:S01]  /*8920*/  FFMA2 R48, R48.F32x2.HI_LO, UR10.F32, -R92.F32x2.HI_LO ;  /* 0x0000000a30307c49 */ /* 0x000fe2000900085c */
[----:B------:R-:W-:Y:S02]  /*8930*/  SEL R14, R14, 0xff800000, P0 ;  /* 0xff8000000e0e7807 */ /* 0x000fe40000000000 */
[----:B------:R-:W-:Y:S01]  /*8940*/  SEL R15, R15, 0xff800000, P0 ;  /* 0xff8000000f0f7807 */ /* 0x000fe20000000000 */
[----:B------:R-:W-:Y:S01]  /*8950*/  MUFU.EX2 R104, R58 ;  /* 0x0000003a00687308 */ /* 0x000fe20000000800 */
[----:B---3--:R-:W-:Y:S01]  /*8960*/  IMAD.U32 R84, RZ, RZ, UR8 ;  /* 0x00000008ff547e24 */ /* 0x008fe2000f8e00ff */
[----:B------:R-:W-:Y:S02]  /*8970*/  SEL R20, R20, 0xff800000, P0 ;  /* 0xff80000014147807 */ /* 0x000fe40000000000 */
[----:B------:R-:W-:Y:S02]  /*8980*/  SEL R21, R21, 0xff800000, P0 ;  /* 0xff80000015157807 */ /* 0x000fe40000000000 */
[----:B------:R-:W-:-:S02]  /*8990*/  SEL R32, R32, 0xff800000, P0 ;  /* 0xff80000020207807 */ /* 0x000fc40000000000 */
[----:B------:R3:W1:Y:S01]  /*89a0*/  MUFU.EX2 R105, R59 ;  /* 0x0000003b00697308 */ /* 0x0006620000000800 */
[----:B----4-:R-:W4:Y:S01]  /*89b0*/  LDS.128 R84, [R84+UR4+0x34460] ;  /* 0x0344600454547984 */ /* 0x010f220008000c00 */
[----:B------:R-:W-:Y:S01]  /*89c0*/  NOP ;  /* 0x0000000000007918 */ /* 0x000fe20000000000 */
[----:B------:R-:W-:Y:S01]  /*89d0*/  SEL R33, R33, 0xff800000, P0 ;  /* 0xff80000021217807 */ /* 0x000fe20000000000 */
[----:B--2---:R-:W-:Y:S01]  /*89e0*/  FFMA2 R88, R64.F32x2.HI_LO, UR10.F32, -R88.F32x2.HI_LO ;  /* 0x0000000a40587c49 */ /* 0x004fe20009000858 */
[----:B------:R-:W-:Y:S01]  /*89f0*/  BAR.SYNC.DEFER_BLOCKING 0x3, 0x100 ;  /* 0x00c4000000007b1d */ /* 0x000fe20000010000 */
[----:B------:R-:W-:Y:S02]  /*8a00*/  FFMA2 R66, R66.F32x2.HI_LO, UR10.F32, -R90.F32x2.HI_LO ;  /* 0x0000000a42427c49 */ /* 0x000fe4000900085a */
[----:B------:R-:W-:Y:S01]  /*8a10*/  IMAD.U32 R64, RZ, RZ, UR8 ;  /* 0x00000008ff407e24 */ /* 0x000fe2000f8e00ff */
[----:B------:R-:W-:Y:S02]  /*8a20*/  SEL R16, R16, 0xff800000, P0 ;  /* 0xff80000010107807 */ /* 0x000fe40000000000 */
[----:B------:R-:W-:Y:S01]  /*8a30*/  SEL R17, R17, 0xff800000, P0 ;  /* 0xff80000011117807 */ /* 0x000fe20000000000 */
[----:B------:R-:W-:Y:S01]  /*8a40*/  MUFU.EX2 R102, R66 ;  /* 0x0000004200667308 */ /* 0x000fe20000000800 */
[----:B------:R-:W-:-:S02]  /*8a50*/  SEL R18, R18, 0xff800000, P0 ;  /* 0xff80000012127807 */ /* 0x000fc40000000000 */
[----:B------:R-:W-:Y:S02]  /*8a60*/  SEL R19, R19, 0xff800000, P0 ;  /* 0xff80000013137807 */ /* 0x000fe40000000000 */
[----:B------:R-:W-:Y:S02]  /*8a70*/  SEL R24, R24, 0xff800000, P0 ;  /* 0xff80000018187807 */ /* 0x000fe40000000000 */
[----:B------:R-:W-:Y:S01]  /*8a80*/  SEL R25, R25, 0xff800000, P0 ;  /* 0xff80000019197807 */ /* 0x000fe20000000000 */
[----:B------:R2:W-:Y:S01]  /*8a90*/  MUFU.EX2 R103, R67 ;  /* 0x0000004300677308 */ /* 0x0005e20000000800 */
[----:B------:R-:W-:Y:S02]  /*8aa0*/  SEL R26, R26, 0xff800000, P0 ;  /* 0xff8000001a1a7807 */ /* 0x000fe40000000000 */
[----:B------:R-:W-:Y:S02]  /*8ab0*/  SEL R27, R27, 0xff800000, P0 ;  /* 0xff8000001b1b7807 */ /* 0x000fe40000000000 */
[----:B------:R-:W-:-:S02]  /*8ac0*/  SEL R30, R30, 0xff800000, P0 ;  /* 0xff8000001e1e7807 */ /* 0x000fc40000000000 */
[----:B------:R-:W-:Y:S01]  /*8ad0*/  SEL R28, R28, 0xff800000, P0 ;  /* 0xff8000001c1c7807 */ /* 0x000fe20000000000 */
[----:B------:R-:W-:Y:S01]  /*8ae0*/  MUFU.EX2 R101, R89 ;  /* 0x0000005900657308 */ /* 0x000fe20000000800 */
[----:B------:R-:W-:Y:S01]  /*8af0*/  SEL R29, R29, 0xff800000, P0 ;  /* 0xff8000001d1d7807 */ /* 0x000fe20000000000 */
[----:B------:R-:W1:Y:S01]  /*8b00*/  LDS.128 R52, [R52+UR4+0x34510] ;  /* 0x0345100434347984 */ /* 0x000e620008000c00 */
[----:B------:R-:W-:Y:S02]  /*8b10*/  SEL R31, R31, 0xff800000, P0 ;  /* 0xff8000001f1f7807 */ /* 0x000fe40000000000 */
[----:B------:R-:W-:Y:S01]  /*8b20*/  SEL R22, R22, 0xff800000, P0 ;  /* 0xff80000016167807 */ /* 0x000fe20000000000 */
[----:B---3--:R-:W3:Y:S01]  /*8b30*/  LDS.128 R56, [R56+UR4+0x34500] ;  /* 0x0345000438387984 */ /* 0x008ee20008000c00 */
[----:B------:R-:W-:Y:S01]  /*8b40*/  SEL R23, R23, 0xff800000, P0 ;  /* 0xff80000017177807 */ /* 0x000fe20000000000 */
[----:B------:R-:W-:Y:S01]  /*8b50*/  MUFU.EX2 R100, R88 ;  /* 0x0000005800647308 */ /* 0x000fe20000000800 */
[----:B------:R-:W-:Y:S01]  /*8b60*/  SEL R34, R34, 0xff800000, P0 ;  /* 0xff80000022227807 */ /* 0x000fe20000000000 */
[----:B--2---:R-:W2:Y:S01]  /*8b70*/  LDS.128 R64, [R64+UR4+0x34520] ;  /* 0x0345200440407984 */ /* 0x004ea20008000c00 */
[----:B------:R-:W-:-:S02]  /*8b80*/  SEL R35, R35, 0xff800000, P0 ;  /* 0xff80000023237807 */ /* 0x000fc40000000000 */
[----:B------:R-:W-:Y:S01]  /*8b90*/  ELECT P0, URZ, PT ;  /* 0x0000000000ff782f */ /* 0x000fe20003800000 */
[----:B----4-:R-:W-:Y:S02]  /*8ba0*/  FFMA2 R84, R60.F32x2.HI_LO, UR10.F32, -R84.F32x2.HI_LO ;  /* 0x0000000a3c547c49 */ /* 0x010fe40009000854 */
[----:B------:R-:W-:Y:S02]  /*8bb0*/  IMAD.U32 R60, RZ, RZ, UR8 ;  /* 0x00000008ff3c7e24 */ /* 0x000fe4000f8e00ff */
[----:B------:R-:W-:Y:S01]  /*8bc0*/  FFMA2 R86, R62.F32x2.HI_LO, UR10.F32, -R86.F32x2.HI_LO ;  /* 0x0000000a3e567c49 */ /* 0x000fe20009000856 */
[----:B------:R-:W4:Y:S03]  /*8bd0*/  MUFU.EX2 R37, R37 ;  /* 0x0000002500257308 */ /* 0x000f260000000800 */
[----:B------:R-:W4:Y:S05]  /*8be0*/  LDS.128 R60, [R60+UR4+0x34530] ;  /* 0x034530043c3c7984 */ /* 0x000f2a0008000c00 */
[----:B------:R1:W-:Y:S08]  /*8bf0*/  MUFU.EX2 R96, R84 ;  /* 0x0000005400607308 */ /* 0x0003f00000000800 */
[----:B------:R-:W-:Y:S08]  /*8c00*/  MUFU.EX2 R97, R85 ;  /* 0x0000005500617308 */ /* 0x000ff00000000800 */
[----:B------:R-:W-:Y:S01]  /*8c10*/  MUFU.EX2 R92, R86 ;  /* 0x00000056005c7308 */ /* 0x000fe20000000800 */
[----:B-1----:R-:W-:-:S02]  /*8c20*/  FFMA2 R52, R8.F32x2.HI_LO, UR10.F32, -R52.F32x2.HI_LO ;  /* 0x0000000a08347c49 */ /* 0x002fc40009000834 */
[----:B------:R-:W-:Y:S02]  /*8c30*/  IMAD.U32 R8, RZ, RZ, UR8 ;  /* 0x00000008ff087e24 */ /* 0x000fe4000f8e00ff */
[----:B------:R-:W-:Y:S02]  /*8c40*/  FFMA2 R54, R10.F32x2.HI_LO, UR10.F32, -R54.F32x2.HI_LO ;  /* 0x0000000a0a367c49 */ /* 0x000fe40009000836 */
[----:B------:R-:W-:Y:S02]  /*8c50*/  IMAD.U32 R84, RZ, RZ, UR8 ;  /* 0x00000008ff547e24 */ /* 0x000fe4000f8e00ff */
[----:B---3--:R-:W-:Y:S02]  /*8c60*/  FFMA2 R56, R4.F32x2.HI_LO, UR10.F32, -R56.F32x2.HI_LO ;  /* 0x0000000a04387c49 */ /* 0x008fe40009000838 */
[----:B------:R-:W-:Y:S02]  /*8c70*/  IMAD.U32 R4, RZ, RZ, UR8 ;  /* 0x00000008ff047e24 */ /* 0x000fe4000f8e00ff */
[----:B------:R-:W-:Y:S01]  /*8c80*/  FFMA2 R58, R6.F32x2.HI_LO, UR10.F32, -R58.F32x2.HI_LO ;  /* 0x0000000a063a7c49 */ /* 0x000fe2000900083a */
[----:B------:R-:W1:Y:S01]  /*8c90*/  LDS.128 R8, [R8+UR4+0x34540] ;  /* 0x0345400408087984 */ /* 0x000e620008000c00 */
[----:B--2---:R-:W-:-:S02]  /*8ca0*/  FFMA2 R64, R12.F32x2.HI_LO, UR10.F32, -R64.F32x2.HI_LO ;  /* 0x0000000a0c407c49 */ /* 0x004fc40009000840 */
[----:B------:R-:W-:Y:S01]  /*8cb0*/  IMAD.U32 R12, RZ, RZ, UR8 ;  /* 0x00000008ff0c7e24 */ /* 0x000fe2000f8e00ff */
[----:B------:R2:W-:Y:S01]  /*8cc0*/  MUFU.EX2 R93, R87 ;  /* 0x00000057005d7308 */ /* 0x0005e20000000800 */
[----:B------:R-:W-:Y:S01]  /*8cd0*/  FFMA2 R66, R14.F32x2.HI_LO, UR10.F32, -R66.F32x2.HI_LO ;  /* 0x0000000a0e427c49 */ /* 0x000fe20009000842 */
[----:B------:R-:W3:Y:S04]  /*8ce0*/  LDS.128 R4, [R4+UR4+0x34570] ;  /* 0x0345700404047984 */ /* 0x000ee80008000c00 */
[----:B------:R-:W3:Y:S02]  /*8cf0*/  LDS.128 R12, [R12+UR4+0x34560] ;  /* 0x034560040c0c7984 */ /* 0x000ee40008000c00 */
[----:B------:R-:W-:Y:S01]  /*8d00*/  MUFU.EX2 R38, R38 ;  /* 0x0000002600267308 */ /* 0x000fe20000000800 */
[----:B----4-:R-:W-:-:S02]  /*8d10*/  FFMA2 R60, R16.F32x2.HI_LO, UR10.F32, -R60.F32x2.HI_LO ;  /* 0x0000000a103c7c49 */ /* 0x010fc4000900083c */
[----:B------:R-:W-:-:S05]  /*8d20*/  FFMA2 R62, R18.F32x2.HI_LO, UR10.F32, -R62.F32x2.HI_LO ;  /* 0x0000000a123e7c49 */ /* 0x000fca000900083e */
[----:B------:R-:W4:Y:S01]  /*8d30*/  MUFU.EX2 R39, R39 ;  /* 0x0000002700277308 */ /* 0x000f220000000800 */
[----:B--2---:R-:W2:Y:S07]  /*8d40*/  LDS.128 R84, [R84+UR4+0x34550] ;  /* 0x0345500454547984 */ /* 0x004eae0008000c00 */
[----:B------:R-:W-:Y:S08]  /*8d50*/  MUFU.EX2 R48, R48 ;  /* 0x0000003000307308 */ /* 0x000ff00000000800 */
[----:B------:R-:W2:Y:S01]  /*8d60*/  MUFU.EX2 R49, R49 ;  /* 0x0000003100317308 */ /* 0x000ea20000000800 */
[----:B-1----:R-:W-:Y:S01]  /*8d70*/  FFMA2 R8, R20.F32x2.HI_LO, UR10.F32, -R8.F32x2.HI_LO ;  /* 0x0000000a14087c49 */ /* 0x002fe20009000808 */
[----:B------:R-:W-:Y:S01]  /*8d80*/  F2FP.F16.F32.PACK_AB R21, R107, R106 ;  /* 0x0000006a6b15723e */ /* 0x000fe200000000ff */
[----:B------:R-:W-:-:S05]  /*8d90*/  FFMA2 R10, R22.F32x2.HI_LO, UR10.F32, -R10.F32x2.HI_LO ;  /* 0x0000000a160a7c49 */ /* 0x000fca000900080a */
[----:B------:R-:W-:Y:S01]  /*8da0*/  MUFU.EX2 R50, R50 ;  /* 0x0000003200327308 */ /* 0x000fe20000000800 */
[----:B-----5:R-:W-:Y:S01]  /*8db0*/  F2FP.F16.F32.PACK_AB R22, R95, R94 ;  /* 0x0000005e5f16723e */ /* 0x020fe200000000ff */
[----:B---3--:R-:W-:Y:S01]  /*8dc0*/  FFMA2 R4, R32.F32x2.HI_LO, UR10.F32, -R4.F32x2.HI_LO ;  /* 0x0000000a20047c49 */ /* 0x008fe20009000804 */
[----:B------:R-:W-:Y:S01]  /*8dd0*/  F2FP.F16.F32.PACK_AB R23, R105, R104 ;  /* 0x000000686917723e */ /* 0x000fe200000000ff */
[----:B------:R-:W-:Y:S02]  /*8de0*/  FFMA2 R6, R34.F32x2.HI_LO, UR10.F32, -R6.F32x2.HI_LO ;  /* 0x0000000a22067c49 */ /* 0x000fe40009000806 */
[----:B------:R-:W-:Y:S01]  /*8df0*/  FFMA2 R112, R28.F32x2.HI_LO, UR10.F32, -R12.F32x2.HI_LO ;  /* 0x0000000a1c707c49 */ /* 0x000fe2000900080c */
[----:B------:R-:W-:Y:S01]  /*8e00*/  F2FP.F16.F32.PACK_AB R12, R37, R36 ;  /* 0x00000024250c723e */ /* 0x000fe200000000ff */
[----:B------:R1:W-:Y:S01]  /*8e10*/  MUFU.EX2 R89, R9 ;  /* 0x0000000900597308 */ /* 0x0003e20000000800 */
[----:B------:R-:W-:Y:S01]  /*8e20*/  FFMA2 R114, R30.F32x2.HI_LO, UR10.F32, -R14.F32x2.HI_LO ;  /* 0x0000000a1e727c49 */ /* 0x000fe2000900080e */
[----:B------:R-:W-:-:S02]  /*8e30*/  F2FP.F16.F32.PACK_AB R14, R41, R40 ;  /* 0x00000028290e723e */ /* 0x000fc400000000ff */
[----:B------:R-:W-:Y:S02]  /*8e40*/  F2FP.F16.F32.PACK_AB R15, R43, R42 ;  /* 0x0000002a2b0f723e */ /* 0x000fe400000000ff */
[----:B----4-:R-:W-:Y:S02]  /*8e50*/  F2FP.F16.F32.PACK_AB R13, R39, R38 ;  /* 0x00000026270d723e */ /* 0x010fe400000000ff */
[----:B------:R3:W-:Y:S01]  /*8e60*/  MUFU.EX2 R88, R8 ;  /* 0x0000000800587308 */ /* 0x0007e20000000800 */
[----:B--2---:R-:W-:Y:S01]  /*8e70*/  FFMA2 R84, R24.F32x2.HI_LO, UR10.F32, -R84.F32x2.HI_LO ;  /* 0x0000000a18547c49 */ /* 0x004fe20009000854 */
[----:B------:R-:W-:Y:S01]  /*8e80*/  F2FP.F16.F32.PACK_AB R18, R49, R48 ;  /* 0x000000303112723e */ /* 0x000fe200000000ff */
[----:B------:R-:W-:Y:S01]  /*8e90*/  FFMA2 R86, R26.F32x2.HI_LO, UR10.F32, -R86.F32x2.HI_LO ;  /* 0x0000000a1a567c49 */ /* 0x000fe20009000856 */
[----:B------:R-:W-:Y:S02]  /*8ea0*/  F2FP.F16.F32.PACK_AB R26, R101, R100 ;  /* 0x00000064651a723e */ /* 0x000fe400000000ff */
[----:B------:R-:W-:-:S02]  /*8eb0*/  F2FP.F16.F32.PACK_AB R27, R103, R102 ;  /* 0x00000066671b723e */ /* 0x000fc400000000ff */
[----:B------:R-:W2:Y:S01]  /*8ec0*/  MUFU.EX2 R51, R51 ;  /* 0x0000003300337308 */ /* 0x000ea20000000800 */
[----:B-1----:R-:W-:Y:S01]  /*8ed0*/  IMAD.U32 R9, RZ, RZ, UR22 ;  /* 0x00000016ff097e24 */ /* 0x002fe2000f8e00ff */
[----:B------:R-:W-:Y:S02]  /*8ee0*/  F2FP.F16.F32.PACK_AB R24, R97, R96 ;  /* 0x000000606118723e */ /* 0x000fe400000000ff */
[----:B------:R-:W-:-:S04]  /*8ef0*/  F2FP.F16.F32.PACK_AB R25, R93, R92 ;  /* 0x0000005c5d19723e */ /* 0x000fc800000000ff */
[----:B------:R-:W-:Y:S01]  /*8f00*/  MUFU.EX2 R44, R44 ;  /* 0x0000002c002c7308 */ /* 0x000fe20000000800 */
[----:B---3--:R-:W-:-:S07]  /*8f10*/  IMAD R8, R9, 0x20, R124 ;  /* 0x0000002009087824 */ /* 0x008fce00078e027c */
[----:B------:R-:W1:Y:S01]  /*8f20*/  MUFU.EX2 R45, R45 ;  /* 0x0000002d002d7308 */ /* 0x000e620000000800 */
[----:B--2---:R-:W-:-:S07]  /*8f30*/  F2FP.F16.F32.PACK_AB R19, R51, R50 ;  /* 0x000000323313723e */ /* 0x004fce00000000ff */
[----:B------:R-:W-:Y:S08]  /*8f40*/  MUFU.EX2 R46, R46 ;  /* 0x0000002e002e7308 */ /* 0x000ff00000000800 */
[----:B------:R-:W2:Y:S01]  /*8f50*/  MUFU.EX2 R47, R47 ;  /* 0x0000002f002f7308 */ /* 0x000ea20000000800 */
[----:B-1----:R-:W-:-:S07]  /*8f60*/  F2FP.F16.F32.PACK_AB R16, R45, R44 ;  /* 0x0000002c2d10723e */ /* 0x002fce00000000ff */
[----:B------:R-:W-:Y:S08]  /*8f70*/  MUFU.EX2 R98, R98 ;  /* 0x0000006200627308 */ /* 0x000ff00000000800 */
[----:B------:R-:W1:Y:S01]  /*8f80*/  MUFU.EX2 R99, R99 ;  /* 0x0000006300637308 */ /* 0x000e620000000800 */
[----:B--2---:R-:W-:-:S07]  /*8f90*/  F2FP.F16.F32.PACK_AB R17, R47, R46 ;  /* 0x0000002e2f11723e */ /* 0x004fce00000000ff */
[----:B------:R2:W-:Y:S08]  /*8fa0*/  MUFU.EX2 R108, R4 ;  /* 0x00000004006c7308 */ /* 0x0005f00000000800 */
[----:B------:R-:W-:Y:S01]  /*8fb0*/  MUFU.EX2 R52, R52 ;  /* 0x0000003400347308 */ /* 0x000fe20000000800 */
[----:B-1----:R-:W-:-:S07]  /*8fc0*/  F2FP.F16.F32.PACK_AB R20, R99, R98 ;  /* 0x000000626314723e */ /* 0x002fce00000000ff */
[----:B------:R-:W-:Y:S01]  /*8fd0*/  MUFU.EX2 R53, R53 ;  /* 0x0000003500357308 */ /* 0x000fe20000000800 */
[----:B--2---:R-:W-:-:S05]  /*8fe0*/  IMAD R4, R9, -0x10, R8 ;  /* 0xfffffff009047824 */ /* 0x004fca00078e0208 */
[C---:B------:R-:W-:Y:S02]  /*8ff0*/  R2UR UR6, R4.reuse ;  /* 0x00000000040672ca */ /* 0x040fe400000e0000 */
[----:B------:R-:W-:Y:S01]  /*9000*/  MUFU.EX2 R54, R54 ;  /* 0x0000003600367308 */ /* 0x000fe20000000800 */
[----:B------:R-:W-:-:S07]  /*9010*/  R2UR UR7, R4 ;  /* 0x00000000040772ca */ /* 0x000fce00000e0000 */
[----:B------:R-:W-:Y:S03]  /*9020*/  MUFU.EX2 R55, R55 ;  /* 0x0000003700377308 */ /* 0x000fe60000000800 */
[----:B------:R1:W-:Y:S01]  /*9030*/  STTM.x16 tmem[UR6], R12 ;  /* 0x0000000c000079ed */ /* 0x0003e20008240006 */
[----:B------:R-:W-:-:S04]  /*9040*/  USHF.L.U32 UR6, UR12, 0x1f, URZ ;  /* 0x0000001f0c067899 */ /* 0x000fc800080006ff */
[----:B------:R-:W-:Y:S08]  /*9050*/  MUFU.EX2 R56, R56 ;  /* 0x0000003800387308 */ /* 0x000ff00000000800 */
[----:B------:R-:W2:Y:S08]  /*9060*/  MUFU.EX2 R57, R57 ;  /* 0x0000003900397308 */ /* 0x000eb00000000800 */
[----:B------:R-:W-:Y:S08]  /*9070*/  MUFU.EX2 R58, R58 ;  /* 0x0000003a003a7308 */ /* 0x000ff00000000800 */
[----:B------:R-:W-:Y:S01]  /*9080*/  MUFU.EX2 R59, R59 ;  /* 0x0000003b003b7308 */ /* 0x000fe20000000800 */
[----:B--2---:R-:W-:-:S07]  /*9090*/  F2FP.F16.F32.PACK_AB R4, R57, R56 ;  /* 0x000000383904723e */ /* 0x004fce00000000ff */
[----:B------:R-:W-:Y:S08]  /*90a0*/  MUFU.EX2 R60, R60 ;  /* 0x0000003c003c7308 */ /* 0x000ff00000000800 */
[----:B------:R-:W-:Y:S08]  /*90b0*/  MUFU.EX2 R61, R61 ;  /* 0x0000003d003d7308 */ /* 0x000ff00000000800 */
[----:B------:R-:W-:Y:S01]  /*90c0*/  MUFU.EX2 R62, R62 ;  /* 0x0000003e003e7308 */ /* 0x000fe20000000800 */
[----:B-1----:R-:W-:Y:S01]  /*90d0*/  F2FP.F16.F32.PACK_AB R12, R89, R88 ;  /* 0x00000058590c723e */ /* 0x002fe200000000ff */
[----:B------:R-:W-:-:S02]  /*90e0*/  @P0 IMAD.MOV.U32 R22, RZ, RZ, 0x1 ;  /* 0x00000001ff160424 */ /* 0x000fc400078e00ff */
[----:B------:R-:W-:Y:S02]  /*90f0*/  @!P1 IMAD.MOV.U32 R21, RZ, RZ, 0x1 ;  /* 0x00000001ff159424 */ /* 0x000fe400078e00ff */
[----:B------:R-:W-:Y:S02]  /*9100*/  IMAD.U32 R20, RZ, RZ, UR6 ;  /* 0x00000006ff147e24 */ /* 0x000fe4000f8e00ff */
[----:B------:R-:W-:Y:S08]  /*9110*/  MUFU.EX2 R63, R63 ;  /* 0x0000003f003f7308 */ /* 0x000ff00000000800 */
[----:B------:R-:W-:Y:S08]  /*9120*/  MUFU.EX2 R64, R64 ;  /* 0x0000004000407308 */ /* 0x000ff00000000800 */
[----:B------:R-:W1:Y:S08]  /*9130*/  MUFU.EX2 R65, R65 ;  /* 0x0000004100417308 */ /* 0x000e700000000800 */
[----:B------:R-:W-:Y:S08]  /*9140*/  MUFU.EX2 R66, R66 ;  /* 0x0000004200427308 */ /* 0x000ff00000000800 */
[----:B------:R-:W2:Y:S01]  /*9150*/  MUFU.EX2 R67, R67 ;  /* 0x0000004300437308 */ /* 0x000ea20000000800 */
[----:B-1----:R-:W-:-:S07]  /*9160*/  F2FP.F16.F32.PACK_AB R8, R65, R64 ;  /* 0x000000404108723e */ /* 0x002fce00000000ff */
[----:B------:R-:W-:Y:S08]  /*9170*/  MUFU.EX2 R84, R84 ;  /* 0x0000005400547308 */ /* 0x000ff00000000800 */
[----:B------:R-:W1:Y:S01]  /*9180*/  MUFU.EX2 R85, R85 ;  /* 0x0000005500557308 */ /* 0x000e620000000800 */
[----:B--2---:R-:W-:-:S07]  /*9190*/  F2FP.F16.F32.PACK_AB R9, R67, R66 ;  /* 0x000000424309723e */ /* 0x004fce00000000ff */
[----:B------:R-:W-:Y:S08]  /*91a0*/  MUFU.EX2 R86, R86 ;  /* 0x0000005600567308 */ /* 0x000ff00000000800 */
[----:B------:R-:W2:Y:S01]  /*91b0*/  MUFU.EX2 R87, R87 ;  /* 0x0000005700577308 */ /* 0x000ea20000000800 */
[----:B-1----:R-:W-:-:S07]  /*91c0*/  F2FP.F16.F32.PACK_AB R14, R85, R84 ;  /* 0x00000054550e723e */ /* 0x002fce00000000ff */
[----:B------:R1:W-:Y:S08]  /*91d0*/  MUFU.EX2 R90, R10 ;  /* 0x0000000a005a7308 */ /* 0x0003f00000000800 */
[----:B------:R3:W4:Y:S01]  /*91e0*/  MUFU.EX2 R91, R11 ;  /* 0x0000000b005b7308 */ /* 0x0007220000000800 */
[----:B--2---:R-:W-:-:S07]  /*91f0*/  F2FP.F16.F32.PACK_AB R15, R87, R86 ;  /* 0x00000056570f723e */ /* 0x004fce00000000ff */
[----:B------:R2:W5:Y:S01]  /*9200*/  MUFU.EX2 R109, R5 ;  /* 0x00000005006d7308 */ /* 0x0005620000000800 */
[----:B-1----:R-:W-:-:S07]  /*9210*/  F2FP.F16.F32.PACK_AB R10, R61, R60 ;  /* 0x0000003c3d0a723e */ /* 0x002fce00000000ff */
[----:B------:R1:W-:Y:S01]  /*9220*/  MUFU.EX2 R110, R6 ;  /* 0x00000006006e7308 */ /* 0x0003e20000000800 */
[----:B---3--:R-:W-:Y:S02]  /*9230*/  F2FP.F16.F32.PACK_AB R11, R63, R62 ;  /* 0x0000003e3f0b723e */ /* 0x008fe400000000ff */
[----:B----4-:R-:W-:-:S05]  /*9240*/  F2FP.F16.F32.PACK_AB R13, R91, R90 ;  /* 0x0000005a5b0d723e */ /* 0x010fca00000000ff */
[----:B------:R3:W4:Y:S01]  /*9250*/  MUFU.EX2 R111, R7 ;  /* 0x00000007006f7308 */ /* 0x0007220000000800 */
[----:B--2---:R-:W-:Y:S02]  /*9260*/  F2FP.F16.F32.PACK_AB R5, R59, R58 ;  /* 0x0000003a3b05723e */ /* 0x004fe400000000ff */
[----:B-----5:R-:W-:-:S05]  /*9270*/  F2FP.F16.F32.PACK_AB R18, R109, R108 ;  /* 0x0000006c6d12723e */ /* 0x020fca00000000ff */
[----:B------:R-:W-:Y:S01]  /*9280*/  MUFU.EX2 R112, R112 ;  /* 0x0000007000707308 */ /* 0x000fe20000000800 */
[----:B-1----:R-:W-:-:S07]  /*9290*/  F2FP.F16.F32.PACK_AB R6, R53, R52 ;  /* 0x000000343506723e */ /* 0x002fce00000000ff */
[----:B------:R-:W1:Y:S01]  /*92a0*/  MUFU.EX2 R113, R113 ;  /* 0x0000007100717308 */ /* 0x000e620000000800 */
[----:B---3--:R-:W-:Y:S02]  /*92b0*/  F2FP.F16.F32.PACK_AB R7, R55, R54 ;  /* 0x000000363707723e */ /* 0x008fe400000000ff */
[----:B----4-:R-:W-:-:S05]  /*92c0*/  F2FP.F16.F32.PACK_AB R19, R111, R110 ;  /* 0x0000006e6f13723e */ /* 0x010fca00000000ff */
[----:B------:R-:W-:Y:S08]  /*92d0*/  MUFU.EX2 R114, R114 ;  /* 0x0000007200727308 */ /* 0x000ff00000000800 */
[----:B------:R-:W2:Y:S01]  /*92e0*/  MUFU.EX2 R115, R115 ;  /* 0x0000007300737308 */ /* 0x000ea20000000800 */
[----:B-1----:R-:W-:Y:S02]  /*92f0*/  F2FP.F16.F32.PACK_AB R16, R113, R112 ;  /* 0x000000707110723e */ /* 0x002fe400000000ff */
[----:B--2---:R-:W-:-:S04]  /*9300*/  F2FP.F16.F32.PACK_AB R17, R115, R114 ;  /* 0x000000727311723e */ /* 0x004fc800000000ff */
[----:B------:R1:W-:Y:S01]  /*9310*/  STTM.x16 tmem[UR7+0x20], R4 ;  /* 0x00002004000079ed */ /* 0x0003e20008240007 */
[----:B------:R-:W2:Y:S01]  /*9320*/  FENCE.VIEW.ASYNC.T ;  /* 0x00000000000073c6 */ /* 0x000ea20000000200 */
[----:B------:R3:W-:Y:S06]  /*9330*/  MEMBAR.ALL.CTA ;  /* 0x0000000000007992 */ /* 0x0007ec0000008000 */
[----:B---3--:R-:W2:Y:S02]  /*9340*/  FENCE.VIEW.ASYNC.S ;  /* 0x00000000000073c6 */ /* 0x008ea40000000000 */
[----:B--2---:R-:W-:Y:S06]  /*9350*/  BAR.SYNC.DEFER_BLOCKING 0x3, 0x100 ;  /* 0x00c4000000007b1d */ /* 0x004fec0000010000 */
[----:B------:R-:W-:Y:S01]  /*9360*/  @P0 SYNCS.ARRIVE.TRANS64.RED.ART0 RZ, [UR20], R22 ;  /* 0x00000016ffff09a7 */ /* 0x000fe20008500414 */
[----:B------:R2:W-:Y:S01]  /*9370*/  @!P1 SYNCS.ARRIVE.TRANS64.ART0 RZ, [UR4+0x28], R21 ;  /* 0x00002815ffff99a7 */ /* 0x0005e20008500004 */
[----:B------:R-:W3:Y:S01]  /*9380*/  SYNCS.PHASECHK.TRANS64.TRYWAIT P0, [UR4+0x30], R20 ;  /* 0x00003014ff0075a7 */ /* 0x000ee20008001104 */
[----:B--2---:R-:W-:Y:S01]  /*9390*/  IMAD.U32 R21, RZ, RZ, UR5 ;  /* 0x00000005ff157e24 */ /* 0x004fe2000f8e00ff */
[----:B-1-3--:R-:W-:Y:S06]  /*93a0*/  @!P0 BRA `(.L_x_122) ;  /* 0x0000004c00008947 */ /* 0x00afec0003800000 */
.L_x_248:
[----:B------:R-:W2:Y:S01]  /*93b0*/  SYNCS.PHASECHK.TRANS64.TRYWAIT P0, [UR4+0x50], R21 ;  /* 0x00005015ff0075a7 */ /* 0x000ea20008001104 */
[----:B------:R-:W-:-:S04]  /*93c0*/  LOP3.LUT R119, R116, 0xff, RZ, 0xc0, !PT ;  /* 0x000000ff74777812 */ /* 0x000fc800078ec0ff */
[----:B------:R-:W-:-:S05]  /*93d0*/  SHF.R.U32.HI R125, RZ, 0x7, R119 ;  /* 0x00000007ff7d7819 */ /* 0x000fca0000011677 */
[----:B------:R-:W-:Y:S01]  /*93e0*/  IMAD R124, R125, 0x20, R124 ;  /* 0x000000207d7c7824 */ /* 0x000fe200078e027c */
[----:B--2---:R-:W-:Y:S06]  /*93f0*/  @!P0 BRA `(.L_x_123) ;  /* 0x0000004c000c8947 */ /* 0x004fec0003800000 */
.L_x_250:
[----:B------:R-:W-:Y:S01]  /*9400*/  R2UR UR6, R124 ;  /* 0x000000007c0672ca */ /* 0x000fe200000e0000 */
[----:B------:R-:W-:Y:S01]  /*9410*/  UIADD3 UR5, UPT, UPT, UR4, UR8, URZ ;  /* 0x0000000804057290 */ /* 0x000fe2000fffe0ff */
[----:B------:R-:W-:-:S11]  /*9420*/  IMAD R125, R125, -0x10, R124 ;  /* 0xfffffff07d7d7824 */ /* 0x000fd600078e027c */
[----:B-1----:R-:W1:Y:S01]  /*9430*/  LDTM.x32 R4, tmem[UR6+0x100] ;  /* 0x00010006000479ee */ /* 0x002e6200082c0000 */
[----:B------:R-:W-:Y:S01]  /*9440*/  NOP ;  /* 0x0000000000007918 */ /* 0x000fe20000000000 */
[----:B-1----:R-:W-:Y:S01]  /*9450*/  BAR.SYNC.DEFER_BLOCKING 0x3, 0x100 ;  /* 0x00c4000000007b1d */ /* 0x002fe20000010000 */
[----:B------:R-:W-:-:S06]  /*9460*/  USHF.L.U32 UR6, UR13, 0x1f, URZ ;  /* 0x0000001f0d067899 */ /* 0x000fcc00080006ff */
[----:B------:R-:W-:Y:S01]  /*9470*/  MOV R126, UR6 ;  /* 0x00000006007e7c02 */ /* 0x000fe20008000f00 */
[----:B------:R-:W1:Y:S02]  /*9480*/  LDS.128 R120, [UR5+0x34610] ;  /* 0x03461005ff787984 */ /* 0x000e640008000c00 */
[----:B-1----:R-:W-:Y:S02]  /*9490*/  FADD2 R8, R8.F32x2.HI_LO, -R120.F32x2.HI_LO ;  /* 0x800000780808724b */ /* 0x002fe40000000000 */
[----:B------:R-:W-:Y:S02]  /*94a0*/  FADD2 R10, R10.F32x2.HI_LO, -R122.F32x2.HI_LO ;  /* 0x8000007a0a0a724b */ /* 0x000fe40000000000 */
[----:B------:R-:W1:Y:S01]  /*94b0*/  LDS.128 R120, [UR5+0x34600] ;  /* 0x03460005ff787984 */ /* 0x000e620008000c00 */
[----:B------:R-:W-:Y:S02]  /*94c0*/  FMUL2 R8, R40.F32x2.HI_LO, R8.F32x2.HI_LO ;  /* 0x000000082808724a */ /* 0x000fe40000000000 */
[----:B------:R-:W-:-:S02]  /*94d0*/  FMUL2 R10, R42.F32x2.HI_LO, R10.F32x2.HI_LO ;  /* 0x0000000a2a0a724a */ /* 0x000fc40000000000 */
[----:B------:R-:W2:Y:S01]  /*94e0*/  LDS.128 R40, [UR5+0x34620] ;  /* 0x03462005ff287984 */ /* 0x000ea20008000c00 */
[----:B-1----:R-:W-:Y:S02]  /*94f0*/  FADD2 R4, R4.F32x2.HI_LO, -R120.F32x2.HI_LO ;  /* 0x800000780404724b */ /* 0x002fe40000000000 */
[----:B------:R-:W-:Y:S02]  /*9500*/  FADD2 R6, R6.F32x2.HI_LO, -R122.F32x2.HI_LO ;  /* 0x8000007a0606724b */ /* 0x000fe40000000000 */
[----:B------:R-:W1:Y:S01]  /*9510*/  LDS.128 R120, [UR5+0x34630] ;  /* 0x03463005ff787984 */ /* 0x000e620008000c00 */
[----:B--2---:R-:W-:Y:S02]  /*9520*/  FADD2 R40, R12.F32x2.HI_LO, -R40.F32x2.HI_LO ;  /* 0x800000280c28724b */ /* 0x004fe40000000000 */
[----:B------:R-:W-:Y:S02]  /*9530*/  FMUL2 R4, R36.F32x2.HI_LO, R4.F32x2.HI_LO ;  /* 0x000000042404724a */ /* 0x000fe40000000000 */
[----:B------:R-:W-:-:S02]  /*9540*/  FMUL2 R6, R38.F32x2.HI_LO, R6.F32x2.HI_LO ;  /* 0x000000062606724a */ /* 0x000fc40000000000 */
[----:B------:R-:W2:Y:S01]  /*9550*/  LDS.128 R36, [UR5+0x34650] ;  /* 0x03465005ff247984 */ /* 0x000ea20008000c00 */
[----:B-1----:R-:W-:Y:S02]  /*9560*/  FADD2 R18, R18.F32x2.HI_LO, -R122.F32x2.HI_LO ;  /* 0x8000007a1212724b */ /* 0x002fe40000000000 */
[----:B------:R-:W-:Y:S02]  /*9570*/  FADD2 R16, R16.F32x2.HI_LO, -R120.F32x2.HI_LO ;  /* 0x800000781010724b */ /* 0x000fe40000000000 */
[----:B------:R-:W-:Y:S01]  /*9580*/  FMUL2 R12, R50.F32x2.HI_LO, R18.F32x2.HI_LO ;  /* 0x00000012320c724a */ /* 0x000fe20000000000 */
[----:B------:R-:W1:Y:S01]  /*9590*/  LDS.128 R120, [UR5+0x34670] ;  /* 0x03467005ff787984 */ /* 0x000e620008000c00 */
[----:B------:R-:W-:Y:S02]  /*95a0*/  FADD2 R18, R14.F32x2.HI_LO, -R42.F32x2.HI_LO ;  /* 0x8000002a0e12724b */ /* 0x000fe40000000000 */
[----:B------:R-:W-:Y:S02]  /*95b0*/  FMUL2 R16, R48.F32x2.HI_LO, R16.F32x2.HI_LO ;  /* 0x000000103010724a */ /* 0x000fe40000000000 */
[----:B------:R-:W-:Y:S01]  /*95c0*/  FMUL2 R14, R44.F32x2.HI_LO, R40.F32x2.HI_LO ;  /* 0x000000282c0e724a */ /* 0x000fe20000000000 */
[----:B------:R-:W3:Y:S01]  /*95d0*/  LDS.128 R48, [UR5+0x34660] ;  /* 0x03466005ff307984 */ /* 0x000ee20008000c00 */
[----:B--2---:R-:W-:Y:S01]  /*95e0*/  FADD2 R24, R24.F32x2.HI_LO, -R36.F32x2.HI_LO ;  /* 0x800000241818724b */ /* 0x004fe20000000000 */
[----:B------:R-:W-:Y:S01]  /*95f0*/  F2FP.F16.F32.PACK_AB R36, R5, R4 ;  /* 0x000000040524723e */ /* 0x000fe200000000ff */
[----:B------:R-:W-:Y:S01]  /*9600*/  FADD2 R26, R26.F32x2.HI_LO, -R38.F32x2.HI_LO ;  /* 0x800000261a1a724b */ /* 0x000fe20000000000 */
[----:B------:R-:W2:Y:S01]  /*9610*/  LDS.128 R40, [UR5+0x34640] ;  /* 0x03464005ff287984 */ /* 0x000ea20008000c00 */
[----:B------:R-:W4:Y:S01]  /*9620*/  SYNCS.PHASECHK.TRANS64.TRYWAIT P0, [UR4+0x68], R126 ;  /* 0x0000687eff0075a7 */ /* 0x000f220008001104 */
[----:B------:R-:W-:Y:S01]  /*9630*/  FMUL2 R18, R46.F32x2.HI_LO, R18.F32x2.HI_LO ;  /* 0x000000122e12724a */ /* 0x000fe20000000000 */
[----:B------:R-:W-:Y:S01]  /*9640*/  F2FP.F16.F32.PACK_AB R38, R9, R8 ;  /* 0x000000080926723e */ /* 0x000fe200000000ff */
[----:B------:R-:W-:Y:S01]  /*9650*/  FMUL2 R24, R94.F32x2.HI_LO, R24.F32x2.HI_LO ;  /* 0x000000185e18724a */ /* 0x000fe20000000000 */
[----:B------:R-:W-:Y:S01]  /*9660*/  F2FP.F16.F32.PACK_AB R39, R11, R10 ;  /* 0x0000000a0b27723e */ /* 0x000fe200000000ff */
[----:B------:R-:W-:Y:S01]  /*9670*/  FMUL2 R26, R104.F32x2.HI_LO, R26.F32x2.HI_LO ;  /* 0x0000001a681a724a */ /* 0x000fe20000000000 */
[----:B------:R-:W-:-:S02]  /*9680*/  F2FP.F16.F32.PACK_AB R37, R7, R6 ;  /* 0x000000060725723e */ /* 0x000fc400000000ff */
[----:B------:R-:W-:Y:S02]  /*9690*/  F2FP.F16.F32.PACK_AB R46, R25, R24 ;  /* 0x00000018192e723e */ /* 0x000fe400000000ff */
[----:B------:R-:W-:Y:S01]  /*96a0*/  F2FP.F16.F32.PACK_AB R47, R27, R26 ;  /* 0x0000001a1b2f723e */ /* 0x000fe200000000ff */
[----:B-1----:R-:W-:Y:S02]  /*96b0*/  FADD2 R32, R32.F32x2.HI_LO, -R120.F32x2.HI_LO ;  /* 0x800000782020724b */ /* 0x002fe40000000000 */
[----:B------:R-:W-:Y:S02]  /*96c0*/  FADD2 R34, R34.F32x2.HI_LO, -R122.F32x2.HI_LO ;  /* 0x8000007a2222724b */ /* 0x000fe40000000000 */
[----:B------:R-:W-:Y:S02]  /*96d0*/  FMUL2 R32, R100.F32x2.HI_LO, R32.F32x2.HI_LO ;  /* 0x000000206420724a */ /* 0x000fe40000000000 */
[----:B---3--:R-:W-:Y:S02]  /*96e0*/  FADD2 R28, R28.F32x2.HI_LO, -R48.F32x2.HI_LO ;  /* 0x800000301c1c724b */ /* 0x008fe40000000000 */
[----:B------:R-:W-:Y:S01]  /*96f0*/  FADD2 R30, R30.F32x2.HI_LO, -R50.F32x2.HI_LO ;  /* 0x800000321e1e724b */ /* 0x000fe20000000000 */
[----:B------:R-:W-:Y:S01]  /*9700*/  F2FP.F16.F32.PACK_AB R50, R33, R32 ;  /* 0x000000202132723e */ /* 0x000fe200000000ff */
[----:B--2---:R-:W-:Y:S01]  /*9710*/  FADD2 R20, R20.F32x2.HI_LO, -R40.F32x2.HI_LO ;  /* 0x800000281414724b */ /* 0x004fe20000000000 */
[----:B------:R-:W-:Y:S01]  /*9720*/  F2FP.F16.F32.PACK_AB R40, R15, R14 ;  /* 0x0000000e0f28723e */ /* 0x000fe200000000ff */
[----:B------:R-:W-:Y:S01]  /*9730*/  FADD2 R22, R22.F32x2.HI_LO, -R42.F32x2.HI_LO ;  /* 0x8000002a1616724b */ /* 0x000fe20000000000 */
[----:B------:R-:W-:Y:S01]  /*9740*/  F2FP.F16.F32.PACK_AB R42, R17, R16 ;  /* 0x00000010112a723e */ /* 0x000fe200000000ff */
[----:B------:R-:W-:Y:S01]  /*9750*/  FMUL2 R20, R98.F32x2.HI_LO, R20.F32x2.HI_LO ;  /* 0x000000146214724a */ /* 0x000fe20000000000 */
        /* <DEDUP_REMOVED lines=11> */
[----:B----4-:R-:W-:Y:S06]  /*9810*/  @!P0 BRA `(.L_x_124) ;  /* 0x0000004800248947 */ /* 0x010fec0003800000 */
.L_x_252:
[----:B------:R-:W-:-:S13]  /*9820*/  R2UR UR6, R125 ;  /* 0x000000007d0672ca */ /* 0x000fda00000e0000 */
[----:B------:R2:W-:Y:S01]  /*9830*/  STTM.x16 tmem[UR6+0x100], R36 ;  /* 0x00010024000079ed */ /* 0x0005e20008240006 */
[----:B------:R-:W-:Y:S05]  /*9840*/  BRA.U !UP2, `(.L_x_125) ;  /* 0x000000010a907547 */ /* 0x000fea000b800000 */
[----:B------:R-:W-:-:S05]  /*9850*/  SHF.R.U32.HI R5, RZ, 0x1, R119 ;  /* 0x00000001ff057819 */ /* 0x000fca0000011677 */
[----:B------:R-:W-:-:S05]  /*9860*/  IMAD R10, R116, 0x80, R5 ;  /* 0x00000080740a7824 */ /* 0x000fca00078e0205 */
[----:B------:R-:W-:-:S05]  /*9870*/  LOP3.LUT R10, R10, 0x3fc0, RZ, 0xc0, !PT ;  /* 0x00003fc00a0a7812 */ /* 0x000fca00078ec0ff */
[----:B------:R-:W-:-:S04]  /*9880*/  VIADD R10, R10, UR4 ;  /* 0x000000040a0a7c36 */ /* 0x000fc80008000000 */
[C---:B------:R-:W-:Y:S01]  /*9890*/  VIADD R11, R10.reuse, 0x2c400 ;  /* 0x0002c4000a0b7836 */ /* 0x040fe20000000000 */
[C---:B------:R-:W-:Y:S01]  /*98a0*/  IADD3 R6, PT, PT, R10.reuse, 0x2c410, RZ ;  /* 0x0002c4100a067810 */ /* 0x040fe20007ffe0ff */
[C---:B------:R-:W-:Y:S02]  /*98b0*/  VIADD R8, R10.reuse, 0x2c420 ;  /* 0x0002c4200a087836 */ /* 0x040fe40000000000 */
[----:B------:R-:W-:Y:S01]  /*98c0*/  VIADD R10, R10, 0x2c430 ;  /* 0x0002c4300a0a7836 */ /* 0x000fe20000000000 */
[----:B-1----:R-:W-:Y:S02]  /*98d0*/  SHF.R.U32.HI R4, RZ, 0x3, R11 ;  /* 0x00000003ff047819 */ /* 0x002fe4000001160b */
[----:B------:R-:W-:Y:S02]  /*98e0*/  SHF.R.U32.HI R5, RZ, 0x3, R6 ;  /* 0x00000003ff057819 */ /* 0x000fe40000011606 */
[----:B------:R-:W-:Y:S02]  /*98f0*/  SHF.R.U32.HI R7, RZ, 0x3, R8 ;  /* 0x00000003ff077819 */ /* 0x000fe40000011608 */
[----:B------:R-:W-:-:S02]  /*9900*/  SHF.R.U32.HI R9, RZ, 0x3, R10 ;  /* 0x00000003ff097819 */ /* 0x000fc4000001160a */
[----:B------:R-:W-:Y:S02]  /*9910*/  LOP3.LUT R4, R11, 0x70, R4, 0x78, !PT ;  /* 0x000000700b047812 */ /* 0x000fe400078e7804 */
[----:B------:R-:W-:Y:S02]  /*9920*/  LOP3.LUT R5, R6, 0x70, R5, 0x78, !PT ;  /* 0x0000007006057812 */ /* 0x000fe400078e7805 */
[----:B------:R-:W-:Y:S01]  /*9930*/  LOP3.LUT R7, R8, 0x70, R7, 0x78, !PT ;  /* 0x0000007008077812 */ /* 0x000fe200078e7807 */
[----:B------:R1:W-:Y:S01]  /*9940*/  STS.128 [R4], R36 ;  /* 0x0000002404007388 */ /* 0x0003e20000000c00 */
[----:B------:R-:W-:-:S03]  /*9950*/  LOP3.LUT R9, R10, 0x70, R9, 0x78, !PT ;  /* 0x000000700a097812 */ /* 0x000fc600078e7809 */
[----:B------:R3:W-:Y:S04]  /*9960*/  STS.128 [R5], R40 ;  /* 0x0000002805007388 */ /* 0x0007e80000000c00 */
[----:B------:R4:W-:Y:S04]  /*9970*/  STS.128 [R7], R44 ;  /* 0x0000002c07007388 */ /* 0x0009e80000000c00 */
[----:B------:R5:W-:Y:S01]  /*9980*/  STS.128 [R9], R48 ;  /* 0x0000003009007388 */ /* 0x000be20000000c00 */
[----:B-12---:R-:W-:Y:S01]  /*9990*/  MOV R36, R68 ;  /* 0x0000004400247202 */ /* 0x006fe20000000f00 */
[----:B------:R-:W-:Y:S01]  /*99a0*/  IMAD.MOV.U32 R37, RZ, RZ, R69 ;  /* 0x000000ffff257224 */ /* 0x000fe200078e0045 */
[----:B------:R-:W-:Y:S01]  /*99b0*/  MOV R39, R71 ;  /* 0x0000004700277202 */ /* 0x000fe20000000f00 */
[----:B------:R-:W-:Y:S01]  /*99c0*/  IMAD.MOV.U32 R38, RZ, RZ, R70 ;  /* 0x000000ffff267224 */ /* 0x000fe200078e0046 */
[----:B---3--:R-:W-:Y:S01]  /*99d0*/  MOV R42, R74 ;  /* 0x0000004a002a7202 */ /* 0x008fe20000000f00 */
[----:B------:R-:W-:-:S02]  /*99e0*/  IMAD.MOV.U32 R40, RZ, RZ, R72 ;  /* 0x000000ffff287224 */ /* 0x000fc400078e0048 */
[----:B------:R-:W-:Y:S01]  /*99f0*/  IMAD.MOV.U32 R41, RZ, RZ, R73 ;  /* 0x000000ffff297224 */ /* 0x000fe200078e0049 */
[----:B----4-:R-:W-:Y:S01]  /*9a00*/  MOV R45, R77 ;  /* 0x0000004d002d7202 */ /* 0x010fe20000000f00 */
[----:B------:R-:W-:Y:S02]  /*9a10*/  IMAD.MOV.U32 R43, RZ, RZ, R75 ;  /* 0x000000ffff2b7224 */ /* 0x000fe400078e004b */
[----:B------:R-:W-:Y:S01]  /*9a20*/  IMAD.MOV.U32 R44, RZ, RZ, R76 ;  /* 0x000000ffff2c7224 */ /* 0x000fe200078e004c */
[----:B-----5:R-:W-:Y:S01]  /*9a30*/  MOV R48, R80 ;  /* 0x0000005000307202 */ /* 0x020fe20000000f00 */
[----:B------:R-:W-:Y:S01]  /*9a40*/  IMAD.MOV.U32 R46, RZ, RZ, R78 ;  /* 0x000000ffff2e7224 */ /* 0x000fe200078e004e */
[----:B------:R-:W-:Y:S01]  /*9a50*/  MOV R51, R83 ;  /* 0x0000005300337202 */ /* 0x000fe20000000f00 */
[----:B------:R-:W-:Y:S02]  /*9a60*/  IMAD.MOV.U32 R47, RZ, RZ, R79 ;  /* 0x000000ffff2f7224 */ /* 0x000fe400078e004f */
[----:B------:R-:W-:-:S02]  /*9a70*/  IMAD.MOV.U32 R49, RZ, RZ, R81 ;  /* 0x000000ffff317224 */ /* 0x000fc400078e0051 */
[----:B------:R-:W-:-:S07]  /*9a80*/  IMAD.MOV.U32 R50, RZ, RZ, R82 ;  /* 0x000000ffff327224 */ /* 0x000fce00078e0052 */
.L_x_125:
[----:B------:R-:W-:-:S13]  /*9a90*/  R2UR UR6, R124 ;  /* 0x000000007c0672ca */ /* 0x000fda00000e0000 */
[----:B-1----:R-:W1:Y:S01]  /*9aa0*/  LDTM.x32 R4, tmem[UR6+0x140] ;  /* 0x00014006000479ee */ /* 0x002e6200082c0000 */
[----:B------:R-:W-:Y:S01]  /*9ab0*/  NOP ;  /* 0x0000000000007918 */ /* 0x000fe20000000000 */
[----:B-1----:R-:W-:Y:S06]  /*9ac0*/  BAR.SYNC.DEFER_BLOCKING 0x3, 0x100 ;  /* 0x00c4000000007b1d */ /* 0x002fec0000010000 */
[----:B------:R-:W1:Y:S04]  /*9ad0*/  LDS.128 R68, [UR5+0x34710] ;  /* 0x03471005ff447984 */ /* 0x000e680008000c00 */
[----:B------:R-:W3:Y:S04]  /*9ae0*/  LDS.128 R100, [UR5+0x34700] ;  /* 0x03470005ff647984 */ /* 0x000ee80008000c00 */
[----:B------:R-:W4:Y:S04]  /*9af0*/  LDS.128 R96, [UR5+0x34730] ;  /* 0x03473005ff607984 */ /* 0x000f280008000c00 */
[----:B------:R-:W5:Y:S04]  /*9b00*/  LDS.128 R92, [UR5+0x34720] ;  /* 0x03472005ff5c7984 */ /* 0x000f680008000c00 */
[----:B------:R-:W2:Y:S04]  /*9b10*/  LDS.128 R80, [UR5+0x34750] ;  /* 0x03475005ff507984 */ /* 0x000ea80008000c00 */
[----:B------:R-:W2:Y:S04]  /*9b20*/  LDS.128 R72, [UR5+0x34740] ;  /* 0x03474005ff487984 */ /* 0x000ea80008000c00 */
[----:B------:R-:W2:Y:S01]  /*9b30*/  LDS.128 R76, [UR5+0x34770] ;  /* 0x03477005ff4c7984 */ /* 0x000ea20008000c00 */
[----:B-1----:R-:W-:-:S02]  /*9b40*/  FADD2 R8, R8.F32x2.HI_LO, -R68.F32x2.HI_LO ;  /* 0x800000440808724b */ /* 0x002fc40000000000 */
[----:B------:R-:W-:Y:S02]  /*9b50*/  FADD2 R68, R10.F32x2.HI_LO, -R70.F32x2.HI_LO ;  /* 0x800000460a44724b */ /* 0x000fe40000000000 */
[----:B------:R-:W-:Y:S02]  /*9b60*/  FMUL2 R52, R52.F32x2.HI_LO, R8.F32x2.HI_LO ;  /* 0x000000083434724a */ /* 0x000fe40000000000 */
[----:B------:R-:W1:Y:S01]  /*9b70*/  LDS.128 R8, [UR5+0x34760] ;  /* 0x03476005ff087984 */ /* 0x000e620008000c00 */
[----:B---3--:R-:W-:Y:S01]  /*9b80*/  FADD2 R4, R4.F32x2.HI_LO, -R100.F32x2.HI_LO ;  /* 0x800000640404724b */ /* 0x008fe20000000000 */
[----:B------:R-:W-:Y:S01]  /*9b90*/  R2UR UR5, R125 ;  /* 0x000000007d0572ca */ /* 0x000fe200000e0000 */
[----:B------:R-:W-:Y:S01]  /*9ba0*/  FADD2 R6, R6.F32x2.HI_LO, -R102.F32x2.HI_LO ;  /* 0x800000660606724b */ /* 0x000fe20000000000 */
[----:B------:R-:W-:Y:S01]  /*9bb0*/  F2FP.F16.F32.PACK_AB R70, R53, R52 ;  /* 0x000000343546723e */ /* 0x000fe200000000ff */
[----:B----4-:R-:W-:Y:S02]  /*9bc0*/  FADD2 R16, R16.F32x2.HI_LO, -R96.F32x2.HI_LO ;  /* 0x800000601010724b */ /* 0x010fe40000000000 */
[----:B------:R-:W-:-:S02]  /*9bd0*/  FADD2 R18, R18.F32x2.HI_LO, -R98.F32x2.HI_LO ;  /* 0x800000621212724b */ /* 0x000fc40000000000 */
[----:B-----5:R-:W-:Y:S02]  /*9be0*/  FADD2 R12, R12.F32x2.HI_LO, -R92.F32x2.HI_LO ;  /* 0x8000005c0c0c724b */ /* 0x020fe40000000000 */
[----:B------:R-:W-:Y:S02]  /*9bf0*/  FADD2 R14, R14.F32x2.HI_LO, -R94.F32x2.HI_LO ;  /* 0x8000005e0e0e724b */ /* 0x000fe40000000000 */
[----:B--2---:R-:W-:Y:S02]  /*9c00*/  FADD2 R24, R24.F32x2.HI_LO, -R80.F32x2.HI_LO ;  /* 0x800000501818724b */ /* 0x004fe40000000000 */
[----:B------:R-:W-:Y:S02]  /*9c10*/  FADD2 R26, R26.F32x2.HI_LO, -R82.F32x2.HI_LO ;  /* 0x800000521a1a724b */ /* 0x000fe40000000000 */
[----:B------:R-:W-:Y:S02]  /*9c20*/  FADD2 R20, R20.F32x2.HI_LO, -R72.F32x2.HI_LO ;  /* 0x800000481414724b */ /* 0x000fe40000000000 */
[----:B------:R-:W-:-:S02]  /*9c30*/  FADD2 R22, R22.F32x2.HI_LO, -R74.F32x2.HI_LO ;  /* 0x8000004a1616724b */ /* 0x000fc40000000000 */
[----:B------:R-:W-:Y:S02]  /*9c40*/  FADD2 R32, R32.F32x2.HI_LO, -R76.F32x2.HI_LO ;  /* 0x8000004c2020724b */ /* 0x000fe40000000000 */
[----:B------:R-:W-:Y:S02]  /*9c50*/  FADD2 R34, R34.F32x2.HI_LO, -R78.F32x2.HI_LO ;  /* 0x8000004e2222724b */ /* 0x000fe40000000000 */
[----:B------:R-:W-:Y:S02]  /*9c60*/  FMUL2 R68, R54.F32x2.HI_LO, R68.F32x2.HI_LO ;  /* 0x000000443644724a */ /* 0x000fe40000000000 */
[----:B------:R-:W-:Y:S02]  /*9c70*/  FMUL2 R4, R56.F32x2.HI_LO, R4.F32x2.HI_LO ;  /* 0x000000043804724a */ /* 0x000fe40000000000 */
        /* <DEDUP_REMOVED lines=12> */
[----:B-1----:R-:W-:Y:S01]  /*9d40*/  FADD2 R28, R28.F32x2.HI_LO, -R8.F32x2.HI_LO ;  /* 0x800000081c1c724b */ /* 0x002fe20000000000 */
[----:B------:R-:W-:Y:S01]  /*9d50*/  F2FP.F16.F32.PACK_AB R73, R15, R14 ;  /* 0x0000000e0f49723e */ /* 0x000fe200000000ff */
[----:B------:R-:W-:Y:S01]  /*9d60*/  FADD2 R30, R30.F32x2.HI_LO, -R10.F32x2.HI_LO ;  /* 0x8000000a1e1e724b */ /* 0x000fe20000000000 */
[----:B------:R-:W-:Y:S01]  /*9d70*/  F2FP.F16.F32.PACK_AB R78, R85, R84 ;  /* 0x00000054554e723e */ /* 0x000fe200000000ff */
[----:B------:R-:W-:Y:S01]  /*9d80*/  FMUL2 R86, R86.F32x2.HI_LO, R26.F32x2.HI_LO ;  /* 0x0000001a5656724a */ /* 0x000fe20000000000 */
[----:B------:R-:W-:Y:S01]  /*9d90*/  SHF.R.U32.HI R5, RZ, 0x1, R119 ;  /* 0x00000001ff057819 */ /* 0x000fe20000011677 */
[----:B------:R-:W-:-:S02]  /*9da0*/  FMUL2 R20, R88.F32x2.HI_LO, R20.F32x2.HI_LO ;  /* 0x000000145814724a */ /* 0x000fc40000000000 */
        /* <DEDUP_REMOVED lines=9> */
[----:B------:R-:W-:Y:S02]  /*9e40*/  F2FP.F16.F32.PACK_AB R83, R35, R34 ;  /* 0x000000222353723e */ /* 0x000fe400000000ff */
[----:B------:R-:W-:-:S02]  /*9e50*/  F2FP.F16.F32.PACK_AB R80, R29, R28 ;  /* 0x0000001c1d50723e */ /* 0x000fc400000000ff */
[----:B------:R-:W-:Y:S02]  /*9e60*/  F2FP.F16.F32.PACK_AB R81, R31, R30 ;  /* 0x0000001e1f51723e */ /* 0x000fe400000000ff */
[----:B------:R-:W-:Y:S02]  /*9e70*/  LEA R5, R116, R5, 0x7 ;  /* 0x0000000574057211 */ /* 0x000fe400078e38ff */
[----:B------:R1:W-:Y:S02]  /*9e80*/  STTM.x16 tmem[UR5+0x120], R68 ;  /* 0x00012044000079ed */ /* 0x0003e40008240005 */
[----:B------:R-:W-:-:S04]  /*9e90*/  LOP3.LUT R4, R5, 0x3fc0, RZ, 0xc0, !PT ;  /* 0x00003fc005047812 */ /* 0x000fc800078ec0ff */
[----:B------:R-:W-:Y:S01]  /*9ea0*/  IADD3 R4, PT, PT, R4, UR4, RZ ;  /* 0x0000000404047c10 */ /* 0x000fe2000fffe0ff */
[----:B------:R-:W-:Y:S06]  /*9eb0*/  BRA.U !UP1, `(.L_x_126) ;  /* 0x0000000109907547 */ /* 0x000fec000b800000 */
        /* <DEDUP_REMOVED lines=8> */
[----:B------:R-:W-:Y:S02]  /*9f40*/  SHF.R.U32.HI R5, RZ, 0x3, R6 ;  /* 0x00000003ff057819 */ /* 0x000fe40000011606 */
        /* <DEDUP_REMOVED lines=27> */
.L_x_126:
[----:B------:R-:W-:Y:S01]  /*a100*/  ELECT P0, URZ, PT ;  /* 0x0000000000ff782f */ /* 0x000fe20003800000 */
[C---:B------:R-:W-:Y:S01]  /*a110*/  VIADD R8, R4.reuse, 0x20430 ;  /* 0x0002043004087836 */ /* 0x040fe20000000000 */
[----:B------:R-:W2:Y:S01]  /*a120*/  FENCE.VIEW.ASYNC.T ;  /* 0x00000000000073c6 */ /* 0x000ea20000000200 */
[C---:B------:R-:W-:Y:S01]  /*a130*/  VIADD R6, R4.reuse, 0x20400 ;  /* 0x0002040004067836 */ /* 0x040fe20000000000 */
[----:B------:R-:W-:Y:S01]  /*a140*/  BSSY.RECONVERGENT B0, `(.L_x_127) ;  /* 0x0000029000007945 */ /* 0x000fe20003800200 */
[C---:B------:R-:W-:Y:S01]  /*a150*/  VIADD R5, R4.reuse, 0x20410 ;  /* 0x0002041004057836 */ /* 0x040fe20000000000 */
[----:B------:R-:W-:Y:S01]  /*a160*/  SHF.R.U32.HI R9, RZ, 0x3, R8 ;  /* 0x00000003ff097819 */ /* 0x000fe20000011608 */
[----:B------:R-:W-:Y:S01]  /*a170*/  VIADD R10, R4, 0x20420 ;  /* 0x00020420040a7836 */ /* 0x000fe20000000000 */
[----:B------:R-:W-:Y:S02]  /*a180*/  SHF.R.U32.HI R11, RZ, 0x3, R6 ;  /* 0x00000003ff0b7819 */ /* 0x000fe40000011606 */
[----:B------:R-:W-:-:S02]  /*a190*/  LOP3.LUT R9, R8, 0x70, R9, 0x78, !PT ;  /* 0x0000007008097812 */ /* 0x000fc400078e7809 */
[----:B------:R-:W-:Y:S01]  /*a1a0*/  SHF.R.U32.HI R8, RZ, 0x3, R5 ;  /* 0x00000003ff087819 */ /* 0x000fe20000011605 */
[----:B------:R-:W-:Y:S01]  /*a1b0*/  @P0 IMAD.MOV.U32 R4, RZ, RZ, 0x1 ;  /* 0x00000001ff040424 */ /* 0x000fe200078e00ff */
[----:B------:R-:W-:Y:S02]  /*a1c0*/  SHF.R.U32.HI R7, RZ, 0x3, R10 ;  /* 0x00000003ff077819 */ /* 0x000fe4000001160a */
[----:B------:R-:W-:Y:S01]  /*a1d0*/  LOP3.LUT R6, R6, 0x70, R11, 0x78, !PT ;  /* 0x0000007006067812 */ /* 0x000fe200078e780b */
[----:B--2---:R2:W-:Y:S01]  /*a1e0*/  @P0 SYNCS.ARRIVE.TRANS64.RED.ART0 RZ, [UR19], R4 ;  /* 0x00000004ffff09a7 */ /* 0x0045e20008500413 */
[----:B------:R-:W-:Y:S02]  /*a1f0*/  LOP3.LUT R8, R5, 0x70, R8, 0x78, !PT ;  /* 0x0000007005087812 */ /* 0x000fe400078e7808 */
[----:B------:R-:W-:Y:S01]  /*a200*/  LOP3.LUT R7, R10, 0x70, R7, 0x78, !PT ;  /* 0x000000700a077812 */ /* 0x000fe200078e7807 */
[----:B------:R3:W-:Y:S01]  /*a210*/  STS.128 [R6], R68 ;  /* 0x0000004406007388 */ /* 0x0007e20000000c00 */
[----:B------:R-:W-:-:S03]  /*a220*/  ISETP.NE.AND P0, PT, R119, RZ, PT ;  /* 0x000000ff7700720c */ /* 0x000fc60003f05270 */
[----:B------:R3:W-:Y:S04]  /*a230*/  STS.128 [R8], R72 ;  /* 0x0000004808007388 */ /* 0x0007e80000000c00 */
[----:B------:R3:W-:Y:S04]  /*a240*/  STS.128 [R7], R76 ;  /* 0x0000004c07007388 */ /* 0x0007e80000000c00 */
[----:B------:R3:W-:Y:S01]  /*a250*/  STS.128 [R9], R80 ;  /* 0x0000005009007388 */ /* 0x0007e20000000c00 */
[----:B------:R4:W-:Y:S06]  /*a260*/  MEMBAR.ALL.CTA ;  /* 0x0000000000007992 */ /* 0x0009ec0000008000 */
[----:B----4-:R-:W4:Y:S01]  /*a270*/  FENCE.VIEW.ASYNC.S ;  /* 0x00000000000073c6 */ /* 0x010f220000000000 */
[----:B--2---:R-:W-:Y:S01]  /*a280*/  @!P1 IMAD.MOV.U32 R4, RZ, RZ, 0x1 ;  /* 0x00000001ff049424 */ /* 0x004fe200078e00ff */
[----:B----4-:R-:W-:Y:S06]  /*a290*/  BAR.SYNC.DEFER_BLOCKING 0x3, 0x100 ;  /* 0x00c4000000007b1d */ /* 0x010fec0000010000 */
[----:B------:R3:W-:Y:S01]  /*a2a0*/  @!P1 SYNCS.ARRIVE.TRANS64.ART0 RZ, [UR4+0x38], R4 ;  /* 0x00003804ffff99a7 */ /* 0x0007e20008500004 */
[----:B------:R-:W-:Y:S05]  /*a2b0*/  @P0 BRA `(.L_x_128) ;  /* 0x0000000000440947 */ /* 0x000fea0003800000 */
[----:B------:R-:W-:Y:S01]  /*a2c0*/  UIADD3 UR5, UPT, UPT, UR4, 0x158, URZ ;  /* 0x0000015804057890 */ /* 0x000fe2000fffe0ff */
[----:B------:R-:W-:Y:S01]  /*a2d0*/  IMAD.MOV.U32 R5, RZ, RZ, 0x4000 ;  /* 0x00004000ff057424 */ /* 0x000fe200078e00ff */
[----:B------:R-:W-:Y:S01]  /*a2e0*/  ULEA UR6, UR17, UR4, 0xe ;  /* 0x0000000411067291 */ /* 0x000fe2000f8e70ff */
[----:B------:R-:W-:Y:S01]  /*a2f0*/  PLOP3.LUT P0, PT, PT, PT, PT, 0x80, 0x8 ;  /* 0x000000000008781c */ /* 0x000fe20003f0f070 */
[----:B------:R-:W-:Y:S01]  /*a300*/  UPRMT UR5, UR23, 0x654, UR5 ;  /* 0x0000065417057896 */ /* 0x000fe20008000005 */
[----:B------:R2:W-:Y:S01]  /*a310*/  SYNCS.ARRIVE.TRANS64.RED RZ, [R118+URZ], R5 ;  /* 0x0000000576ff79a7 */ /* 0x0005e200080004ff */
[----:B------:R-:W-:Y:S01]  /*a320*/  UIADD3 UR6, UPT, UPT, UR6, 0x2c400, URZ ;  /* 0x0002c40006067890 */ /* 0x000fe2000fffe0ff */
[----:B------:R-:W-:-:S03]  /*a330*/  UMOV UR9, 0x400 ;  /* 0x0000040000097882 */ /* 0x000fc60000000000 */
[----:B------:R-:W-:Y:S01]  /*a340*/  UPRMT UR6, UR23, 0x654, UR6 ;  /* 0x0000065417067896 */ /* 0x000fe20008000006 */
[----:B--2---:R-:W-:Y:S01]  /*a350*/  IMAD.U32 R118, RZ, RZ, UR5 ;  /* 0x00000005ff767e24 */ /* 0x004fe2000f8e00ff */
[----:B------:R-:W-:-:S04]  /*a360*/  UIADD3 UR5, UPT, UPT, UR4, 0x20400, URZ ;  /* 0x0002040004057890 */ /* 0x000fc8000fffe0ff */
[----:B------:R-:W-:-:S15]  /*a370*/  R2UR UR7, R118 ;  /* 0x00000000760772ca */ /* 0x000fde00000e0000 */
.L_x_129:
[----:B------:R-:W-:Y:S01]  /*a380*/  @P0 ELECT P1, URZ, PT ;  /* 0x0000000000ff082f */ /* 0x000fe20003820000 */
[----:B------:R2:W-:-:S12]  /*a390*/  UBLKCP.S.S [UR6], [UR5], UR9 ;  /* 0x00000006050073ba */ /* 0x0005d80008000609 */
[----:B------:R-:W-:Y:S02]  /*a3a0*/  @P1 PLOP3.LUT P0, PT, P1, PT, PT, 0x8, 0x80 ;  /* 0x000000000080181c */ /* 0x000fe40000f0e170 */
[----:B------:R-:W-:-:S11]  /*a3b0*/  PLOP3.LUT P1, PT, PT, PT, PT, 0x8, 0x80 ;  /* 0x000000000080781c */ /* 0x000fd60003f2e170 */
[----:B--2---:R-:W-:Y:S05]  /*a3c0*/  @P0 BRA.U.ANY `(.L_x_129) ;  /* 0xfffffffd00ec0947 */ /* 0x004fea000393ffff */
.L_x_128:
[----:B------:R-:W-:Y:S05]  /*a3d0*/  BSYNC.RECONVERGENT B0 ;  /* 0x0000000000007941 */ /* 0x000fea0003800200 */
.L_x_127:
[----:B------:R-:W-:Y:S02]  /*a3e0*/  UIADD3 UR14, UPT, UPT, UR14, 0x1, URZ ;  /* 0x000000010e0e7890 */ /* 0x000fe4000fffe0ff */
[----:B------:R-:W-:Y:S02]  /*a3f0*/  ULOP3.LUT UR11, UR11, 0x1, URZ, 0x3c, !UPT ;  /* 0x000000010b0b7892 */ /* 0x000fe4000f8e3cff */
[----:B------:R-:W-:Y:S02]  /*a400*/  ULOP3.LUT UR15, UR15, 0x1, URZ, 0x3c, !UPT ;  /* 0x000000010f0f7892 */ /* 0x000fe4000f8e3cff */
[----:B------:R-:W-:Y:S01]  /*a410*/  ULOP3.LUT UR12, UR12, 0x1, URZ, 0x3c, !UPT ;  /* 0x000000010c0c7892 */ /* 0x000fe2000f8e3cff */
[----:B------:R-:W-:Y:S11]  /*a420*/  BRA.U UP0, `(.L_x_130) ;  /* 0xffffffdd00847547 */ /* 0x000ff6000b83ffff */
.L_x_118:
[----:B------:R-:W2:Y:S01]  /*a430*/  S2UR UR4, SR_CgaCtaId ;  /* 0x00000000000479c3 */ /* 0x000ea20000008800 */
[----:B------:R-:W-:Y:S01]  /*a440*/  R2UR UR7, R2 ;  /* 0x00000000020772ca */ /* 0x000fe200000e0000 */
[----:B------:R-:W-:Y:S01]  /*a450*/  UMOV UR5, 0x400 ;  /* 0x0000040000057882 */ /* 0x000fe20000000000 */
[----:B------:R-:W-:Y:S01]  /*a460*/  ELECT P0, URZ, PT ;  /* 0x0000000000ff782f */ /* 0x000fe20003800000 */
[----:B-1--4-:R-:W1:Y:S04]  /*a470*/  S2R R5, SR_TID.X ;  /* 0x0000000000057919 */ /* 0x012e680000002100 */
[----:B------:R-:W4:Y:S01]  /*a480*/  S2UR UR10, SR_CTAID.X ;  /* 0x00000000000a79c3 */ /* 0x000f220000002500 */
[----:B--23--:R-:W-:Y:S01]  /*a490*/  IMAD.U32 R4, RZ, RZ, UR4 ;  /* 0x00000004ff047e24 */ /* 0x00cfe2000f8e00ff */
[----:B------:R-:W-:-:S04]  /*a4a0*/  ULEA UR4, UR4, UR5, 0x18 ;  /* 0x0000000504047291 */ /* 0x000fc8000f8ec0ff */
[----:B------:R-:W-:Y:S01]  /*a4b0*/  R2UR UR6, R4 ;  /* 0x00000000040672ca */ /* 0x000fe200000e0000 */
[----:B------:R-:W-:Y:S01]  /*a4c0*/  UIADD3 UR4, UPT, UPT, UR4, 0x60, URZ ;  /* 0x0000006004047890 */ /* 0x000fe2000fffe0ff */
[----:B------:R2:W-:Y:S03]  /*a4d0*/  STL [R1], R4 ;  /* 0x0000000401007387 */ /* 0x0005e60000100800 */
[----:B------:R-:W-:Y:S01]  /*a4e0*/  UPRMT UR4, UR7, 0x654, UR4 ;  /* 0x0000065407047896 */ /* 0x000fe20008000004 */
[----:B-1----:R-:W-:-:S05]  /*a4f0*/  IMAD.SHL.U32 R68, R5, 0x80, RZ ;  /* 0x0000008005447824 */ /* 0x002fca00078e00ff */
[----:B------:R-:W-:Y:S02]  /*a500*/  LOP3.LUT R69, R68, 0x3f80, RZ, 0xc0, !PT ;  /* 0x00003f8044457812 */ /* 0x000fe400078ec0ff */
[----:B------:R-:W-:-:S06]  /*a510*/  ULEA UR6, UR6, UR5, 0x18 ;  /* 0x0000000506067291 */ /* 0x000fcc000f8ec0ff */
[----:B------:R-:W-:-:S04]  /*a520*/  VIADD R69, R69, UR6 ;  /* 0x0000000645457c36 */ /* 0x000fc80008000000 */
[C---:B------:R-:W-:Y:S02]  /*a530*/  VIADD R9, R69.reuse, 0xc410 ;  /* 0x0000c41045097836 */ /* 0x040fe40000000000 */
[C---:B------:R-:W-:Y:S02]  /*a540*/  VIADD R7, R69.reuse, 0xc420 ;  /* 0x0000c42045077836 */ /* 0x040fe40000000000 */
[----:B--2---:R-:W-:Y:S01]  /*a550*/  @P0 IMAD.MOV.U32 R4, RZ, RZ, 0x1 ;  /* 0x00000001ff040424 */ /* 0x004fe200078e00ff */
[----:B------:R-:W-:Y:S01]  /*a560*/  SHF.R.U32.HI R78, RZ, 0x3, R9 ;  /* 0x00000003ff4e7819 */ /* 0x000fe20000011609 */
[----:B------:R-:W-:Y:S01]  /*a570*/  VIADD R11, R69, 0xc440 ;  /* 0x0000c440450b7836 */ /* 0x000fe20000000000 */
[----:B------:R-:W-:Y:S01]  /*a580*/  SHF.R.U32.HI R86, RZ, 0x3, R7 ;  /* 0x00000003ff567819 */ /* 0x000fe20000011607 */
[----:B------:R1:W-:Y:S01]  /*a590*/  @P0 SYNCS.ARRIVE.TRANS64.RED.ART0 RZ, [UR4], R4 ;  /* 0x00000004ffff09a7 */ /* 0x0003e20008500404 */
[----:B------:R-:W-:Y:S02]  /*a5a0*/  LOP3.LUT R78, R9, 0x70, R78, 0x78, !PT ;  /* 0x00000070094e7812 */ /* 0x000fe400078e784e */
[----:B------:R-:W-:Y:S01]  /*a5b0*/  LOP3.LUT R86, R7, 0x70, R86, 0x78, !PT ;  /* 0x0000007007567812 */ /* 0x000fe200078e7856 */
[----:B------:R-:W2:Y:S01]  /*a5c0*/  SYNCS.PHASECHK.TRANS64.TRYWAIT P0, [UR6+0x70], RZ ;  /* 0x000070ffff0075a7 */ /* 0x000ea20008001106 */
[C---:B-1----:R-:W-:Y:S01]  /*a5d0*/  LOP3.LUT R4, R5.reuse, 0x80, RZ, 0xc0, !PT ;  /* 0x0000008005047812 */ /* 0x042fe200078ec0ff */
[----:B------:R-:W-:-:S03]  /*a5e0*/  IMAD.U32 R5, R5, 0x10000, RZ ;  /* 0x0001000005057824 */ /* 0x000fc600078e00ff */
[----:B------:R-:W-:-:S13]  /*a5f0*/  R2UR UR4, R4 ;  /* 0x00000000040472ca */ /* 0x000fda00000e0000 */
[----:B------:R-:W-:-:S04]  /*a600*/  USHF.R.U32.HI UR4, URZ, 0x7, UR4 ;  /* 0x00000007ff047899 */ /* 0x000fc80008011604 */
[----:B------:R-:W-:-:S06]  /*a610*/  USHF.L.U32 UR9, UR4, 0x6, URZ ;  /* 0x0000000604097899 */ /* 0x000fcc00080006ff */
[----:B------:R-:W-:-:S05]  /*a620*/  IMAD.U32 R4, RZ, RZ, UR9 ;  /* 0x00000009ff047e24 */ /* 0x000fca000f8e00ff */
[----:B------:R-:W-:Y:S01]  /*a630*/  LOP3.LUT R4, R4, 0x600000, R5, 0xf8, !PT ;  /* 0x0060000004047812 */ /* 0x000fe200078ef805 */
[----:B------:R-:W-:-:S03]  /*a640*/  VIADD R5, R69, 0xc400 ;  /* 0x0000c40045057836 */ /* 0x000fc60000000000 */
[----:B------:R-:W-:Y:S02]  /*a650*/  LOP3.LUT R70, R4, 0x80, RZ, 0xfc, !PT ;  /* 0x0000008004467812 */ /* 0x000fe400078efcff */
[----:B------:R-:W-:Y:S02]  /*a660*/  SHF.R.U32.HI R74, RZ, 0x3, R5 ;  /* 0x00000003ff4a7819 */ /* 0x000fe40000011605 */
[----:B------:R-:W-:Y:S02]  /*a670*/  R2UR UR5, R70 ;  /* 0x00000000460572ca */ /* 0x000fe400000e0000 */
[----:B------:R-:W-:Y:S01]  /*a680*/  LOP3.LUT R74, R5, 0x70, R74, 0x78, !PT ;  /* 0x00000070054a7812 */ /* 0x000fe200078e784a */
[----:B------:R-:W-:Y:S01]  /*a690*/  VIADD R5, R69, 0xc430 ;  /* 0x0000c43045057836 */ /* 0x000fe20000000000 */
[----:B------:R-:W-:-:S04]  /*a6a0*/  LOP3.LUT R4, R4, 0xa0, RZ, 0xfc, !PT ;  /* 0x000000a004047812 */ /* 0x000fc800078efcff */
[----:B------:R-:W-:Y:S01]  /*a6b0*/  SHF.R.U32.HI R76, RZ, 0x3, R5 ;  /* 0x00000003ff4c7819 */ /* 0x000fe20000011605 */
[----:B--2-4-:R-:W-:Y:S06]  /*a6c0*/  @!P0 BRA `(.L_x_131) ;  /* 0x0000003800988947 */ /* 0x014fec0003800000 */
.L_x_254:
[----:B------:R-:W2:Y:S01]  /*a6d0*/  LDTM.x32 R36, tmem[UR5] ;  /* 0x00000005002479ee */ /* 0x000ea200082c0000 */
[----:B------:R-:W-:Y:S01]  /*a6e0*/  R2UR UR5, R4 ;  /* 0x00000000040572ca */ /* 0x000fe200000e0000 */
[----:B------:R-:W-:Y:S01]  /*a6f0*/  VIADD R9, R69, 0xc450 ;  /* 0x0000c45045097836 */ /* 0x000fe20000000000 */
[----:B------:R-:W-:Y:S01]  /*a700*/  LOP3.LUT R76, R5, 0x70, R76, 0x78, !PT ;  /* 0x00000070054c7812 */ /* 0x000fe200078e784c */
[C---:B------:R-:W-:Y:S01]  /*a710*/  VIADD R7, R69.reuse, 0xc460 ;  /* 0x0000c46045077836 */ /* 0x040fe20000000000 */
[----:B------:R-:W-:Y:S01]  /*a720*/  SHF.R.U32.HI R84, RZ, 0x3, R11 ;  /* 0x00000003ff547819 */ /* 0x000fe2000001160b */
[----:B------:R-:W-:Y:S01]  /*a730*/  VIADD R5, R69, 0xc470 ;  /* 0x0000c47045057836 */ /* 0x000fe20000000000 */
[----:B------:R-:W-:Y:S01]  /*a740*/  SHF.R.U32.HI R82, RZ, 0x3, R9 ;  /* 0x00000003ff527819 */ /* 0x000fe20000011609 */
[----:B------:R-:W-:Y:S01]  /*a750*/  IMAD.U32 R71, RZ, RZ, UR4 ;  /* 0x00000004ff477e24 */ /* 0x000fe2000f8e00ff */
[----:B------:R-:W-:Y:S01]  /*a760*/  SHF.R.U32.HI R72, RZ, 0x3, R7 ;  /* 0x00000003ff487819 */ /* 0x000fe20000011607 */
[----:B------:R-:W3:Y:S01]  /*a770*/  S2UR UR11, SR_CTAID.Y ;  /* 0x00000000000b79c3 */ /* 0x000ee20000002600 */
[----:B------:R-:W-:Y:S01]  /*a780*/  SHF.R.U32.HI R80, RZ, 0x3, R5 ;  /* 0x00000003ff507819 */ /* 0x000fe20000011605 */
[----:B------:R-:W-:Y:S01]  /*a790*/  IMAD R74, R71, 0x4000, R74 ;  /* 0x00004000474a7824 */ /* 0x000fe200078e024a */
[----:B------:R-:W-:Y:S01]  /*a7a0*/  LOP3.LUT R84, R11, 0x70, R84, 0x78, !PT ;  /* 0x000000700b547812 */ /* 0x000fe200078e7854 */
[----:B------:R-:W-:Y:S01]  /*a7b0*/  IMAD R78, R71, 0x4000, R78 ;  /* 0x00004000474e7824 */ /* 0x000fe200078e024e */
[----:B------:R-:W-:Y:S01]  /*a7c0*/  LOP3.LUT R82, R9, 0x70, R82, 0x78, !PT ;  /* 0x0000007009527812 */ /* 0x000fe200078e7852 */
[----:B------:R-:W-:Y:S01]  /*a7d0*/  IMAD R77, R71, 0x4000, R86 ;  /* 0x00004000474d7824 */ /* 0x000fe200078e0256 */
[----:B------:R-:W-:Y:S01]  /*a7e0*/  LOP3.LUT R72, R7, 0x70, R72, 0x78, !PT ;  /* 0x0000007007487812 */ /* 0x000fe200078e7848 */
[----:B------:R-:W-:Y:S01]  /*a7f0*/  IMAD R76, R71, 0x4000, R76 ;  /* 0x00004000474c7824 */ /* 0x000fe200078e024c */
[----:B------:R-:W-:Y:S01]  /*a800*/  LOP3.LUT R80, R5, 0x70, R80, 0x78, !PT ;  /* 0x0000007005507812 */ /* 0x000fe200078e7850 */
[C---:B------:R-:W-:Y:S01]  /*a810*/  IMAD R75, R71.reuse, 0x4000, R84 ;  /* 0x00004000474b7824 */ /* 0x040fe200078e0254 */
[----:B-1----:R-:W1:Y:S01]  /*a820*/  LDTM.x32 R4, tmem[UR5] ;  /* 0x00000005000479ee */ /* 0x002e6200082c0000 */
[----:B------:R-:W-:Y:S01]  /*a830*/  NOP ;  /* 0x0000000000007918 */ /* 0x000fe20000000000 */
[----:B------:R-:W-:Y:S01]  /*a840*/  IMAD R73, R71, 0x4000, R82 ;  /* 0x0000400047497824 */ /* 0x000fe200078e0252 */
[----:B--2---:R-:W-:Y:S01]  /*a850*/  F2FP.F16.F32.PACK_AB R43, R43, R42 ;  /* 0x0000002a2b2b723e */ /* 0x004fe200000000ff */
[----:B------:R-:W-:Y:S01]  /*a860*/  IMAD R72, R71, 0x4000, R72 ;  /* 0x0000400047487824 */ /* 0x000fe200078e0248 */
[----:B------:R-:W-:Y:S01]  /*a870*/  F2FP.F16.F32.PACK_AB R51, R51, R50 ;  /* 0x000000323333723e */ /* 0x000fe200000000ff */
[----:B------:R-:W-:Y:S01]  /*a880*/  IMAD R71, R71, 0x4000, R80 ;  /* 0x0000400047477824 */ /* 0x000fe200078e0250 */
[----:B------:R-:W-:Y:S01]  /*a890*/  F2FP.F16.F32.PACK_AB R42, R41, R40 ;  /* 0x00000028292a723e */ /* 0x000fe200000000ff */
[----:B------:R-:W-:Y:S01]  /*a8a0*/  UIADD3 UR5, UPT, UPT, UR4, 0x1, URZ ;  /* 0x0000000104057890 */ /* 0x000fe2000fffe0ff */
[----:B------:R-:W-:Y:S01]  /*a8b0*/  F2FP.F16.F32.PACK_AB R59, R59, R58 ;  /* 0x0000003a3b3b723e */ /* 0x000fe200000000ff */
[----:B------:R-:W2:Y:S01]  /*a8c0*/  S2UR UR12, SR_CTAID.Z ;  /* 0x00000000000c79c3 */ /* 0x000ea20000002700 */
[----:B------:R-:W-:Y:S01]  /*a8d0*/  F2FP.F16.F32.PACK_AB R50, R49, R48 ;  /* 0x000000303132723e */ /* 0x000fe200000000ff */
[----:B------:R-:W-:Y:S01]  /*a8e0*/  USHF.L.U32 UR10, UR10, 0x7, URZ ;  /* 0x000000070a0a7899 */ /* 0x000fe200080006ff */
[----:B------:R-:W-:-:S02]  /*a8f0*/  F2FP.F16.F32.PACK_AB R41, R39, R38 ;  /* 0x000000262729723e */ /* 0x000fc400000000ff */
[----:B------:R-:W-:Y:S02]  /*a900*/  F2FP.F16.F32.PACK_AB R40, R37, R36 ;  /* 0x000000242528723e */ /* 0x000fe400000000ff */
[----:B------:R-:W-:Y:S02]  /*a910*/  F2FP.F16.F32.PACK_AB R67, R67, R66 ;  /* 0x000000424343723e */ /* 0x000fe400000000ff */
[----:B------:R-:W-:Y:S01]  /*a920*/  F2FP.F16.F32.PACK_AB R58, R57, R56 ;  /* 0x00000038393a723e */ /* 0x000fe200000000ff */
[----:B------:R4:W-:Y:S01]  /*a930*/  STS.128 [R74], R40 ;  /* 0x000000284a007388 */ /* 0x0009e20000000c00 */
[----:B------:R-:W-:Y:S02]  /*a940*/  F2FP.F16.F32.PACK_AB R49, R47, R46 ;  /* 0x0000002e2f31723e */ /* 0x000fe400000000ff */
[----:B------:R-:W-:Y:S02]  /*a950*/  F2FP.F16.F32.PACK_AB R48, R45, R44 ;  /* 0x0000002c2d30723e */ /* 0x000fe400000000ff */
[----:B------:R-:W-:-:S02]  /*a960*/  F2FP.F16.F32.PACK_AB R66, R65, R64 ;  /* 0x000000404142723e */ /* 0x000fc400000000ff */
[----:B------:R-:W-:Y:S01]  /*a970*/  F2FP.F16.F32.PACK_AB R57, R55, R54 ;  /* 0x000000363739723e */ /* 0x000fe200000000ff */
[----:B------:R2:W-:Y:S01]  /*a980*/  STS.128 [R78], R48 ;  /* 0x000000304e007388 */ /* 0x0005e20000000c00 */
[----:B------:R-:W-:Y:S02]  /*a990*/  F2FP.F16.F32.PACK_AB R56, R53, R52 ;  /* 0x000000343538723e */ /* 0x000fe400000000ff */
[----:B-1----:R-:W-:Y:S02]  /*a9a0*/  F2FP.F16.F32.PACK_AB R11, R11, R10 ;  /* 0x0000000a0b0b723e */ /* 0x002fe400000000ff */
[----:B------:R-:W-:Y:S01]  /*a9b0*/  F2FP.F16.F32.PACK_AB R65, R63, R62 ;  /* 0x0000003e3f41723e */ /* 0x000fe200000000ff */
[----:B------:R1:W-:Y:S01]  /*a9c0*/  STS.128 [R77], R56 ;  /* 0x000000384d007388 */ /* 0x0003e20000000c00 */
[----:B------:R-:W-:Y:S02]  /*a9d0*/  F2FP.F16.F32.PACK_AB R64, R61, R60 ;  /* 0x0000003c3d40723e */ /* 0x000fe400000000ff */
[----:B------:R-:W-:-:S02]  /*a9e0*/  F2FP.F16.F32.PACK_AB R19, R19, R18 ;  /* 0x000000121313723e */ /* 0x000fc400000000ff */
[----:B------:R-:W-:Y:S01]  /*a9f0*/  F2FP.F16.F32.PACK_AB R10, R9, R8 ;  /* 0x00000008090a723e */ /* 0x000fe200000000ff */
[----:B------:R1:W-:Y:S01]  /*aa00*/  STS.128 [R76], R64 ;  /* 0x000000404c007388 */ /* 0x0003e20000000c00 */
[----:B------:R-:W-:Y:S02]  /*aa10*/  F2FP.F16.F32.PACK_AB R27, R27, R26 ;  /* 0x0000001a1b1b723e */ /* 0x000fe400000000ff */
[----:B------:R-:W-:Y:S02]  /*aa20*/  F2FP.F16.F32.PACK_AB R18, R17, R16 ;  /* 0x000000101112723e */ /* 0x000fe400000000ff */
[----:B------:R-:W-:Y:S02]  /*aa30*/  F2FP.F16.F32.PACK_AB R9, R7, R6 ;  /* 0x000000060709723e */ /* 0x000fe400000000ff */
[----:B------:R-:W-:Y:S02]  /*aa40*/  F2FP.F16.F32.PACK_AB R8, R5, R4 ;  /* 0x000000040508723e */ /* 0x000fe400000000ff */
[----:B------:R-:W-:-:S02]  /*aa50*/  F2FP.F16.F32.PACK_AB R35, R35, R34 ;  /* 0x000000222323723e */ /* 0x000fc400000000ff */
[----:B------:R-:W-:Y:S01]  /*aa60*/  F2FP.F16.F32.PACK_AB R26, R25, R24 ;  /* 0x00000018191a723e */ /* 0x000fe200000000ff */
[----:B------:R1:W-:Y:S01]  /*aa70*/  STS.128 [R75], R8 ;  /* 0x000000084b007388 */ /* 0x0003e20000000c00 */
[----:B------:R-:W-:Y:S01]  /*aa80*/  F2FP.F16.F32.PACK_AB R17, R15, R14 ;  /* 0x0000000e0f11723e */ /* 0x000fe200000000ff */
[----:B----4-:R-:W-:Y:S01]  /*aa90*/  IMAD.U32 R74, RZ, RZ, UR5 ;  /* 0x00000005ff4a7e24 */ /* 0x010fe2000f8e00ff */
[----:B------:R-:W-:Y:S02]  /*aaa0*/  F2FP.F16.F32.PACK_AB R16, R13, R12 ;  /* 0x0000000c0d10723e */ /* 0x000fe400000000ff */
[----:B------:R-:W-:Y:S02]  /*aab0*/  F2FP.F16.F32.PACK_AB R34, R33, R32 ;  /* 0x000000202122723e */ /* 0x000fe400000000ff */
[----:B------:R-:W-:Y:S01]  /*aac0*/  F2FP.F16.F32.PACK_AB R25, R23, R22 ;  /* 0x000000161719723e */ /* 0x000fe200000000ff */
[----:B------:R1:W-:Y:S01]  /*aad0*/  STS.128 [R73], R16 ;  /* 0x0000001049007388 */ /* 0x0003e20000000c00 */
[----:B------:R-:W-:-:S02]  /*aae0*/  F2FP.F16.F32.PACK_AB R24, R21, R20 ;  /* 0x000000141518723e */ /* 0x000fc400000000ff */
[----:B------:R-:W-:Y:S02]  /*aaf0*/  F2FP.F16.F32.PACK_AB R33, R31, R30 ;  /* 0x0000001e1f21723e */ /* 0x000fe400000000ff */
[----:B------:R-:W-:Y:S01]  /*ab00*/  F2FP.F16.F32.PACK_AB R32, R29, R28 ;  /* 0x0000001c1d20723e */ /* 0x000fe200000000ff */
[----:B------:R1:W-:Y:S01]  /*ab10*/  STS.128 [R72], R24 ;  /* 0x0000001848007388 */ /* 0x0003e20000000c00 */
[----:B------:R-:W-:-:S03]  /*ab20*/  R2UR UR7, R0 ;  /* 0x00000000000772ca */ /* 0x000fc600000e0000 */
[----:B------:R1:W-:Y:S01]  /*ab30*/  STS.128 [R71], R32 ;  /* 0x0000002047007388 */ /* 0x0003e20000000c00 */
[----:B------:R4:W-:Y:S06]  /*ab40*/  MEMBAR.ALL.CTA ;  /* 0x0000000000007992 */ /* 0x0009ec0000008000 */
[----:B----4-:R-:W4:Y:S03]  /*ab50*/  FENCE.VIEW.ASYNC.S ;  /* 0x00000000000073c6 */ /* 0x010f260000000000 */
[----:B------:R-:W-:-:S02]  /*ab60*/  ULOP3.LUT UP0, UR13, UR7, 0x3, URZ, 0xc0, !UPT ;  /* 0x00000003070d7892 */ /* 0x000fc4000f80c0ff */
[----:B------:R-:W-:Y:S01]  /*ab70*/  USHF.L.U32 UR7, UR4, 0xd, URZ ;  /* 0x0000000d04077899 */ /* 0x000fe200080006ff */
[----:B----4-:R1:W-:Y:S06]  /*ab80*/  BAR.SYNC.DEFER_BLOCKING R74, 0x80 ;  /* 0x0002004a0000751d */ /* 0x0103ec0000010000 */
[----:B--23--:R-:W-:Y:S05]  /*ab90*/  BRA.U UP0, `(.L_x_132) ;  /* 0x0000000100207547 */ /* 0x00cfea000b800000 */
[----:B------:R-:W2:Y:S01]  /*aba0*/  LDCU.64 UR4, c[0x0][0x348] ;  /* 0x00006900ff0477ac */ /* 0x000ea20008000a00 */
[----:B------:R-:W-:-:S04]  /*abb0*/  UIADD3 UR8, UPT, UPT, UR6, UR7, UR7 ;  /* 0x0000000706087290 */ /* 0x000fc8000fffe007 */
[----:B------:R-:W-:Y:S02]  /*abc0*/  UIADD3 UR8, UPT, UPT, UR8, 0xc400, URZ ;  /* 0x0000c40008087890 */ /* 0x000fe4000fffe0ff */
[----:B--2---:R-:W-:-:S04]  /*abd0*/  UIADD3 UR4, UP0, UPT, UR4, 0x500, URZ ;  /* 0x0000050004047890 */ /* 0x004fc8000ff1e0ff */
[----:B------:R-:W-:-:S09]  /*abe0*/  UIADD3.X UR5, UPT, UPT, URZ, UR5, URZ, UP0, !UPT ;  /* 0x00000005ff057290 */ /* 0x000fd200087fe4ff */
[----:B------:R2:W-:Y:S01]  /*abf0*/  UTMASTG.4D [UR8], [UR4], desc[URZ] ;  /* 0x0000ff08040073b5 */ /* 0x0005e20008019000 */
[----:B------:R2:W-:Y:S06]  /*ac00*/  BAR.ARV R74, 0xa0 ;  /* 0x0002804a0000751d */ /* 0x0005ec0000002000 */
[----:B------:R-:W-:Y:S01]  /*ac10*/  NOP ;  /* 0x0000000000007918 */ /* 0x000fe20000000000 */
.L_x_132:
[----:B------:R3:W-:Y:S06]  /*ac20*/  MEMBAR.ALL.CTA ;  /* 0x0000000000007992 */ /* 0x0007ec0000008000 */
[----:B---3--:R-:W3:Y:S01]  /*ac30*/  FENCE.VIEW.ASYNC.S ;  /* 0x00000000000073c6 */ /* 0x008ee20000000000 */
[----:B--2---:R-:W-:Y:S01]  /*ac40*/  R2UR UR5, R2 ;  /* 0x00000000020572ca */ /* 0x004fe200000e0000 */
[----:B---3--:R2:W-:Y:S01]  /*ac50*/  BAR.SYNC.DEFER_BLOCKING R74, 0xa0 ;  /* 0x0002804a0000751d */ /* 0x0085e20000010000 */
[----:B------:R-:W-:Y:S01]  /*ac60*/  ELECT P0, URZ, PT ;  /* 0x0000000000ff782f */ /* 0x000fe20003800000 */
[----:B------:R-:W-:-:S10]  /*ac70*/  UIADD3 UR4, UPT, UPT, UR6, 0x80, URZ ;  /* 0x0000008006047890 */ /* 0x000fd4000fffe0ff */
[----:B------:R-:W-:Y:S02]  /*ac80*/  UPRMT UR4, UR5, 0x654, UR4 ;  /* 0x0000065405047896 */ /* 0x000fe40008000004 */
[----:B------:R-:W-:Y:S01]  /*ac90*/  @P0 IMAD.MOV.U32 R4, RZ, RZ, 0x1 ;  /* 0x00000001ff040424 */ /* 0x000fe200078e00ff */
[----:B------:R-:W-:-:S06]  /*aca0*/  NOP ;  /* 0x0000000000007918 */ /* 0x000fcc0000000000 */
[----:B------:R2:W-:Y:S01]  /*acb0*/  @P0 SYNCS.ARRIVE.TRANS64.RED.ART0 RZ, [UR4], R4 ;  /* 0x00000004ffff09a7 */ /* 0x0005e20008500404 */
[----:B------:R-:W-:Y:S01]  /*acc0*/  R2UR UR4, R70 ;  /* 0x00000000460472ca */ /* 0x000fe200000e0000 */
[----:B------:R-:W3:Y:S02]  /*acd0*/  SYNCS.PHASECHK.TRANS64.TRYWAIT P0, [UR6+0x78], RZ ;  /* 0x000078ffff0075a7 */ /* 0x000ee40008001106 */
[----:B--23--:R-:W-:-:S12]  /*ace0*/  @!P0 BRA `(.L_x_133) ;  /* 0x0000003400288947 */ /* 0x00cfd80003800000 */
.L_x_256:
[C---:B--2---:R-:W-:Y:S01]  /*acf0*/  VIADD R4, R69.reuse, 0x4410 ;  /* 0x0000441045047836 */ /* 0x044fe20000000000 */
[----:B-1----:R-:W1:Y:S01]  /*ad00*/  LDTM.x32 R36, tmem[UR4+0x100] ;  /* 0x00010004002479ee */ /* 0x002e6200082c0000 */
[----:B------:R-:W-:Y:S01]  /*ad10*/  R2UR UR4, R70 ;  /* 0x00000000460472ca */ /* 0x000fe200000e0000 */
[C---:B------:R-:W-:Y:S01]  /*ad20*/  VIADD R77, R69.reuse, 0x4430 ;  /* 0x00004430454d7836 */ /* 0x040fe20000000000 */
[----:B------:R-:W1:Y:S01]  /*ad30*/  LDCU UR5, c[0x0][0x990] ;  /* 0x00013200ff0577ac */ /* 0x000e620008000800 */
[----:B------:R-:W-:Y:S01]  /*ad40*/  SHF.R.U32.HI R75, RZ, 0x3, R4 ;  /* 0x00000003ff4b7819 */ /* 0x000fe20000011604 */
[C---:B------:R-:W-:Y:S02]  /*ad50*/  VIADD R6, R69.reuse, 0x4400 ;  /* 0x0000440045067836 */ /* 0x040fe40000000000 */
[C---:B------:R-:W-:Y:S01]  /*ad60*/  VIADD R5, R69.reuse, 0x4420 ;  /* 0x0000442045057836 */ /* 0x040fe20000000000 */
[----:B------:R-:W-:Y:S01]  /*ad70*/  LOP3.LUT R75, R4, 0x70, R75, 0x78, !PT ;  /* 0x00000070044b7812 */ /* 0x000fe200078e784b */
[C---:B------:R-:W-:Y:S01]  /*ad80*/  VIADD R80, R69.reuse, 0x4450 ;  /* 0x0000445045507836 */ /* 0x040fe20000000000 */
[----:B------:R-:W-:Y:S01]  /*ad90*/  SHF.R.U32.HI R4, RZ, 0x3, R77 ;  /* 0x00000003ff047819 */ /* 0x000fe2000001164d */
[C---:B------:R-:W-:Y:S01]  /*ada0*/  VIADD R81, R69.reuse, 0x4470 ;  /* 0x0000447045517836 */ /* 0x040fe20000000000 */
[----:B------:R-:W-:Y:S01]  /*adb0*/  SHF.R.U32.HI R79, RZ, 0x3, R6 ;  /* 0x00000003ff4f7819 */ /* 0x000fe20000011606 */
[C---:B------:R-:W-:Y:S01]  /*adc0*/  VIADD R78, R69.reuse, 0x4440 ;  /* 0x00004440454e7836 */ /* 0x040fe20000000000 */
[----:B------:R-:W-:Y:S01]  /*add0*/  SHF.R.U32.HI R76, RZ, 0x3, R5 ;  /* 0x00000003ff4c7819 */ /* 0x000fe20000011605 */
[----:B------:R-:W-:Y:S01]  /*ade0*/  VIADD R70, R69, 0x4460 ;  /* 0x0000446045467836 */ /* 0x000fe20000000000 */
[----:B------:R-:W-:Y:S01]  /*adf0*/  LOP3.LUT R79, R6, 0x70, R79, 0x78, !PT ;  /* 0x00000070064f7812 */ /* 0x000fe200078e784f */
[----:B------:R-:W-:Y:S01]  /*ae00*/  UISETP.NE.AND UP0, UPT, UR13, URZ, UPT ;  /* 0x000000ff0d00728c */ /* 0x000fe2000bf05270 */
[----:B------:R-:W-:-:S02]  /*ae10*/  LOP3.LUT R76, R5, 0x70, R76, 0x78, !PT ;  /* 0x00000070054c7812 */ /* 0x000fc400078e784c */
[----:B------:R-:W-:Y:S02]  /*ae20*/  LOP3.LUT R77, R77, 0x70, R4, 0x78, !PT ;  /* 0x000000704d4d7812 */ /* 0x000fe400078e7804 */
[----:B------:R-:W2:Y:S01]  /*ae30*/  LDTM.x32 R4, tmem[UR4+0x120] ;  /* 0x00012004000479ee */ /* 0x000ea200082c0000 */
[----:B------:R-:W-:Y:S01]  /*ae40*/  SHF.R.U32.HI R73, RZ, 0x3, R80 ;  /* 0x00000003ff497819 */ /* 0x000fe20000011650 */
[----:B-1----:R-:W-:Y:S01]  /*ae50*/  FMUL2 R60, R60.F32x2.HI_LO, UR5.F32 ;  /* 0x000000053c3c7c4a */ /* 0x002fe20009000000 */
[----:B------:R-:W-:Y:S01]  /*ae60*/  SHF.R.U32.HI R72, RZ, 0x3, R81 ;  /* 0x00000003ff487819 */ /* 0x000fe20000011651 */
[----:B------:R-:W-:Y:S01]  /*ae70*/  FMUL2 R58, R58.F32x2.HI_LO, UR5.F32 ;  /* 0x000000053a3a7c4a */ /* 0x000fe20009000000 */
[----:B------:R-:W-:Y:S01]  /*ae80*/  SHF.R.U32.HI R71, RZ, 0x3, R78 ;  /* 0x00000003ff477819 */ /* 0x000fe2000001164e */
[----:B------:R-:W-:Y:S01]  /*ae90*/  FMUL2 R50, R50.F32x2.HI_LO, UR5.F32 ;  /* 0x0000000532327c4a */ /* 0x000fe20009000000 */
[----:B------:R-:W-:Y:S01]  /*aea0*/  SHF.R.U32.HI R69, RZ, 0x3, R70 ;  /* 0x00000003ff457819 */ /* 0x000fe20000011646 */
[----:B------:R-:W-:Y:S01]  /*aeb0*/  FMUL2 R48, R48.F32x2.HI_LO, UR5.F32 ;  /* 0x0000000530307c4a */ /* 0x000fe20009000000 */
[----:B------:R-:W-:Y:S01]  /*aec0*/  LOP3.LUT R80, R80, 0x70, R73, 0x78, !PT ;  /* 0x0000007050507812 */ /* 0x000fe200078e7849 */
[----:B------:R-:W-:Y:S01]  /*aed0*/  FMUL2 R54, R54.F32x2.HI_LO, UR5.F32 ;  /* 0x0000000536367c4a */ /* 0x000fe20009000000 */
[----:B------:R-:W-:Y:S01]  /*aee0*/  LOP3.LUT R81, R81, 0x70, R72, 0x78, !PT ;  /* 0x0000007051517812 */ /* 0x000fe200078e7848 */
[----:B------:R-:W-:Y:S01]  /*aef0*/  FMUL2 R44, R44.F32x2.HI_LO, UR5.F32 ;  /* 0x000000052c2c7c4a */ /* 0x000fe20009000000 */
[----:B------:R-:W-:Y:S01]  /*af00*/  LOP3.LUT R78, R78, 0x70, R71, 0x78, !PT ;  /* 0x000000704e4e7812 */ /* 0x000fe200078e7847 */
[----:B------:R-:W-:Y:S01]  /*af10*/  FMUL2 R42, R42.F32x2.HI_LO, UR5.F32 ;  /* 0x000000052a2a7c4a */ /* 0x000fe20009000000 */
[----:B------:R-:W-:Y:S01]  /*af20*/  LOP3.LUT R69, R70, 0x70, R69, 0x78, !PT ;  /* 0x0000007046457812 */ /* 0x000fe200078e7845 */
[----:B------:R-:W-:Y:S01]  /*af30*/  FMUL2 R72, R36.F32x2.HI_LO, UR5.F32 ;  /* 0x0000000524487c4a */ /* 0x000fe20009000000 */
[----:B------:R-:W-:Y:S01]  /*af40*/  F2FP.F16.F32.PACK_AB R36, R61, R60 ;  /* 0x0000003c3d24723e */ /* 0x000fe200000000ff */
[----:B------:R-:W-:Y:S01]  /*af50*/  FMUL2 R52, R52.F32x2.HI_LO, UR5.F32 ;  /* 0x0000000534347c4a */ /* 0x000fe20009000000 */
[----:B------:R-:W-:Y:S01]  /*af60*/  F2FP.F16.F32.PACK_AB R51, R51, R50 ;  /* 0x000000323333723e */ /* 0x000fe200000000ff */
[----:B------:R-:W-:Y:S01]  /*af70*/  FMUL2 R46, R46.F32x2.HI_LO, UR5.F32 ;  /* 0x000000052e2e7c4a */ /* 0x000fe20009000000 */
[----:B------:R-:W-:Y:S01]  /*af80*/  UIADD3 UR4, UPT, UPT, UR7, UR7, URZ ;  /* 0x0000000707047290 */ /* 0x000fe2000fffe0ff */
[----:B------:R-:W-:Y:S01]  /*af90*/  FMUL2 R40, R40.F32x2.HI_LO, UR5.F32 ;  /* 0x0000000528287c4a */ /* 0x000fe20009000000 */
[----:B------:R-:W-:Y:S01]  /*afa0*/  F2FP.F16.F32.PACK_AB R50, R49, R48 ;  /* 0x000000303132723e */ /* 0x000fe200000000ff */
[----:B------:R-:W-:Y:S01]  /*afb0*/  FMUL2 R70, R38.F32x2.HI_LO, UR5.F32 ;  /* 0x0000000526467c4a */ /* 0x000fe20009000000 */
[----:B------:R-:W-:Y:S01]  /*afc0*/  F2FP.F16.F32.PACK_AB R43, R43, R42 ;  /* 0x0000002a2b2b723e */ /* 0x000fe200000000ff */
[----:B--2---:R-:W-:Y:S01]  /*afd0*/  FMUL2 R60, R34.F32x2.HI_LO, UR5.F32 ;  /* 0x00000005223c7c4a */ /* 0x004fe20009000000 */
[----:B------:R-:W-:Y:S01]  /*afe0*/  F2FP.F16.F32.PACK_AB R35, R59, R58 ;  /* 0x0000003a3b23723e */ /* 0x000fe200000000ff */
[----:B------:R-:W-:Y:S01]  /*aff0*/  FMUL2 R56, R56.F32x2.HI_LO, UR5.F32 ;  /* 0x0000000538387c4a */ /* 0x000fe20009000000 */
        /* <DEDUP_REMOVED lines=26> */
[----:B------:R-:W-:Y:S01]  /*b1a0*/  NOP ;  /* 0x0000000000007918 */ /* 0x000fe20000000000 */
[----:B------:R-:W-:Y:S01]  /*b1b0*/  FMUL2 R46, R12.F32x2.HI_LO, UR5.F32 ;  /* 0x000000050c2e7c4a */ /* 0x000fe20009000000 */
[----:B------:R-:W-:Y:S01]  /*b1c0*/  F2FP.F16.F32.PACK_AB R27, R27, R26 ;  /* 0x0000001a1b1b723e */ /* 0x000fe200000000ff */
[----:B------:R-:W-:Y:S01]  /*b1d0*/  FMUL2 R22, R22.F32x2.HI_LO, UR5.F32 ;  /* 0x0000000516167c4a */ /* 0x000fe20009000000 */
[----:B------:R-:W-:Y:S01]  /*b1e0*/  F2FP.F16.F32.PACK_AB R9, R45, R44 ;  /* 0x0000002c2d09723e */ /* 0x000fe200000000ff */
[----:B------:R-:W-:Y:S01]  /*b1f0*/  FMUL2 R20, R20.F32x2.HI_LO, UR5.F32 ;  /* 0x0000000514147c4a */ /* 0x000fe20009000000 */
[----:B------:R-:W-:Y:S01]  /*b200*/  F2FP.F16.F32.PACK_AB R8, R55, R54 ;  /* 0x000000363708723e */ /* 0x000fe200000000ff */
[----:B------:R-:W-:Y:S01]  /*b210*/  FMUL2 R30, R30.F32x2.HI_LO, UR5.F32 ;  /* 0x000000051e1e7c4a */ /* 0x000fe20009000000 */
[----:B------:R1:W-:Y:S01]  /*b220*/  STS.128 [R79+UR4], R40 ;  /* 0x000000284f007988 */ /* 0x0003e20008000c04 */
[----:B------:R-:W-:Y:S01]  /*b230*/  FMUL2 R28, R28.F32x2.HI_LO, UR5.F32 ;  /* 0x000000051c1c7c4a */ /* 0x000fe20009000000 */
[----:B------:R-:W-:-:S02]  /*b240*/  F2FP.F16.F32.PACK_AB R26, R25, R24 ;  /* 0x00000018191a723e */ /* 0x000fc400000000ff */
[----:B------:R-:W-:Y:S01]  /*b250*/  F2FP.F16.F32.PACK_AB R15, R19, R18 ;  /* 0x00000012130f723e */ /* 0x000fe200000000ff */
[----:B------:R1:W-:Y:S01]  /*b260*/  STS.128 [R75+UR4], R48 ;  /* 0x000000304b007988 */ /* 0x0003e20008000c04 */
[----:B------:R-:W-:Y:S02]  /*b270*/  F2FP.F16.F32.PACK_AB R14, R17, R16 ;  /* 0x00000010110e723e */ /* 0x000fe400000000ff */
[----:B------:R-:W-:Y:S01]  /*b280*/  F2FP.F16.F32.PACK_AB R13, R53, R52 ;  /* 0x00000034350d723e */ /* 0x000fe200000000ff */
[----:B------:R1:W-:Y:S01]  /*b290*/  STS.128 [R76+UR4], R32 ;  /* 0x000000204c007988 */ /* 0x0003e20008000c04 */
[----:B------:R-:W-:Y:S02]  /*b2a0*/  F2FP.F16.F32.PACK_AB R12, R47, R46 ;  /* 0x0000002e2f0c723e */ /* 0x000fe400000000ff */
[----:B------:R-:W-:Y:S01]  /*b2b0*/  F2FP.F16.F32.PACK_AB R25, R23, R22 ;  /* 0x000000161719723e */ /* 0x000fe200000000ff */
[----:B------:R1:W-:Y:S01]  /*b2c0*/  STS.128 [R77+UR4], R36 ;  /* 0x000000244d007988 */ /* 0x0003e20008000c04 */
[----:B------:R-:W-:-:S02]  /*b2d0*/  F2FP.F16.F32.PACK_AB R24, R21, R20 ;  /* 0x000000141518723e */ /* 0x000fc400000000ff */
[----:B------:R-:W-:Y:S01]  /*b2e0*/  F2FP.F16.F32.PACK_AB R7, R61, R60 ;  /* 0x0000003c3d07723e */ /* 0x000fe200000000ff */
[----:B------:R1:W-:Y:S01]  /*b2f0*/  STS.128 [R78+UR4], R8 ;  /* 0x000000084e007988 */ /* 0x0003e20008000c04 */
[----:B------:R-:W-:Y:S02]  /*b300*/  F2FP.F16.F32.PACK_AB R6, R59, R58 ;  /* 0x0000003a3b06723e */ /* 0x000fe400000000ff */
[----:B------:R-:W-:Y:S01]  /*b310*/  F2FP.F16.F32.PACK_AB R5, R31, R30 ;  /* 0x0000001e1f05723e */ /* 0x000fe200000000ff */
[----:B------:R1:W-:Y:S01]  /*b320*/  STS.128 [R80+UR4], R12 ;  /* 0x0000000c50007988 */ /* 0x0003e20008000c04 */
[----:B------:R-:W-:-:S03]  /*b330*/  F2FP.F16.F32.PACK_AB R4, R29, R28 ;  /* 0x0000001c1d04723e */ /* 0x000fc600000000ff */
[----:B------:R1:W-:Y:S04]  /*b340*/  STS.128 [R69+UR4], R24 ;  /* 0x0000001845007988 */ /* 0x0003e80008000c04 */
[----:B------:R1:W-:Y:S01]  /*b350*/  STS.128 [R81+UR4], R4 ;  /* 0x0000000451007988 */ /* 0x0003e20008000c04 */
[----:B------:R2:W-:Y:S06]  /*b360*/  MEMBAR.ALL.CTA ;  /* 0x0000000000007992 */ /* 0x0005ec0000008000 */
[----:B--2---:R-:W2:Y:S02]  /*b370*/  FENCE.VIEW.ASYNC.S ;  /* 0x00000000000073c6 */ /* 0x004ea40000000000 */
[----:B--2---:R1:W-:Y:S06]  /*b380*/  BAR.SYNC.DEFER_BLOCKING R74, 0x80 ;  /* 0x0002004a0000751d */ /* 0x0043ec0000010000 */
[----:B------:R-:W-:Y:S05]  /*b390*/  BRA.U UP0, `(.L_x_134) ;  /* 0x0000000100387547 */ /* 0x000fea000b800000 */
[----:B------:R-:W2:Y:S01]  /*b3a0*/  LDCU.64 UR4, c[0x0][0x348] ;  /* 0x00006900ff0477ac */ /* 0x000ea20008000a00 */
[----:B-1----:R-:W-:Y:S01]  /*b3b0*/  IMAD.U32 R4, RZ, RZ, UR6 ;  /* 0x00000006ff047e24 */ /* 0x002fe2000f8e00ff */
[----:B------:R-:W-:Y:S02]  /*b3c0*/  LOP3.LUT R5, R68, 0x4000, RZ, 0xc0, !PT ;  /* 0x0000400044057812 */ /* 0x000fe400078ec0ff */
[----:B------:R-:W-:Y:S02]  /*b3d0*/  PLOP3.LUT P0, PT, PT, PT, PT, 0x80, 0x8 ;  /* 0x000000000008781c */ /* 0x000fe40003f0f070 */
[----:B------:R-:W-:Y:S01]  /*b3e0*/  IADD3 R4, PT, PT, R4, 0x4400, R5 ;  /* 0x0000440004047810 */ /* 0x000fe20007ffe005 */
[----:B--2---:R-:W-:-:S04]  /*b3f0*/  UIADD3 UR4, UP0, UPT, UR4, 0x580, URZ ;  /* 0x0000058004047890 */ /* 0x004fc8000ff1e0ff */
[----:B------:R-:W-:-:S12]  /*b400*/  UIADD3.X UR5, UPT, UPT, URZ, UR5, URZ, UP0, !UPT ;  /* 0x00000005ff057290 */ /* 0x000fd800087fe4ff */
.L_x_135:
[----:B------:R-:W-:Y:S02]  /*b410*/  PLOP3.LUT P1, PT, P1, P0, PT, 0xf2, 0x2f ;  /* 0x00000000002f781c */ /* 0x000fe40000f21e72 */
[----:B------:R-:W-:-:S08]  /*b420*/  @P0 R2UR P1, UR8, R4 ;  /* 0x00000000040802ca */ /* 0x000fd00000020000 */
[----:B------:R-:W-:Y:S02]  /*b430*/  @P0 PLOP3.LUT P0, PT, P1, PT, PT, 0x80, 0x8 ;  /* 0x000000000008081c */ /* 0x000fe40000f0f070 */
[----:B------:R-:W-:-:S03]  /*b440*/  PLOP3.LUT P1, PT, PT, PT, PT, 0x80, 0x8 ;  /* 0x000000000008781c */ /* 0x000fc60003f2f070 */
[----:B------:R1:W-:Y:S08]  /*b450*/  UTMASTG.4D [UR8], [UR4], desc[URZ] ;  /* 0x0000ff08040073b5 */ /* 0x0003f00008019000 */
[----:B-1----:R-:W-:Y:S05]  /*b460*/  @P0 BRA.U.ANY `(.L_x_135) ;  /* 0xfffffffd00e80947 */ /* 0x002fea000393ffff */
[----:B------:R2:W-:Y:S06]  /*b470*/  BAR.ARV R74, 0xa0 ;  /* 0x0002804a0000751d */ /* 0x0005ec0000002000 */
.L_x_134:
[----:B------:R3:W-:Y:S06]  /*b480*/  MEMBAR.ALL.CTA ;  /* 0x0000000000007992 */ /* 0x0007ec0000008000 */
[----:B---3--:R-:W3:Y:S01]  /*b490*/  FENCE.VIEW.ASYNC.S ;  /* 0x00000000000073c6 */ /* 0x008ee20000000000 */
[----:B------:R-:W-:Y:S01]  /*b4a0*/  R2UR UR5, R2 ;  /* 0x00000000020572ca */ /* 0x000fe200000e0000 */
[----:B---3--:R3:W-:Y:S01]  /*b4b0*/  BAR.SYNC.DEFER_BLOCKING R74, 0xa0 ;  /* 0x0002804a0000751d */ /* 0x0087e20000010000 */
[----:B------:R-:W-:Y:S01]  /*b4c0*/  ELECT P0, URZ, PT ;  /* 0x0000000000ff782f */ /* 0x000fe20003800000 */
[----:B------:R-:W-:-:S10]  /*b4d0*/  UIADD3 UR4, UPT, UPT, UR6, 0x88, URZ ;  /* 0x0000008806047890 */ /* 0x000fd4000fffe0ff */
[----:B------:R-:W-:Y:S02]  /*b4e0*/  UPRMT UR4, UR5, 0x654, UR4 ;  /* 0x0000065405047896 */ /* 0x000fe40008000004 */
[----:B-1----:R-:W-:Y:S01]  /*b4f0*/  @P0 IMAD.MOV.U32 R4, RZ, RZ, 0x1 ;  /* 0x00000001ff040424 */ /* 0x002fe200078e00ff */
[----:B------:R-:W-:-:S06]  /*b500*/  NOP ;  /* 0x0000000000007918 */ /* 0x000fcc0000000000 */
[----:B------:R3:W-:Y:S01]  /*b510*/  @P0 SYNCS.ARRIVE.TRANS64.RED.ART0 RZ, [UR4], R4 ;  /* 0x00000004ffff09a7 */ /* 0x0007e20008500404 */
[----:B------:R-:W-:Y:S06]  /*b520*/  BAR.ARV 0x5, 0x1a0 ;  /* 0x0146800000007b1d */ /* 0x000fec0000002000 */
[----:B------:R-:W-:Y:S05]  /*b530*/  BRA `(.L_x_136) ;  /* 0x0000000000407947 */ /* 0x000fea0003800000 */
.L_x_116:
[----:B------:R-:W-:Y:S05]  /*b540*/  @!P3 BRA `(.L_x_137) ;  /* 0x000000000038b947 */ /* 0x000fea0003800000 */
[----:B------:R1:W5:Y:S01]  /*b550*/  LDL R4, [R1] ;  /* 0x0000000001047983 */ /* 0x0003620000100800 */
[----:B------:R-:W5:Y:S01]  /*b560*/  S2UR UR4, SR_CgaCtaId ;  /* 0x00000000000479c3 */ /* 0x000f620000008800 */
[----:B------:R-:W-:-:S13]  /*b570*/  ELECT P0, URZ, PT ;  /* 0x0000000000ff782f */ /* 0x000fda0003800000 */
[----:B-12-4-:R-:W-:Y:S01]  /*b580*/  @P0 MOV R5, 0x400 ;  /* 0x0000040000050802 */ /* 0x016fe20000000f00 */
[----:B-----5:R-:W-:-:S05]  /*b590*/  @P0 IMAD.U32 R4, RZ, RZ, UR4 ;  /* 0x00000004ff040e24 */ /* 0x020fca000f8e00ff */
[----:B------:R-:W-:Y:S01]  /*b5a0*/  @P0 LEA R5, R4, R5, 0x18 ;  /* 0x0000000504050211 */ /* 0x000fe200078ec0ff */
[----:B------:R1:W-:Y:S02]  /*b5b0*/  @P0 STL [R1], R4 ;  /* 0x0000000401000387 */ /* 0x0003e40000100800 */
[----:B-1----:R-:W-:-:S05]  /*b5c0*/  IMAD.MOV.U32 R4, RZ, RZ, 0x20 ;  /* 0x00000020ff047424 */ /* 0x002fca00078e00ff */
[----:B---3--:R-:W-:-:S04]  /*b5d0*/  @P0 IADD3 R6, PT, PT, -R4, 0x100000, RZ ;  /* 0x0010000004060810 */ /* 0x008fc80007ffe1ff */
[C---:B------:R-:W-:Y:S02]  /*b5e0*/  @P0 SHF.L.U32 R7, R6.reuse, 0xb, RZ ;  /* 0x0000000b06070819 */ /* 0x040fe400000006ff */
[----:B------:R-:W-:-:S05]  /*b5f0*/  @P0 SHF.L.U32 R6, R6, 0x1, RZ ;  /* 0x0000000106060819 */ /* 0x000fca00000006ff */
[----:B------:R1:W-:Y:S04]  /*b600*/  @P0 STS.64 [R5+URZ+0x128], R6 ;  /* 0x0001280605000988 */ /* 0x0003e80008000aff */
[----:B------:R-:W2:Y:S02]  /*b610*/  FENCE.VIEW.ASYNC.S ;  /* 0x00000000000073c6 */ /* 0x000ea40000000000 */
[----:B--2---:R-:W2:Y:S02]  /*b620*/  SYNCS.CCTL.IVALL ;  /* 0x00000000000079b1 */ /* 0x004ea40000000000 */
.L_x_137:
[----:B--2---:R-:W-:Y:S01]  /*b630*/  NOP ;  /* 0x0000000000007918 */ /* 0x004fe20000000000 */
.L_x_136:
[----:B------:R-:W-:-:S13]  /*b640*/  R2UR UR4, R0 ;  /* 0x00000000000472ca */ /* 0x000fda00000e0000 */
[----:B------:R-:W-:Y:S01]  /*b650*/  UISETP.GT.U32.AND UP0, UPT, UR4, 0x3, UPT ;  /* 0x000000030400788c */ /* 0x000fe2000bf04070 */
[----:B------:R-:W-:Y:S10]  /*b660*/  @!P3 BRA `(.L_x_138) ;  /* 0x000000000038b947 */ /* 0x000ff40003800000 */
[----:B---3--:R3:W5:Y:S01]  /*b670*/  LDL R4, [R1] ;  /* 0x0000000001047983 */ /* 0x0087620000100800 */
[----:B------:R-:W5:Y:S01]  /*b680*/  S2UR UR4, SR_CgaCtaId ;  /* 0x00000000000479c3 */ /* 0x000f620000008800 */
[----:B------:R-:W-:-:S13]  /*b690*/  ELECT P0, URZ, PT ;  /* 0x0000000000ff782f */ /* 0x000fda0003800000 */
[----:B-1--4-:R-:W-:Y:S01]  /*b6a0*/  @P0 MOV R5, 0x400 ;  /* 0x0000040000050802 */ /* 0x012fe20000000f00 */
[----:B-----5:R-:W-:-:S05]  /*b6b0*/  @P0 IMAD.U32 R4, RZ, RZ, UR4 ;  /* 0x00000004ff040e24 */ /* 0x020fca000f8e00ff */
[----:B------:R-:W-:Y:S01]  /*b6c0*/  @P0 LEA R5, R4, R5, 0x18 ;  /* 0x0000000504050211 */ /* 0x000fe200078ec0ff */
[----:B------:R1:W-:Y:S02]  /*b6d0*/  @P0 STL [R1], R4 ;  /* 0x0000000401000387 */ /* 0x0003e40000100800 */
[----:B-1----:R-:W-:-:S05]  /*b6e0*/  IMAD.MOV.U32 R4, RZ, RZ, 0x20 ;  /* 0x00000020ff047424 */ /* 0x002fca00078e00ff */
[----:B------:R-:W-:-:S04]  /*b6f0*/  @P0 IADD3 R6, PT, PT, -R4, 0x100000, RZ ;  /* 0x0010000004060810 */ /* 0x000fc80007ffe1ff */
[C---:B------:R-:W-:Y:S02]  /*b700*/  @P0 SHF.L.U32 R7, R6.reuse, 0xb, RZ ;  /* 0x0000000b06070819 */ /* 0x040fe400000006ff */
[----:B------:R-:W-:-:S05]  /*b710*/  @P0 SHF.L.U32 R6, R6, 0x1, RZ ;  /* 0x0000000106060819 */ /* 0x000fca00000006ff */
[----:B------:R3:W-:Y:S04]  /*b720*/  @P0 STS.64 [R5+URZ+0x128], R6 ;  /* 0x0001280605000988 */ /* 0x0007e80008000aff */
[----:B------:R-:W1:Y:S02]  /*b730*/  FENCE.VIEW.ASYNC.S ;  /* 0x00000000000073c6 */ /* 0x000e640000000000 */
[----:B-1----:R-:W1:Y:S02]  /*b740*/  SYNCS.CCTL.IVALL ;  /* 0x00000000000079b1 */ /* 0x002e640000000000 */
.L_x_138:
[----:B-1----:R-:W-:Y:S01]  /*b750*/  NOP ;  /* 0x0000000000007918 */ /* 0x002fe20000000000 */
[----:B------:R-:W-:Y:S05]  /*b760*/  BRA.U UP0, `(.L_x_139) ;  /* 0x0000001100447547 */ /* 0x000fea000b800000 */
[----:B------:R-:W-:Y:S01]  /*b770*/  NOP ;  /* 0x0000000000007918 */ /* 0x000fe20000000000 */
.L_x_140:
[----:B------:R-:W-:Y:S05]  /*b780*/  WARPSYNC.ALL ;  /* 0x0000000000007948 */ /* 0x000fea0003800000 */
[----:B------:R-:W-:-:S04]  /*b790*/  NOP ;  /* 0x0000000000007918 */ /* 0x000fc80000000000 */
[----:B------:R-:W1:Y:S02]  /*b7a0*/  USETMAXREG.TRY_ALLOC.CTAPOOL UP0, 0x88 ;  /* 0x00000088000079c8 */ /* 0x000e640008000600 */
[----:B-1----:R-:W-:-:S13]  /*b7b0*/  PLOP3.LUT P0, PT, PT, PT, UP0, 0x80, 0x8 ;  /* 0x000000000008781c */ /* 0x002fda0003f0f008 */
[----:B------:R-:W-:Y:S05]  /*b7c0*/  @!P0 BRA `(.L_x_140) ;  /* 0xfffffffc00ec8947 */ /* 0x000fea000383ffff */
[----:B------:R-:W-:Y:S05]  /*b7d0*/  WARPSYNC.ALL ;  /* 0x0000000000007948 */ /* 0x000fea0003800000 */
[----:B------:R-:W-:Y:S01]  /*b7e0*/  NOP ;  /* 0x0000000000007918 */ /* 0x000fe20000000000 */
[----:B------:R-:W1:Y:S01]  /*b7f0*/  LDCU UR9, c[0x0][0x380] ;  /* 0x00007000ff0977ac */ /* 0x000e620008000800 */
[----:B------:R-:W-:Y:S01]  /*b800*/  R2UR UR4, R0 ;  /* 0x00000000000472ca */ /* 0x000fe200000e0000 */
[----:B------:R-:W5:Y:S01]  /*b810*/  S2UR UR10, SR_CTAID.Z ;  /* 0x00000000000a79c3 */ /* 0x000f620000002700 */
[----:B------:R-:W5:Y:S07]  /*b820*/  LDCU.128 UR12, c[0x0][0x4a0] ;  /* 0x00009400ff0c77ac */ /* 0x000f6e0008000c00 */
[----:B------:R-:W2:Y:S04]  /*b830*/  S2UR UR16, SR_CTAID.Y ;  /* 0x00000000001079c3 */ /* 0x000ea80000002600 */
[----:B------:R-:W-:-:S02]  /*b840*/  ULOP3.LUT UR7, UR4, 0x3, URZ, 0xc0, !UPT ;  /* 0x0000000304077892 */ /* 0x000fc4000f8ec0ff */
[----:B-1----:R-:W-:Y:S02]  /*b850*/  UIADD3 UR6, UPT, UPT, -UR9, URZ, URZ ;  /* 0x000000ff09067290 */ /* 0x002fe4000fffe1ff */
[----:B------:R-:W-:Y:S02]  /*b860*/  UIADD3 UR8, UPT, UPT, UR9, -0x1, URZ ;  /* 0xffffffff09087890 */ /* 0x000fe4000fffe0ff */
[----:B------:R-:W-:Y:S01]  /*b870*/  MOV R0, UR7 ;  /* 0x0000000700007c02 */ /* 0x000fe20008000f00 */
[----:B------:R-:W-:Y:S02]  /*b880*/  USHF.R.S32.HI UR6, URZ, 0x1f, UR6 ;  /* 0x0000001fff067899 */ /* 0x000fe40008011406 */
[----:B------:R-:W-:Y:S02]  /*b890*/  USHF.R.S32.HI UR7, URZ, 0x1f, UR8 ;  /* 0x0000001fff077899 */ /* 0x000fe40008011408 */
[----:B------:R-:W-:Y:S01]  /*b8a0*/  ULEA.HI UR6, UR6, -UR9, URZ, 0x7 ;  /* 0x8000000906067291 */ /* 0x000fe2000f8f38ff */
[----:B------:R-:W1:Y:S01]  /*b8b0*/  SHFL.IDX PT, R0, R0, RZ, 0x1f ;  /* 0x00001fff00007589 */ /* 0x000e6200000e0000 */
[----:B------:R-:W-:-:S02]  /*b8c0*/  ULEA.HI UR8, UR7, UR8, URZ, 0x7 ;  /* 0x0000000807087291 */ /* 0x000fc4000f8f38ff */
[----:B------:R-:W-:Y:S02]  /*b8d0*/  UISETP.GT.AND UP0, UPT, UR9, URZ, UPT ;  /* 0x000000ff0900728c */ /* 0x000fe4000bf04270 */
[----:B------:R-:W-:Y:S02]  /*b8e0*/  USHF.R.S32.HI UR7, URZ, 0x7, UR6 ;  /* 0x00000007ff077899 */ /* 0x000fe40008011406 */
[----:B------:R-:W-:Y:S02]  /*b8f0*/  ULEA.HI.SX32 UR6, UR8, 0x1, 0x19 ;  /* 0x0000000108067891 */ /* 0x000fe4000f8fcaff */
[----:B------:R-:W-:Y:S02]  /*b900*/  UIADD3 UR7, UPT, UPT, -UR7, URZ, URZ ;  /* 0x000000ff07077290 */ /* 0x000fe4000fffe1ff */
[----:B-----5:R-:W-:-:S04]  /*b910*/  UIMAD.WIDE.U32 UR4, UR10, UR14, URZ ;  /* 0x0000000e0a0472a5 */ /* 0x020fc8000f8e00ff */
[----:B------:R-:W-:Y:S01]  /*b920*/  UIMAD UR5, UR10, UR15, UR5 ;  /* 0x0000000f0a0572a4 */ /* 0x000fe2000f8e0205 */
[----:B------:R-:W-:Y:S02]  /*b930*/  @!UP0 UMOV UR6, UR7 ;  /* 0x0000000700068c82 */ /* 0x000fe40008000000 */
[----:B------:R-:W-:Y:S02]  /*b940*/  UISETP.GE.AND UP0, UPT, UR6, 0x1, UPT ;  /* 0x000000010600788c */ /* 0x000fe4000bf06270 */
[----:B--2---:R-:W-:-:S04]  /*b950*/  UIMAD.WIDE.U32 UR10, UR16, UR12, UR4 ;  /* 0x0000000c100a72a5 */ /* 0x004fc8000f8e0004 */
[----:B------:R-:W-:Y:S01]  /*b960*/  UIMAD UR15, UR16, UR13, UR11 ;  /* 0x0000000d100f72a4 */ /* 0x000fe2000f8e020b */
[----:B------:R-:W-:Y:S06]  /*b970*/  BAR.SYNC.DEFER_BLOCKING 0x5, 0x1a0 ;  /* 0x0146800000007b1d */ /* 0x000fec0000010000 */
[----:B-1----:R-:W-:Y:S05]  /*b980*/  BRA.U !UP0, `(.L_x_141) ;  /* 0x0000000d08a07547 */ /* 0x002fea000b800000 */
[----:B---3--:R-:W2:Y:S01]  /*b990*/  LDL.LU R4, [R1] ;  /* 0x0000000001047983 */ /* 0x008ea20000300800 */
[----:B------:R-:W-:Y:S01]  /*b9a0*/  R2UR UR5, R2 ;  /* 0x00000000020572ca */ /* 0x000fe200000e0000 */
[----:B------:R-:W1:Y:S01]  /*b9b0*/  S2UR UR7, SR_CgaCtaId ;  /* 0x00000000000779c3 */ /* 0x000e620000008800 */
[----:B------:R-:W-:Y:S01]  /*b9c0*/  UMOV UR4, 0x400 ;  /* 0x0000040000047882 */ /* 0x000fe20000000000 */
[----:B------:R-:W3:Y:S01]  /*b9d0*/  S2R R2, SR_TID.X ;  /* 0x0000000000027919 */ /* 0x000ee20000002100 */
[----:B------:R-:W-:Y:S01]  /*b9e0*/  CS2R R68, SRZ ;  /* 0x0000000000447805 */ /* 0x000fe2000001ff00 */
[----:B------:R-:W-:Y:S01]  /*b9f0*/  UIADD3 UR9, UPT, UPT, -UR6, URZ, URZ ;  /* 0x000000ff06097290 */ /* 0x000fe2000fffe1ff */
[----:B------:R-:W4:Y:S01]  /*ba00*/  LDCU.64 UR16, c[0x0][0x488] ;  /* 0x00009100ff1077ac */ /* 0x000f220008000a00 */
[----:B------:R-:W-:Y:S01]  /*ba10*/  UMOV UR8, 0xb ;  /* 0x0000000b00087882 */ /* 0x000fe20000000000 */
[----:B-1----:R-:W-:-:S04]  /*ba20*/  ULEA UR7, UR7, UR4, 0x18 ;  /* 0x0000000407077291 */ /* 0x002fc8000f8ec0ff */
[----:B------:R-:W-:Y:S02]  /*ba30*/  UIADD3 UR13, UPT, UPT, UR7, 0x98, URZ ;  /* 0x00000098070d7890 */ /* 0x000fe4000fffe0ff */
[----:B------:R-:W-:Y:S02]  /*ba40*/  UIADD3 UR14, UPT, UPT, UR7, 0x34800, URZ ;  /* 0x00034800070e7890 */ /* 0x000fe4000fffe0ff */
[----:B------:R-:W-:Y:S01]  /*ba50*/  UIADD3 UR12, UPT, UPT, UR7, 0x34800, URZ ;  /* 0x00034800070c7890 */ /* 0x000fe2000fffe0ff */
[C---:B---3--:R-:W-:Y:S01]  /*ba60*/  IMAD.U32 R70, R2.reuse, 0x10000, RZ ;  /* 0x0001000002467824 */ /* 0x048fe200078e00ff */
[----:B------:R-:W-:Y:S01]  /*ba70*/  UPRMT UR13, UR5, 0x654, UR13 ;  /* 0x00000654050d7896 */ /* 0x000fe2000800000d */
[----:B------:R-:W-:-:S03]  /*ba80*/  IMAD.SHL.U32 R72, R2, 0x10, RZ ;  /* 0x0000001002487824 */ /* 0x000fc600078e00ff */
[----:B------:R-:W-:Y:S02]  /*ba90*/  LOP3.LUT R70, R70, 0x600000, RZ, 0xc0, !PT ;  /* 0x0060000046467812 */ /* 0x000fe400078ec0ff */
[----:B------:R-:W-:Y:S02]  /*baa0*/  LOP3.LUT R72, R72, 0x7f0, RZ, 0xc0, !PT ;  /* 0x000007f048487812 */ /* 0x000fe400078ec0ff */
[C---:B------:R-:W-:Y:S02]  /*bab0*/  LOP3.LUT R73, R70.reuse, 0x40, RZ, 0xfc, !PT ;  /* 0x0000004046497812 */ /* 0x040fe400078efcff */
[----:B------:R-:W-:Y:S01]  /*bac0*/  LOP3.LUT R70, R70, 0x60, RZ, 0xfc, !PT ;  /* 0x0000006046467812 */ /* 0x000fe200078efcff */
[----:B------:R-:W-:Y:S02]  /*bad0*/  VIADD R71, R72, UR7 ;  /* 0x0000000748477c36 */ /* 0x000fe40008000000 */
[----:B--2---:R-:W-:-:S05]  /*bae0*/  IMAD.SHL.U32 R74, R4, 0x2000, RZ ;  /* 0x00002000044a7824 */ /* 0x004fca00078e00ff */
[----:B----4-:R-:W-:-:S07]  /*baf0*/  SHF.R.S32.HI R3, RZ, 0x1f, R74 ;  /* 0x0000001fff037819 */ /* 0x010fce000001144a */
.L_x_151:
[----:B---3--:R-:W-:Y:S02]  /*bb00*/  SHF.L.U32 R4, R68, 0x1f, RZ ;  /* 0x0000001f44047819 */ /* 0x008fe400000006ff */
[----:B------:R-:W-:Y:S02]  /*bb10*/  R2UR UR4, R73 ;  /* 0x00000000490472ca */ /* 0x000fe400000e0000 */
[----:B-1----:R-:W1:Y:S02]  /*bb20*/  SYNCS.PHASECHK.TRANS64.TRYWAIT P0, [UR7+0x90], R4 ;  /* 0x00009004ff0075a7 */ /* 0x002e640008001107 */
[----:B-1----:R-:W-:Y:S11]  /*bb30*/  @!P0 BRA `(.L_x_142) ;  /* 0x0000002400ac8947 */ /* 0x002ff60003800000 */
.L_x_258:
[----:B------:R-:W-:Y:S01]  /*bb40*/  LDTM.x32 R36, tmem[UR4] ;  /* 0x00000004002479ee */ /* 0x000fe200082c0000 */
[----:B------:R-:W-:Y:S02]  /*bb50*/  ELECT P0, URZ, PT ;  /* 0x0000000000ff782f */ /* 0x000fe40003800000 */
[----:B------:R-:W-:Y:S01]  /*bb60*/  R2UR UR4, R70 ;  /* 0x00000000460472ca */ /* 0x000fe200000e0000 */
[----:B------:R-:W-:-:S04]  /*bb70*/  UIADD3 UR9, UPT, UPT, UR9, 0x1, URZ ;  /* 0x0000000109097890 */ /* 0x000fc8000fffe0ff */
[----:B------:R-:W-:-:S06]  /*bb80*/  UISETP.NE.AND UP0, UPT, UR9, URZ, UPT ;  /* 0x000000ff0900728c */ /* 0x000fcc000bf05270 */
[----:B-1----:R-:W-:Y:S02]  /*bb90*/  @P0 IMAD.MOV.U32 R2, RZ, RZ, 0x1 ;  /* 0x00000001ff020424 */ /* 0x002fe400078e00ff */
[----:B------:R-:W1:Y:S01]  /*bba0*/  LDTM.x32 R4, tmem[UR4] ;  /* 0x00000004000479ee */ /* 0x000e6200082c0000 */
[----:B------:R-:W-:Y:S01]  /*bbb0*/  NOP ;  /* 0x0000000000007918 */ /* 0x000fe20000000000 */
[----:B-1----:R-:W-:Y:S01]  /*bbc0*/  NOP ;  /* 0x0000000000007918 */ /* 0x002fe20000000000 */
[----:B------:R1:W-:Y:S01]  /*bbd0*/  @P0 SYNCS.ARRIVE.TRANS64.RED.ART0 RZ, [UR13], R2 ;  /* 0x00000002ffff09a7 */ /* 0x0003e2000850040d */
[----:B------:R2:W-:Y:S01]  /*bbe0*/  STS.128 [R72+UR7+0x34800], R36 ;  /* 0x0348002448007988 */ /* 0x0005e20008000c07 */
[----:B------:R-:W-:-:S03]  /*bbf0*/  IADD3 R75, P1, P0, R74, UR10, R69 ;  /* 0x0000000a4a4b7c10 */ /* 0x000fc6000f83e045 */
[----:B------:R2:W-:Y:S01]  /*bc00*/  STS.128 [R72+UR7+0x35000], R40 ;  /* 0x0350002848007988 */ /* 0x0005e20008000c07 */
[----:B------:R3:W-:Y:S06]  /*bc10*/  MEMBAR.ALL.CTA ;  /* 0x0000000000007992 */ /* 0x0007ec0000008000 */
[----:B---3--:R-:W3:Y:S01]  /*bc20*/  FENCE.VIEW.ASYNC.S ;  /* 0x00000000000073c6 */ /* 0x008ee20000000000 */
[----:B-1----:R-:W-:-:S04]  /*bc30*/  SHF.R.S32.HI R2, RZ, 0x1f, R69 ;  /* 0x0000001fff027819 */ /* 0x002fc80000011445 */
[----:B------:R-:W-:Y:S01]  /*bc40*/  IADD3.X R2, PT, PT, R3, UR15, R2, P1, P0 ;  /* 0x0000000f03027c10 */ /* 0x000fe20008fe0402 */
[----:B---3--:R-:W-:Y:S01]  /*bc50*/  BAR.SYNC.DEFER_BLOCKING 0x4, 0x80 ;  /* 0x0102000000007b1d */ /* 0x008fe20000010000 */
[----:B------:R-:W-:Y:S02]  /*bc60*/  ISETP.NE.AND P1, PT, R0, RZ, PT ;  /* 0x000000ff0000720c */ /* 0x000fe40003f25270 */
[----:B------:R-:W-:-:S04]  /*bc70*/  LEA R76, P0, R75, UR16, 0x2 ;  /* 0x000000104b4c7c11 */ /* 0x000fc8000f8010ff */
[----:B------:R-:W-:-:S07]  /*bc80*/  LEA.HI.X R77, R75, UR17, R2, 0x2, P0 ;  /* 0x000000114b4d7c11 */ /* 0x000fce00080f1402 */
[----:B--2---:R-:W-:Y:S05]  /*bc90*/  @P1 BRA `(.L_x_143) ;  /* 0x00000000001c1947 */ /* 0x004fea0003800000 */
[----:B------:R-:W-:-:S13]  /*bca0*/  ELECT P0, URZ, PT ;  /* 0x0000000000ff782f */ /* 0x000fda0003800000 */
[----:B------:R-:W-:Y:S01]  /*bcb0*/  @P0 R2UR.BROADCAST UR4, R76 ;  /* 0x000000004c0402ca */ /* 0x000fe200008e0000 */
[----:B------:R-:W-:Y:S01]  /*bcc0*/  UMOV UR6, 0x100 ;  /* 0x0000010000067882 */ /* 0x000fe20000000000 */
[----:B------:R-:W-:-:S13]  /*bcd0*/  @P0 R2UR.BROADCAST UR5, R77 ;  /* 0x000000004d0502ca */ /* 0x000fda00008e0000 */
[----:B------:R1:W-:Y:S01]  /*bce0*/  UBLKRED.G.S.ADD.F32.RN [UR4], [UR14], UR6 ;  /* 0x000000040e0073bb */ /* 0x0003e200080a0406 */
[----:B------:R0:W-:Y:S01]  /*bcf0*/  UTMACMDFLUSH ;  /* 0x00000000000079b7 */ /* 0x0001e20000000000 */
[----:B-1----:R-:W-:-:S04]  /*bd00*/  DEPBAR.LE SB0, 0x3 ;  /* 0x000080c00000791a */ /* 0x002fc80000000000 */
.L_x_143:
[----:B------:R-:W-:Y:S01]  /*bd10*/  UIADD3 UR5, UPT, UPT, UR8, -0x6, URZ ;  /* 0xfffffffa08057890 */ /* 0x000fe2000fffe0ff */
[----:B------:R-:W-:Y:S03]  /*bd20*/  BAR.SYNC.DEFER_BLOCKING 0x4, 0x80 ;  /* 0x0102000000007b1d */ /* 0x000fe60000010000 */
[----:B------:R-:W-:-:S04]  /*bd30*/  USHF.R.S32.HI UR4, URZ, 0x1f, UR5 ;  /* 0x0000001fff047899 */ /* 0x000fc80008011405 */
[----:B------:R-:W-:-:S04]  /*bd40*/  ULEA.HI UR4, UR4, UR5, URZ, 0x2 ;  /* 0x0000000504047291 */ /* 0x000fc8000f8f10ff */
[----:B------:R-:W-:-:S04]  /*bd50*/  ULOP3.LUT UR4, UR4, 0xfffffffc, URZ, 0xc0, !UPT ;  /* 0xfffffffc04047892 */ /* 0x000fc8000f8ec0ff */
[----:B------:R-:W-:-:S06]  /*bd60*/  UIADD3 UR4, UPT, UPT, UR5, -UR4, URZ ;  /* 0x8000000405047290 */ /* 0x000fcc000fffe0ff */
[----:B------:R-:W-:-:S04]  /*bd70*/  MOV R2, UR4 ;  /* 0x0000000400027c02 */ /* 0x000fc80008000f00 */
[----:B------:R-:W-:-:S05]  /*bd80*/  LEA R2, R2, R71, 0xc ;  /* 0x0000004702027211 */ /* 0x000fca00078e60ff */
[----:B------:R1:W-:Y:S04]  /*bd90*/  STS.128 [R2+0x34800], R44 ;  /* 0x0348002c02007388 */ /* 0x0003e80000000c00 */
[----:B------:R1:W-:Y:S01]  /*bda0*/  STS.128 [R2+0x35000], R48 ;  /* 0x0350003002007388 */ /* 0x0003e20000000c00 */
[----:B------:R2:W-:Y:S06]  /*bdb0*/  MEMBAR.ALL.CTA ;  /* 0x0000000000007992 */ /* 0x0005ec0000008000 */
[----:B--2---:R-:W2:Y:S02]  /*bdc0*/  FENCE.VIEW.ASYNC.S ;  /* 0x00000000000073c6 */ /* 0x004ea40000000000 */
[----:B--2---:R-:W-:Y:S06]  /*bdd0*/  BAR.SYNC.DEFER_BLOCKING 0x4, 0x80 ;  /* 0x0102000000007b1d */ /* 0x004fec0000010000 */
[----:B------:R-:W-:Y:S05]  /*bde0*/  @P1 BRA `(.L_x_144) ;  /* 0x00000000002c1947 */ /* 0x000fea0003800000 */
[----:B------:R-:W-:Y:S01]  /*bdf0*/  ELECT P2, URZ, PT ;  /* 0x0000000000ff782f */ /* 0x000fe20003840000 */
[----:B------:R-:W-:Y:S01]  /*be00*/  ULEA UR6, UR4, UR7, 0xc ;  /* 0x0000000704067291 */ /* 0x000fe2000f8e60ff */
[----:B------:R-:W-:-:S03]  /*be10*/  UMOV UR18, 0x100 ;  /* 0x0000010000127882 */ /* 0x000fc60000000000 */
[----:B------:R-:W-:-:S08]  /*be20*/  UIADD3 UR6, UPT, UPT, UR6, 0x34800, URZ ;  /* 0x0003480006067890 */ /* 0x000fd0000fffe0ff */
[----:B------:R-:W-:-:S04]  /*be30*/  @P2 IADD3 R36, P0, PT, R76, 0x1000, RZ ;  /* 0x000010004c242810 */ /* 0x000fc80007f1e0ff */
[----:B------:R-:W-:Y:S01]  /*be40*/  @P2 R2UR.BROADCAST UR4, R36 ;  /* 0x00000000240422ca */ /* 0x000fe200008e0000 */
[----:B------:R-:W-:-:S05]  /*be50*/  @P2 IMAD.X R37, RZ, RZ, R77, P0 ;  /* 0x000000ffff252224 */ /* 0x000fca00000e064d */
[----:B------:R-:W-:-:S13]  /*be60*/  @P2 R2UR.BROADCAST UR5, R37 ;  /* 0x00000000250522ca */ /* 0x000fda00008e0000 */
[----:B------:R2:W-:Y:S01]  /*be70*/  UBLKRED.G.S.ADD.F32.RN [UR4], [UR6], UR18 ;  /* 0x00000004060073bb */ /* 0x0005e200080a0412 */
[----:B------:R0:W-:Y:S01]  /*be80*/  UTMACMDFLUSH ;  /* 0x00000000000079b7 */ /* 0x0001e20000000000 */
[----:B--2---:R-:W-:-:S04]  /*be90*/  DEPBAR.LE SB0, 0x3 ;  /* 0x000080c00000791a */ /* 0x004fc80000000000 */
.L_x_144:
[----:B------:R-:W-:Y:S01]  /*bea0*/  UIADD3 UR5, UPT, UPT, UR8, -0x5, URZ ;  /* 0xfffffffb08057890 */ /* 0x000fe2000fffe0ff */
[----:B------:R-:W-:Y:S03]  /*beb0*/  BAR.SYNC.DEFER_BLOCKING 0x4, 0x80 ;  /* 0x0102000000007b1d */ /* 0x000fe60000010000 */
[----:B------:R-:W-:-:S04]  /*bec0*/  USHF.R.S32.HI UR4, URZ, 0x1f, UR5 ;  /* 0x0000001fff047899 */ /* 0x000fc80008011405 */
[----:B------:R-:W-:-:S04]  /*bed0*/  ULEA.HI UR4, UR4, UR5, URZ, 0x2 ;  /* 0x0000000504047291 */ /* 0x000fc8000f8f10ff */
[----:B------:R-:W-:-:S04]  /*bee0*/  ULOP3.LUT UR4, UR4, 0xfffffffc, URZ, 0xc0, !UPT ;  /* 0xfffffffc04047892 */ /* 0x000fc8000f8ec0ff */
[----:B------:R-:W-:-:S06]  /*bef0*/  UIADD3 UR4, UPT, UPT, UR5, -UR4, URZ ;  /* 0x8000000405047290 */ /* 0x000fcc000fffe0ff */
[----:B-1----:R-:W-:-:S04]  /*bf00*/  MOV R2, UR4 ;  /* 0x0000000400027c02 */ /* 0x002fc80008000f00 */
        /* <DEDUP_REMOVED lines=18> */
.L_x_145:
        /* <DEDUP_REMOVED lines=21> */
[----:B------:R-:W-:Y:S02]  /*c180*/  @P2 R2UR.BROADCAST UR5, R37 ;  /* 0x00000000250522ca */ /* 0x000fe400008e0000 */
[----:B------:R-:W-:-:S11]  /*c190*/  ELECT P2, URZ, PT ;  /* 0x0000000000ff782f */ /* 0x000fd60003840000 */
[----:B------:R2:W-:Y:S02]  /*c1a0*/  UBLKRED.G.S.ADD.F32.RN [UR4], [UR6], UR18 ;  /* 0x00000004060073bb */ /* 0x0005e400080a0412 */
[----:B------:R-:W-:-:S05]  /*c1b0*/  @P2 IADD3 R36, P0, PT, R76, 0x4000, RZ ;  /* 0x000040004c242810 */ /* 0x000fca0007f1e0ff */
[----:B------:R-:W-:Y:S01]  /*c1c0*/  @P2 IMAD.X R37, RZ, RZ, R77, P0 ;  /* 0x000000ffff252224 */ /* 0x000fe200000e064d */
[----:B------:R0:W-:Y:S01]  /*c1d0*/  UTMACMDFLUSH ;  /* 0x00000000000079b7 */ /* 0x0001e20000000000 */
[----:B--2---:R-:W-:Y:S01]  /*c1e0*/  @P2 R2UR.BROADCAST UR4, R36 ;  /* 0x00000000240422ca */ /* 0x004fe200008e0000 */
[----:B------:R-:W-:Y:S02]  /*c1f0*/  UMOV UR6, 0x100 ;  /* 0x0000010000067882 */ /* 0x000fe40000000000 */
[----:B------:R-:W-:Y:S01]  /*c200*/  @P2 R2UR.BROADCAST UR5, R37 ;  /* 0x00000000250522ca */ /* 0x000fe200008e0000 */
[----:B------:R-:W-:-:S04]  /*c210*/  DEPBAR.LE SB0, 0x3 ;  /* 0x000080c00000791a */ /* 0x000fc80000000000 */
[----:B------:R-:W-:Y:S06]  /*c220*/  BAR.SYNC.DEFER_BLOCKING 0x4, 0x80 ;  /* 0x0102000000007b1d */ /* 0x000fec0000010000 */
[----:B------:R2:W-:Y:S04]  /*c230*/  STS.128 [R72+UR7+0x34800], R4 ;  /* 0x0348000448007988 */ /* 0x0005e80008000c07 */
[----:B------:R2:W-:Y:S01]  /*c240*/  STS.128 [R72+UR7+0x35000], R8 ;  /* 0x0350000848007988 */ /* 0x0005e20008000c07 */
[----:B------:R3:W-:Y:S06]  /*c250*/  MEMBAR.ALL.CTA ;  /* 0x0000000000007992 */ /* 0x0007ec0000008000 */
[----:B---3--:R-:W3:Y:S02]  /*c260*/  FENCE.VIEW.ASYNC.S ;  /* 0x00000000000073c6 */ /* 0x008ee40000000000 */
[----:B---3--:R-:W-:Y:S06]  /*c270*/  BAR.SYNC.DEFER_BLOCKING 0x4, 0x80 ;  /* 0x0102000000007b1d */ /* 0x008fec0000010000 */
[----:B------:R2:W-:Y:S01]  /*c280*/  UBLKRED.G.S.ADD.F32.RN [UR4], [UR12], UR6 ;  /* 0x000000040c0073bb */ /* 0x0005e200080a0406 */
[----:B------:R0:W-:Y:S01]  /*c290*/  UTMACMDFLUSH ;  /* 0x00000000000079b7 */ /* 0x0001e20000000000 */
[----:B------:R-:W-:-:S04]  /*c2a0*/  DEPBAR.LE SB0, 0x3 ;  /* 0x000080c00000791a */ /* 0x000fc80000000000 */
[----:B------:R-:W-:Y:S05]  /*c2b0*/  BRA `(.L_x_147) ;  /* 0x0000000000187947 */ /* 0x000fea0003800000 */
.L_x_146:
[----:B------:R-:W-:Y:S06]  /*c2c0*/  BAR.SYNC.DEFER_BLOCKING 0x4, 0x80 ;  /* 0x0102000000007b1d */ /* 0x000fec0000010000 */
[----:B------:R3:W-:Y:S04]  /*c2d0*/  STS.128 [R72+UR7+0x34800], R4 ;  /* 0x0348000448007988 */ /* 0x0007e80008000c07 */
[----:B------:R3:W-:Y:S01]  /*c2e0*/  STS.128 [R72+UR7+0x35000], R8 ;  /* 0x0350000848007988 */ /* 0x0007e20008000c07 */
[----:B------:R2:W-:Y:S06]  /*c2f0*/  MEMBAR.ALL.CTA ;  /* 0x0000000000007992 */ /* 0x0005ec0000008000 */
[----:B--2---:R-:W2:Y:S02]  /*c300*/  FENCE.VIEW.ASYNC.S ;  /* 0x00000000000073c6 */ /* 0x004ea40000000000 */
[----:B--2---:R-:W-:Y:S06]  /*c310*/  BAR.SYNC.DEFER_BLOCKING 0x4, 0x80 ;  /* 0x0102000000007b1d */ /* 0x004fec0000010000 */
.L_x_147:
[----:B--2---:R-:W-:Y:S01]  /*c320*/  UIADD3 UR5, UPT, UPT, UR8, -0x2, URZ ;  /* 0xfffffffe08057890 */ /* 0x004fe2000fffe0ff */
        /* <DEDUP_REMOVED lines=17> */
[----:B---3--:R-:W-:-:S04]  /*c440*/  @P2 IADD3 R4, P0, PT, R76, 0x5000, RZ ;  /* 0x000050004c042810 */ /* 0x008fc80007f1e0ff */
[----:B------:R-:W-:Y:S01]  /*c450*/  @P2 R2UR.BROADCAST UR4, R4 ;  /* 0x00000000040422ca */ /* 0x000fe200008e0000 */
[----:B------:R-:W-:-:S05]  /*c460*/  @P2 IMAD.X R5, RZ, RZ, R77, P0 ;  /* 0x000000ffff052224 */ /* 0x000fca00000e064d */
[----:B------:R-:W-:-:S13]  /*c470*/  @P2 R2UR.BROADCAST UR5, R5 ;  /* 0x00000000050522ca */ /* 0x000fda00008e0000 */
[----:B------:R2:W-:Y:S01]  /*c480*/  UBLKRED.G.S.ADD.F32.RN [UR4], [UR6], UR18 ;  /* 0x00000004060073bb */ /* 0x0005e200080a0412 */
[----:B------:R0:W-:Y:S01]  /*c490*/  UTMACMDFLUSH ;  /* 0x00000000000079b7 */ /* 0x0001e20000000000 */
[----:B--2---:R-:W-:-:S04]  /*c4a0*/  DEPBAR.LE SB0, 0x3 ;  /* 0x000080c00000791a */ /* 0x004fc80000000000 */
.L_x_148:
        /* <DEDUP_REMOVED lines=25> */
.L_x_149:
[----:B------:R-:W-:Y:S01]  /*c640*/  USHF.R.S32.HI UR4, URZ, 0x1f, UR8 ;  /* 0x0000001fff047899 */ /* 0x000fe20008011408 */
[----:B------:R-:W-:Y:S03]  /*c650*/  BAR.SYNC.DEFER_BLOCKING 0x4, 0x80 ;  /* 0x0102000000007b1d */ /* 0x000fe60000010000 */
[----:B------:R-:W-:-:S04]  /*c660*/  ULEA.HI UR4, UR4, UR8, URZ, 0x2 ;  /* 0x0000000804047291 */ /* 0x000fc8000f8f10ff */
[----:B------:R-:W-:-:S04]  /*c670*/  ULOP3.LUT UR4, UR4, 0xfffffffc, URZ, 0xc0, !UPT ;  /* 0xfffffffc04047892 */ /* 0x000fc8000f8ec0ff */
[----:B------:R-:W-:-:S06]  /*c680*/  UIADD3 UR4, UPT, UPT, -UR4, UR8, URZ ;  /* 0x0000000804047290 */ /* 0x000fcc000fffe1ff */
        /* <DEDUP_REMOVED lines=19> */
.L_x_150:
[----:B------:R-:W-:Y:S01]  /*c7c0*/  BAR.SYNC.DEFER_BLOCKING 0x4, 0x80 ;  /* 0x0102000000007b1d */ /* 0x000fe20000010000 */
[----:B------:R-:W-:Y:S01]  /*c7d0*/  IADD3 R69, PT, PT, R69, 0x4000, RZ ;  /* 0x0000400045457810 */ /* 0x000fe20007ffe0ff */
[----:B------:R-:W-:Y:S01]  /*c7e0*/  UIADD3 UR8, UPT, UPT, UR8, 0x8, URZ ;  /* 0x0000000808087890 */ /* 0x000fe2000fffe0ff */
[----:B------:R-:W-:-:S03]  /*c7f0*/  LOP3.LUT R68, R68, 0x1, RZ, 0x3c, !PT ;  /* 0x0000000144447812 */ /* 0x000fc600078e3cff */
[----:B------:R-:W-:Y:S08]  /*c800*/  BRA.U UP0, `(.L_x_151) ;  /* 0xfffffff100bc7547 */ /* 0x000ff0000b83ffff */
.L_x_141:
[----:B------:R-:W-:-:S13]  /*c810*/  ISETP.NE.AND P0, PT, R0, RZ, PT ;  /* 0x000000ff0000720c */ /* 0x000fda0003f05270 */
[----:B------:R-:W-:Y:S05]  /*c820*/  @P0 BRA `(.L_x_152) ;  /* 0x0000000000040947 */ /* 0x000fea0003800000 */
[----:B------:R-:W-:-:S04]  /*c830*/  DEPBAR.LE SB0, 0x0 ;  /* 0x000080000000791a */ /* 0x000fc80000000000 */
.L_x_152:
[----:B------:R-:W-:Y:S06]  /*c840*/  BAR.SYNC.DEFER_BLOCKING 0x4, 0x80 ;  /* 0x0102000000007b1d */ /* 0x000fec0000010000 */
[----:B------:R-:W-:-:S04]  /*c850*/  DEPBAR.LE SB0, 0x0 ;  /* 0x000080000000791a */ /* 0x000fc80000000000 */
[----:B------:R-:W-:Y:S06]  /*c860*/  BAR.ARV 0x5, 0x1a0 ;  /* 0x0146800000007b1d */ /* 0x000fec0000002000 */
[----:B------:R-:W-:Y:S05]  /*c870*/  BRA `(.L_x_153) ;  /* 0x0000000000347947 */ /* 0x000fea0003800000 */
.L_x_139:
[----:B------:R-:W-:Y:S05]  /*c880*/  @!P3 BRA `(.L_x_154) ;  /* 0x00000000002cb947 */ /* 0x000fea0003800000 */
[----:B------:R-:W1:Y:S01]  /*c890*/  S2UR UR4, SR_CgaCtaId ;  /* 0x00000000000479c3 */ /* 0x000e620000008800 */
[----:B------:R-:W-:Y:S01]  /*c8a0*/  UMOV UR6, 0x400 ;  /* 0x0000040000067882 */ /* 0x000fe20000000000 */
[----:B------:R-:W-:Y:S01]  /*c8b0*/  UMOV UR5, 0x20 ;  /* 0x0000002000057882 */ /* 0x000fe20000000000 */
[----:B------:R-:W-:Y:S01]  /*c8c0*/  ELECT P0, URZ, PT ;  /* 0x0000000000ff782f */ /* 0x000fe20003800000 */
[----:B-1----:R-:W-:Y:S02]  /*c8d0*/  ULEA UR6, UR4, UR6, 0x18 ;  /* 0x0000000604067291 */ /* 0x002fe4000f8ec0ff */
[----:B------:R-:W-:-:S04]  /*c8e0*/  UIADD3 UR4, UPT, UPT, -UR5, 0x100000, URZ ;  /* 0x0010000005047890 */ /* 0x000fc8000fffe1ff */
[----:B------:R-:W-:Y:S02]  /*c8f0*/  USHF.L.U32 UR5, UR4, 0xb, URZ ;  /* 0x0000000b04057899 */ /* 0x000fe400080006ff */
[----:B------:R-:W-:Y:S01]  /*c900*/  USHF.L.U32 UR4, UR4, 0x1, URZ ;  /* 0x0000000104047899 */ /* 0x000fe200080006ff */
[----:B------:R-:W1:Y:S11]  /*c910*/  FENCE.VIEW.ASYNC.S ;  /* 0x00000000000073c6 */ /* 0x000e760000000000 */
[----:B-1----:R1:W2:Y:S01]  /*c920*/  SYNCS.EXCH.64 URZ, [UR6+0x128], UR4 ;  /* 0x0001280406ff75b2 */ /* 0x0022a20008000100 */
[----:B------:R-:W-:Y:S01]  /*c930*/  NOP ;  /* 0x0000000000007918 */ /* 0x000fe20000000000 */
.L_x_154:
[----:B------:R-:W-:Y:S01]  /*c940*/  NOP ;  /* 0x0000000000007918 */ /* 0x000fe20000000000 */
.L_x_153:
[----:B------:R-:W-:Y:S05]  /*c950*/  @!P3 BRA `(.L_x_155) ;  /* 0x00000000002cb947 */ /* 0x000fea0003800000 */
[----:B-1----:R-:W1:Y:S01]  /*c960*/  S2UR UR4, SR_CgaCtaId ;  /* 0x00000000000479c3 */ /* 0x002e620000008800 */
        /* <DEDUP_REMOVED lines=8> */
[----:B-1----:R1:W3:Y:S01]  /*c9f0*/  SYNCS.EXCH.64 URZ, [UR6+0x128], UR4 ;  /* 0x0001280406ff75b2 */ /* 0x0022e20008000100 */
[----:B------:R-:W-:Y:S01]  /*ca00*/  NOP ;  /* 0x0000000000007918 */ /* 0x000fe20000000000 */
.L_x_155:
[----:B------:R-:W-:Y:S01]  /*ca10*/  NOP ;  /* 0x0000000000007918 */ /* 0x000fe20000000000 */
[----:B-1----:R-:W-:Y:S05]  /*ca20*/  EXIT ;  /* 0x000000000000794d */ /* 0x002fea0003800000 */
.L_x_36:
[----:B-1----:R1:W2:Y:S02]  /*ca30*/  SYNCS.PHASECHK.TRANS64.TRYWAIT P0, [R6+URZ+0x158], RZ ;  /* 0x000158ff060075a7 */ /* 0x0022a400080011ff */
[----:B--2---:R-:W-:Y:S05]  /*ca40*/  @!P0 NANOSLEEP.SYNCS 0x989680 ;  /* 0x009896800000895d */ /* 0x004fea0003900000 */
[----:B------:R-:W2:Y:S02]  /*ca50*/  @!P0 SYNCS.PHASECHK.TRANS64 P0, [R6+URZ+0x158], RZ ;  /* 0x000158ff060085a7 */ /* 0x000ea400080010ff */
[----:B--2---:R-:W-:Y:S05]  /*ca60*/  @!P0 BRA `(.L_x_36) ;  /* 0xfffffffc00f08947 */ /* 0x004fea000383ffff */
[----:B------:R-:W-:Y:S05]  /*ca70*/  BRA `(.L_x_156) ;  /* 0xffffff4800787947 */ /* 0x000fea000383ffff */
.L_x_37:
[----:B------:R-:W-:Y:S02]  /*ca80*/  MOV R10, 0x80000000 ;  /* 0x80000000000a7802 */ /* 0x000fe40000000f00 */
[----:B------:R-:W-:-:S07]  /*ca90*/  MOV R11, 0x80000000 ;  /* 0x80000000000b7802 */ /* 0x000fce0000000f00 */
.L_x_157:
[----:B--2---:R2:W3:Y:S02]  /*caa0*/  SYNCS.PHASECHK.TRANS64.TRYWAIT P0, [R6+URZ+0x158], R11 ;  /* 0x0001580b060075a7 */ /* 0x0044e400080011ff */
[----:B---3--:R-:W-:Y:S05]  /*cab0*/  @!P0 NANOSLEEP.SYNCS 0x989680 ;  /* 0x009896800000895d */ /* 0x008fea0003900000 */
[----:B------:R-:W3:Y:S02]  /*cac0*/  @!P0 SYNCS.PHASECHK.TRANS64 P0, [R6+URZ+0x158], R11 ;  /* 0x0001580b060085a7 */ /* 0x000ee400080010ff */
[----:B---3--:R-:W-:Y:S05]  /*cad0*/  @!P0 BRA `(.L_x_157) ;  /* 0xfffffffc00f08947 */ /* 0x008fea000383ffff */
[----:B------:R-:W-:Y:S05]  /*cae0*/  BRA `(.L_x_158) ;  /* 0xffffff4800747947 */ /* 0x000fea000383ffff */
.L_x_38:
[----:B---3--:R3:W4:Y:S02]  /*caf0*/  SYNCS.PHASECHK.TRANS64.TRYWAIT P0, [R6+URZ+0x158], RZ ;  /* 0x000158ff060075a7 */ /* 0x00872400080011ff */
[----:B----4-:R-:W-:Y:S05]  /*cb00*/  @!P0 NANOSLEEP.SYNCS 0x989680 ;  /* 0x009896800000895d */ /* 0x010fea0003900000 */
[----:B------:R-:W4:Y:S02]  /*cb10*/  @!P0 SYNCS.PHASECHK.TRANS64 P0, [R6+URZ+0x158], RZ ;  /* 0x000158ff060085a7 */ /* 0x000f2400080010ff */
[----:B----4-:R-:W-:Y:S05]  /*cb20*/  @!P0 BRA `(.L_x_38) ;  /* 0xfffffffc00f08947 */ /* 0x010fea000383ffff */
[----:B------:R-:W-:Y:S05]  /*cb30*/  BRA `(.L_x_159) ;  /* 0xffffff4800747947 */ /* 0x000fea000383ffff */
.L_x_39:
[----:B------:R-:W-:Y:S01]  /*cb40*/  HFMA2 R10, -RZ, RZ, -0.0 , 0 ;  /* 0x80000000ff0a7431 */ /* 0x000fe200000001ff */
[----:B--2---:R-:W-:-:S07]  /*cb50*/  MOV R11, 0x80000000 ;  /* 0x80000000000b7802 */ /* 0x004fce0000000f00 */
.L_x_160:
[----:B--2---:R2:W4:Y:S02]  /*cb60*/  SYNCS.PHASECHK.TRANS64.TRYWAIT P0, [R6+URZ+0x158], R11 ;  /* 0x0001580b060075a7 */ /* 0x00452400080011ff */
[----:B----4-:R-:W-:Y:S05]  /*cb70*/  @!P0 NANOSLEEP.SYNCS 0x989680 ;  /* 0x009896800000895d */ /* 0x010fea0003900000 */
[----:B------:R-:W4:Y:S02]  /*cb80*/  @!P0 SYNCS.PHASECHK.TRANS64 P0, [R6+URZ+0x158], R11 ;  /* 0x0001580b060085a7 */ /* 0x000f2400080010ff */
[----:B----4-:R-:W-:Y:S05]  /*cb90*/  @!P0 BRA `(.L_x_160) ;  /* 0xfffffffc00f08947 */ /* 0x010fea000383ffff */
[----:B------:R-:W-:Y:S05]  /*cba0*/  BRA `(.L_x_161) ;  /* 0xffffff48006c7947 */ /* 0x000fea000383ffff */
.L_x_41:
[----:B------:R-:W-:-:S07]  /*cbb0*/  MOV R10, R11 ;  /* 0x0000000b000a7202 */ /* 0x000fce0000000f00 */
.L_x_162:
[----:B--2---:R2:W4:Y:S02]  /*cbc0*/  SYNCS.PHASECHK.TRANS64.TRYWAIT P0, [R6+URZ+0x158], R11 ;  /* 0x0001580b060075a7 */ /* 0x00452400080011ff */
[----:B----4-:R-:W-:Y:S05]  /*cbd0*/  @!P0 NANOSLEEP.SYNCS 0x989680 ;  /* 0x009896800000895d */ /* 0x010fea0003900000 */
[----:B------:R-:W4:Y:S02]  /*cbe0*/  @!P0 SYNCS.PHASECHK.TRANS64 P0, [R6+URZ+0x158], R11 ;  /* 0x0001580b060085a7 */ /* 0x000f2400080010ff */
[----:B----4-:R-:W-:Y:S05]  /*cbf0*/  @!P0 BRA `(.L_x_162) ;  /* 0xfffffffc00f08947 */ /* 0x010fea000383ffff */
[----:B------:R-:W-:Y:S05]  /*cc00*/  BRA `(.L_x_163) ;  /* 0xffffff4800887947 */ /* 0x000fea000383ffff */
.L_x_44:
[----:B------:R-:W-:Y:S01]  /*cc10*/  HFMA2 R8, -RZ, RZ, -0.0 , 0 ;  /* 0x80000000ff087431 */ /* 0x000fe200000001ff */
[----:B------:R-:W-:Y:S02]  /*cc20*/  MOV R5, UR4 ;  /* 0x0000000400057c02 */ /* 0x000fe40008000f00 */
[----:B------:R-:W-:-:S07]  /*cc30*/  MOV R9, 0x80000000 ;  /* 0x8000000000097802 */ /* 0x000fce0000000f00 */
.L_x_164:
[----:B-1----:R1:W2:Y:S02]  /*cc40*/  SYNCS.PHASECHK.TRANS64.TRYWAIT P0, [R5+URZ+0x8], R9 ;  /* 0x00000809050075a7 */ /* 0x0022a400080011ff */
[----:B--2---:R-:W-:Y:S05]  /*cc50*/  @!P0 NANOSLEEP.SYNCS 0x989680 ;  /* 0x009896800000895d */ /* 0x004fea0003900000 */
[----:B------:R-:W2:Y:S02]  /*cc60*/  @!P0 SYNCS.PHASECHK.TRANS64 P0, [R5+URZ+0x8], R9 ;  /* 0x00000809050085a7 */ /* 0x000ea400080010ff */
[----:B--2---:R-:W-:Y:S05]  /*cc70*/  @!P0 BRA `(.L_x_164) ;  /* 0xfffffffc00f08947 */ /* 0x004fea000383ffff */
[----:B------:R-:W-:Y:S05]  /*cc80*/  BRA `(.L_x_165) ;  /* 0xffffff4c00447947 */ /* 0x000fea000383ffff */
.L_x_46:
[----:B------:R-:W-:Y:S01]  /*cc90*/  HFMA2 R8, -RZ, RZ, -0.0 , 0 ;  /* 0x80000000ff087431 */ /* 0x000fe200000001ff */
[----:B--2---:R-:W-:Y:S02]  /*cca0*/  MOV R5, UR4 ;  /* 0x0000000400057c02 */ /* 0x004fe40008000f00 */
[----:B------:R-:W-:-:S07]  /*ccb0*/  MOV R9, 0x80000000 ;  /* 0x8000000000097802 */ /* 0x000fce0000000f00 */
.L_x_166:
[----:B-1----:R1:W2:Y:S02]  /*ccc0*/  SYNCS.PHASECHK.TRANS64.TRYWAIT P0, [R5+URZ+0x28], R9 ;  /* 0x00002809050075a7 */ /* 0x0022a400080011ff */
[----:B--2---:R-:W-:Y:S05]  /*ccd0*/  @!P0 NANOSLEEP.SYNCS 0x989680 ;  /* 0x009896800000895d */ /* 0x004fea0003900000 */
[----:B------:R-:W2:Y:S02]  /*cce0*/  @!P0 SYNCS.PHASECHK.TRANS64 P0, [R5+URZ+0x28], R9 ;  /* 0x00002809050085a7 */ /* 0x000ea400080010ff */
[----:B--2---:R-:W-:Y:S05]  /*ccf0*/  @!P0 BRA `(.L_x_166) ;  /* 0xfffffffc00f08947 */ /* 0x004fea000383ffff */
[----:B------:R-:W-:Y:S05]  /*cd00*/  BRA `(.L_x_167) ;  /* 0xffffff4c00847947 */ /* 0x000fea000383ffff */
.L_x_47:
[----:B------:R-:W-:Y:S01]  /*cd10*/  HFMA2 R8, -RZ, RZ, -0.0 , 0 ;  /* 0x80000000ff087431 */ /* 0x000fe200000001ff */
[----:B------:R-:W-:Y:S02]  /*cd20*/  MOV R5, UR4 ;  /* 0x0000000400057c02 */ /* 0x000fe40008000f00 */
[----:B------:R-:W-:-:S07]  /*cd30*/  MOV R9, 0x80000000 ;  /* 0x8000000000097802 */ /* 0x000fce0000000f00 */
.L_x_168:
[----:B-1----:R1:W2:Y:S02]  /*cd40*/  SYNCS.PHASECHK.TRANS64.TRYWAIT P0, [R5+URZ+0x18], R9 ;  /* 0x00001809050075a7 */ /* 0x0022a400080011ff */
[----:B--2---:R-:W-:Y:S05]  /*cd50*/  @!P0 NANOSLEEP.SYNCS 0x989680 ;  /* 0x009896800000895d */ /* 0x004fea0003900000 */
[----:B------:R-:W2:Y:S02]  /*cd60*/  @!P0 SYNCS.PHASECHK.TRANS64 P0, [R5+URZ+0x18], R9 ;  /* 0x00001809050085a7 */ /* 0x000ea400080010ff */
[----:B--2---:R-:W-:Y:S05]  /*cd70*/  @!P0 BRA `(.L_x_168) ;  /* 0xfffffffc00f08947 */ /* 0x004fea000383ffff */
[----:B------:R-:W-:Y:S05]  /*cd80*/  BRA `(.L_x_169) ;  /* 0xffffff50002c7947 */ /* 0x000fea000383ffff */
.L_x_49:
[----:B------:R-:W-:Y:S01]  /*cd90*/  HFMA2 R8, -RZ, RZ, -0.0 , 0 ;  /* 0x80000000ff087431 */ /* 0x000fe200000001ff */
[----:B-12---:R-:W-:Y:S02]  /*cda0*/  MOV R5, UR4 ;  /* 0x0000000400057c02 */ /* 0x006fe40008000f00 */
[----:B------:R-:W-:-:S07]  /*cdb0*/  MOV R9, 0x80000000 ;  /* 0x8000000000097802 */ /* 0x000fce0000000f00 */
.L_x_170:
[----:B-1----:R1:W2:Y:S02]  /*cdc0*/  SYNCS.PHASECHK.TRANS64.TRYWAIT P0, [R5+URZ+0x38], R9 ;  /* 0x00003809050075a7 */ /* 0x0022a400080011ff */
[----:B--2---:R-:W-:Y:S05]  /*cdd0*/  @!P0 NANOSLEEP.SYNCS 0x989680 ;  /* 0x009896800000895d */ /* 0x004fea0003900000 */
[----:B------:R-:W2:Y:S02]  /*cde0*/  @!P0 SYNCS.PHASECHK.TRANS64 P0, [R5+URZ+0x38], R9 ;  /* 0x00003809050085a7 */ /* 0x000ea400080010ff */
[----:B--2---:R-:W-:Y:S05]  /*cdf0*/  @!P0 BRA `(.L_x_170) ;  /* 0xfffffffc00f08947 */ /* 0x004fea000383ffff */
[----:B------:R-:W-:Y:S05]  /*ce00*/  BRA `(.L_x_171) ;  /* 0xffffff5000847947 */ /* 0x000fea000383ffff */
.L_x_50:
[----:B------:R-:W-:Y:S01]  /*ce10*/  HFMA2 R6, -RZ, RZ, -0.0 , 0 ;  /* 0x80000000ff067431 */ /* 0x000fe200000001ff */
[----:B------:R-:W-:Y:S02]  /*ce20*/  MOV R5, UR4 ;  /* 0x0000000400057c02 */ /* 0x000fe40008000f00 */
[----:B------:R-:W-:-:S07]  /*ce30*/  MOV R7, 0x80000000 ;  /* 0x8000000000077802 */ /* 0x000fce0000000f00 */
.L_x_172:
[----:B-1----:R1:W2:Y:S02]  /*ce40*/  SYNCS.PHASECHK.TRANS64.TRYWAIT P0, [R5+URZ+0x148], R7 ;  /* 0x00014807050075a7 */ /* 0x0022a400080011ff */
[----:B--2---:R-:W-:Y:S05]  /*ce50*/  @!P0 NANOSLEEP.SYNCS 0x989680 ;  /* 0x009896800000895d */ /* 0x004fea0003900000 */
[----:B------:R-:W2:Y:S02]  /*ce60*/  @!P0 SYNCS.PHASECHK.TRANS64 P0, [R5+URZ+0x148], R7 ;  /* 0x00014807050085a7 */ /* 0x000ea400080010ff */
[----:B--2---:R-:W-:Y:S05]  /*ce70*/  @!P0 BRA `(.L_x_172) ;  /* 0xfffffffc00f08947 */ /* 0x004fea000383ffff */
[----:B------:R-:W-:Y:S05]  /*ce80*/  BRA `(.L_x_173) ;  /* 0xffffff5400007947 */ /* 0x000fea000383ffff */
.L_x_53:
[----:B------:R-:W-:Y:S02]  /*ce90*/  MOV R5, UR4 ;  /* 0x0000000400057c02 */ /* 0x000fe40008000f00 */
[----:B------:R-:W-:-:S07]  /*cea0*/  MOV R13, R12 ;  /* 0x0000000c000d7202 */ /* 0x000fce0000000f00 */
.L_x_174:
[----:B-1----:R1:W2:Y:S02]  /*ceb0*/  SYNCS.PHASECHK.TRANS64.TRYWAIT P0, [R5+URZ+0x138], R13 ;  /* 0x0001380d050075a7 */ /* 0x0022a400080011ff */
[----:B--2---:R-:W-:Y:S05]  /*cec0*/  @!P0 NANOSLEEP.SYNCS 0x989680 ;  /* 0x009896800000895d */ /* 0x004fea0003900000 */
[----:B------:R-:W2:Y:S02]  /*ced0*/  @!P0 SYNCS.PHASECHK.TRANS64 P0, [R5+URZ+0x138], R13 ;  /* 0x0001380d050085a7 */ /* 0x000ea400080010ff */
[----:B--2---:R-:W-:Y:S05]  /*cee0*/  @!P0 BRA `(.L_x_174) ;  /* 0xfffffffc00f08947 */ /* 0x004fea000383ffff */
[----:B------:R-:W-:Y:S05]  /*cef0*/  BRA `(.L_x_175) ;  /* 0xffffff5400cc7947 */ /* 0x000fea000383ffff */
.L_x_55:
[----:B-12---:R-:W-:Y:S02]  /*cf00*/  MOV R5, UR4 ;  /* 0x0000000400057c02 */ /* 0x006fe40008000f00 */
[-C--:B------:R-:W-:Y:S02]  /*cf10*/  MOV R12, R7.reuse ;  /* 0x00000007000c7202 */ /* 0x080fe40000000f00 */
[----:B------:R-:W-:-:S07]  /*cf20*/  MOV R13, R7 ;  /* 0x00000007000d7202 */ /* 0x000fce0000000f00 */
.L_x_176:
[----:B-1----:R1:W2:Y:S02]  /*cf30*/  SYNCS.PHASECHK.TRANS64.TRYWAIT P0, [R5+URZ+0x8], R13 ;  /* 0x0000080d050075a7 */ /* 0x0022a400080011ff */
[----:B--2---:R-:W-:Y:S05]  /*cf40*/  @!P0 NANOSLEEP.SYNCS 0x989680 ;  /* 0x009896800000895d */ /* 0x004fea0003900000 */
[----:B------:R-:W2:Y:S02]  /*cf50*/  @!P0 SYNCS.PHASECHK.TRANS64 P0, [R5+URZ+0x8], R13 ;  /* 0x0000080d050085a7 */ /* 0x000ea400080010ff */
[----:B--2---:R-:W-:Y:S05]  /*cf60*/  @!P0 BRA `(.L_x_176) ;  /* 0xfffffffc00f08947 */ /* 0x004fea000383ffff */
[----:B------:R-:W-:Y:S05]  /*cf70*/  BRA `(.L_x_177) ;  /* 0xffffff5400ec7947 */ /* 0x000fea000383ffff */
.L_x_57:
[----:B-123--:R-:W-:Y:S02]  /*cf80*/  MOV R5, UR4 ;  /* 0x0000000400057c02 */ /* 0x00efe40008000f00 */
[-C--:B------:R-:W-:Y:S02]  /*cf90*/  MOV R12, R7.reuse ;  /* 0x00000007000c7202 */ /* 0x080fe40000000f00 */
[----:B------:R-:W-:-:S07]  /*cfa0*/  MOV R13, R7 ;  /* 0x00000007000d7202 */ /* 0x000fce0000000f00 */
.L_x_178:
[----:B-1----:R1:W2:Y:S02]  /*cfb0*/  SYNCS.PHASECHK.TRANS64.TRYWAIT P0, [R5+URZ+0x28], R13 ;  /* 0x0000280d050075a7 */ /* 0x0022a400080011ff */
[----:B--2---:R-:W-:Y:S05]  /*cfc0*/  @!P0 NANOSLEEP.SYNCS 0x989680 ;  /* 0x009896800000895d */ /* 0x004fea0003900000 */
[----:B------:R-:W2:Y:S02]  /*cfd0*/  @!P0 SYNCS.PHASECHK.TRANS64 P0, [R5+URZ+0x28], R13 ;  /* 0x0000280d050085a7 */ /* 0x000ea400080010ff */
[----:B--2---:R-:W-:Y:S05]  /*cfe0*/  @!P0 BRA `(.L_x_178) ;  /* 0xfffffffc00f08947 */ /* 0x004fea000383ffff */
[----:B------:R-:W-:Y:S05]  /*cff0*/  BRA `(.L_x_179) ;  /* 0xffffff5400ec7947 */ /* 0x000fea000383ffff */
.L_x_58:
[----:B------:R-:W-:Y:S02]  /*d000*/  MOV R5, UR4 ;  /* 0x0000000400057c02 */ /* 0x000fe40008000f00 */
[-C--:B------:R-:W-:Y:S02]  /*d010*/  MOV R12, R7.reuse ;  /* 0x00000007000c7202 */ /* 0x080fe40000000f00 */
[----:B------:R-:W-:-:S07]  /*d020*/  MOV R13, R7 ;  /* 0x00000007000d7202 */ /* 0x000fce0000000f00 */
.L_x_180:
[----:B-1----:R1:W2:Y:S02]  /*d030*/  SYNCS.PHASECHK.TRANS64.TRYWAIT P0, [R5+URZ+0x18], R13 ;  /* 0x0000180d050075a7 */ /* 0x0022a400080011ff */
[----:B--2---:R-:W-:Y:S05]  /*d040*/  @!P0 NANOSLEEP.SYNCS 0x989680 ;  /* 0x009896800000895d */ /* 0x004fea0003900000 */
[----:B------:R-:W2:Y:S02]  /*d050*/  @!P0 SYNCS.PHASECHK.TRANS64 P0, [R5+URZ+0x18], R13 ;  /* 0x0000180d050085a7 */ /* 0x000ea400080010ff */
[----:B--2---:R-:W-:Y:S05]  /*d060*/  @!P0 BRA `(.L_x_180) ;  /* 0xfffffffc00f08947 */ /* 0x004fea000383ffff */
[----:B------:R-:W-:Y:S05]  /*d070*/  BRA `(.L_x_181) ;  /* 0xffffff58001c7947 */ /* 0x000fea000383ffff */
.L_x_60:
[----:B-12---:R-:W-:Y:S02]  /*d080*/  MOV R5, UR4 ;  /* 0x0000000400057c02 */ /* 0x006fe40008000f00 */
[-C--:B------:R-:W-:Y:S02]  /*d090*/  MOV R12, R7.reuse ;  /* 0x00000007000c7202 */ /* 0x080fe40000000f00 */
[----:B------:R-:W-:-:S07]  /*d0a0*/  MOV R13, R7 ;  /* 0x00000007000d7202 */ /* 0x000fce0000000f00 */
.L_x_182:
[----:B-1----:R1:W2:Y:S02]  /*d0b0*/  SYNCS.PHASECHK.TRANS64.TRYWAIT P0, [R5+URZ+0x38], R13 ;  /* 0x0000380d050075a7 */ /* 0x0022a400080011ff */
[----:B--2---:R-:W-:Y:S05]  /*d0c0*/  @!P0 NANOSLEEP.SYNCS 0x989680 ;  /* 0x009896800000895d */ /* 0x004fea0003900000 */
[----:B------:R-:W2:Y:S02]  /*d0d0*/  @!P0 SYNCS.PHASECHK.TRANS64 P0, [R5+URZ+0x38], R13 ;  /* 0x0000380d050085a7 */ /* 0x000ea400080010ff */
[----:B--2---:R-:W-:Y:S05]  /*d0e0*/  @!P0 BRA `(.L_x_182) ;  /* 0xfffffffc00f08947 */ /* 0x004fea000383ffff */
[----:B------:R-:W-:Y:S05]  /*d0f0*/  BRA `(.L_x_183) ;  /* 0xffffff5800247947 */ /* 0x000fea000383ffff */
.L_x_62:
[----:B-12---:R-:W-:Y:S02]  /*d100*/  MOV R5, UR4 ;  /* 0x0000000400057c02 */ /* 0x006fe40008000f00 */
[----:B------:R-:W-:-:S07]  /*d110*/  MOV R7, R6 ;  /* 0x0000000600077202 */ /* 0x000fce0000000f00 */
.L_x_184:
[----:B-1----:R1:W2:Y:S02]  /*d120*/  SYNCS.PHASECHK.TRANS64.TRYWAIT P0, [R5+URZ+0x138], R7 ;  /* 0x00013807050075a7 */ /* 0x0022a400080011ff */
[----:B--2---:R-:W-:Y:S05]  /*d130*/  @!P0 NANOSLEEP.SYNCS 0x989680 ;  /* 0x009896800000895d */ /* 0x004fea0003900000 */
[----:B------:R-:W2:Y:S02]  /*d140*/  @!P0 SYNCS.PHASECHK.TRANS64 P0, [R5+URZ+0x138], R7 ;  /* 0x00013807050085a7 */ /* 0x000ea400080010ff */
[----:B--2---:R-:W-:Y:S05]  /*d150*/  @!P0 BRA `(.L_x_184) ;  /* 0xfffffffc00f08947 */ /* 0x004fea000383ffff */
[----:B------:R-:W-:Y:S05]  /*d160*/  BRA `(.L_x_185) ;  /* 0xffffff5800587947 */ /* 0x000fea000383ffff */
.L_x_64:
[----:B-123--:R-:W-:Y:S02]  /*d170*/  MOV R5, UR4 ;  /* 0x0000000400057c02 */ /* 0x00efe40008000f00 */
[----:B------:R-:W-:-:S07]  /*d180*/  MOV R7, R6 ;  /* 0x0000000600077202 */ /* 0x000fce0000000f00 */
.L_x_186:
[----:B-1----:R1:W2:Y:S02]  /*d190*/  SYNCS.PHASECHK.TRANS64.TRYWAIT P0, [R5+URZ+0x8], R7 ;  /* 0x00000807050075a7 */ /* 0x0022a400080011ff */
[----:B--2---:R-:W-:Y:S05]  /*d1a0*/  @!P0 NANOSLEEP.SYNCS 0x989680 ;  /* 0x009896800000895d */ /* 0x004fea0003900000 */
[----:B------:R-:W2:Y:S02]  /*d1b0*/  @!P0 SYNCS.PHASECHK.TRANS64 P0, [R5+URZ+0x8], R7 ;  /* 0x00000807050085a7 */ /* 0x000ea400080010ff */
[----:B--2---:R-:W-:Y:S05]  /*d1c0*/  @!P0 BRA `(.L_x_186) ;  /* 0xfffffffc00f08947 */ /* 0x004fea000383ffff */
[----:B------:R-:W-:Y:S05]  /*d1d0*/  BRA `(.L_x_187) ;  /* 0xffffff5800747947 */ /* 0x000fea000383ffff */
.L_x_66:
[----:B-1234-:R-:W-:Y:S02]  /*d1e0*/  MOV R5, UR4 ;  /* 0x0000000400057c02 */ /* 0x01efe40008000f00 */
[----:B------:R-:W-:-:S07]  /*d1f0*/  MOV R7, R6 ;  /* 0x0000000600077202 */ /* 0x000fce0000000f00 */
.L_x_188:
[----:B-1----:R1:W2:Y:S02]  /*d200*/  SYNCS.PHASECHK.TRANS64.TRYWAIT P0, [R5+URZ+0x28], R7 ;  /* 0x00002807050075a7 */ /* 0x0022a400080011ff */
[----:B--2---:R-:W-:Y:S05]  /*d210*/  @!P0 NANOSLEEP.SYNCS 0x989680 ;  /* 0x009896800000895d */ /* 0x004fea0003900000 */
[----:B------:R-:W2:Y:S02]  /*d220*/  @!P0 SYNCS.PHASECHK.TRANS64 P0, [R5+URZ+0x28], R7 ;  /* 0x00002807050085a7 */ /* 0x000ea400080010ff */
[----:B--2---:R-:W-:Y:S05]  /*d230*/  @!P0 BRA `(.L_x_188) ;  /* 0xfffffffc00f08947 */ /* 0x004fea000383ffff */
[----:B------:R-:W-:Y:S05]  /*d240*/  BRA `(.L_x_189) ;  /* 0xffffff5800707947 */ /* 0x000fea000383ffff */
.L_x_67:
[----:B------:R-:W-:Y:S02]  /*d250*/  MOV R5, UR4 ;  /* 0x0000000400057c02 */ /* 0x000fe40008000f00 */
[----:B------:R-:W-:-:S07]  /*d260*/  MOV R7, R6 ;  /* 0x0000000600077202 */ /* 0x000fce0000000f00 */
.L_x_190:
[----:B-1----:R1:W2:Y:S02]  /*d270*/  SYNCS.PHASECHK.TRANS64.TRYWAIT P0, [R5+URZ+0x138], R7 ;  /* 0x00013807050075a7 */ /* 0x0022a400080011ff */
[----:B--2---:R-:W-:Y:S05]  /*d280*/  @!P0 NANOSLEEP.SYNCS 0x989680 ;  /* 0x009896800000895d */ /* 0x004fea0003900000 */
[----:B------:R-:W2:Y:S02]  /*d290*/  @!P0 SYNCS.PHASECHK.TRANS64 P0, [R5+URZ+0x138], R7 ;  /* 0x00013807050085a7 */ /* 0x000ea400080010ff */
[----:B--2---:R-:W-:Y:S05]  /*d2a0*/  @!P0 BRA `(.L_x_190) ;  /* 0xfffffffc00f08947 */ /* 0x004fea000383ffff */
[----:B------:R-:W-:Y:S05]  /*d2b0*/  BRA `(.L_x_191) ;  /* 0xffffff5800707947 */ /* 0x000fea000383ffff */
.L_x_70:
[----:B------:R-:W-:Y:S02]  /*d2c0*/  MOV R5, UR4 ;  /* 0x0000000400057c02 */ /* 0x000fe40008000f00 */
[----:B------:R-:W-:-:S07]  /*d2d0*/  MOV R11, R10 ;  /* 0x0000000a000b7202 */ /* 0x000fce0000000f00 */
.L_x_192:
[----:B-1----:R1:W2:Y:S02]  /*d2e0*/  SYNCS.PHASECHK.TRANS64.TRYWAIT P0, [R5+URZ+0x18], R11 ;  /* 0x0000180b050075a7 */ /* 0x0022a400080011ff */
[----:B--2---:R-:W-:Y:S05]  /*d2f0*/  @!P0 NANOSLEEP.SYNCS 0x989680 ;  /* 0x009896800000895d */ /* 0x004fea0003900000 */
[----:B------:R-:W2:Y:S02]  /*d300*/  @!P0 SYNCS.PHASECHK.TRANS64 P0, [R5+URZ+0x18], R11 ;  /* 0x0000180b050085a7 */ /* 0x000ea400080010ff */
[----:B--2---:R-:W-:Y:S05]  /*d310*/  @!P0 BRA `(.L_x_192) ;  /* 0xfffffffc00f08947 */ /* 0x004fea000383ffff */
[----:B------:R-:W-:Y:S05]  /*d320*/  BRA `(.L_x_193) ;  /* 0xffffff5800747947 */ /* 0x000fea000383ffff */
.L_x_72:
[----:B-1----:R-:W-:Y:S02]  /*d330*/  MOV R5, UR4 ;  /* 0x0000000400057c02 */ /* 0x002fe40008000f00 */
[----:B------:R-:W-:-:S07]  /*d340*/  MOV R11, R10 ;  /* 0x0000000a000b7202 */ /* 0x000fce0000000f00 */
.L_x_194:
[----:B-1----:R1:W2:Y:S02]  /*d350*/  SYNCS.PHASECHK.TRANS64.TRYWAIT P0, [R5+URZ+0x18], R11 ;  /* 0x0000180b050075a7 */ /* 0x0022a400080011ff */
[----:B--2---:R-:W-:Y:S05]  /*d360*/  @!P0 NANOSLEEP.SYNCS 0x989680 ;  /* 0x009896800000895d */ /* 0x004fea0003900000 */
[----:B------:R-:W2:Y:S02]  /*d370*/  @!P0 SYNCS.PHASECHK.TRANS64 P0, [R5+URZ+0x18], R11 ;  /* 0x0000180b050085a7 */ /* 0x000ea400080010ff */
[----:B--2---:R-:W-:Y:S05]  /*d380*/  @!P0 BRA `(.L_x_194) ;  /* 0xfffffffc00f08947 */ /* 0x004fea000383ffff */
[----:B------:R-:W-:Y:S05]  /*d390*/  BRA `(.L_x_71) ;  /* 0xffffff5800787947 */ /* 0x000fea000383ffff */
.L_x_73:
[----:B-12---:R-:W-:Y:S02]  /*d3a0*/  MOV R5, UR4 ;  /* 0x0000000400057c02 */ /* 0x006fe40008000f00 */
[----:B------:R-:W-:-:S07]  /*d3b0*/  MOV R11, R10 ;  /* 0x0000000a000b7202 */ /* 0x000fce0000000f00 */
.L_x_195:
[----:B-1----:R1:W2:Y:S02]  /*d3c0*/  SYNCS.PHASECHK.TRANS64.TRYWAIT P0, [R5+URZ+0x38], R11 ;  /* 0x0000380b050075a7 */ /* 0x0022a400080011ff */
[----:B--2---:R-:W-:Y:S05]  /*d3d0*/  @!P0 NANOSLEEP.SYNCS 0x989680 ;  /* 0x009896800000895d */ /* 0x004fea0003900000 */
[----:B------:R-:W2:Y:S02]  /*d3e0*/  @!P0 SYNCS.PHASECHK.TRANS64 P0, [R5+URZ+0x38], R11 ;  /* 0x0000380b050085a7 */ /* 0x000ea400080010ff */
[----:B--2---:R-:W-:Y:S05]  /*d3f0*/  @!P0 BRA `(.L_x_195) ;  /* 0xfffffffc00f08947 */ /* 0x004fea000383ffff */
[----:B------:R-:W-:Y:S05]  /*d400*/  BRA `(.L_x_196) ;  /* 0xffffff5800687947 */ /* 0x000fea000383ffff */
.L_x_81:
[----:B------:R-:W-:-:S07]  /*d410*/  MOV R11, R10 ;  /* 0x0000000a000b7202 */ /* 0x000fce0000000f00 */
.L_x_197:
[----:B-1----:R1:W2:Y:S02]  /*d420*/  SYNCS.PHASECHK.TRANS64.TRYWAIT P0, [R14+URZ], R11 ;  /* 0x0000000b0e0075a7 */ /* 0x0022a400080011ff */
[----:B--2---:R-:W-:Y:S05]  /*d430*/  @!P0 NANOSLEEP.SYNCS 0x989680 ;  /* 0x009896800000895d */ /* 0x004fea0003900000 */
[----:B------:R-:W2:Y:S02]  /*d440*/  @!P0 SYNCS.PHASECHK.TRANS64 P0, [R14+URZ], R11 ;  /* 0x0000000b0e0085a7 */ /* 0x000ea400080010ff */
[----:B--2---:R-:W-:Y:S05]  /*d450*/  @!P0 BRA `(.L_x_197) ;  /* 0xfffffffc00f08947 */ /* 0x004fea000383ffff */
[----:B------:R-:W-:Y:S05]  /*d460*/  BRA `(.L_x_80) ;  /* 0xffffff5c00507947 */ /* 0x000fea000383ffff */
.L_x_84:
[----:B------:R-:W-:-:S07]  /*d470*/  MOV R7, R6 ;  /* 0x0000000600077202 */ /* 0x000fce0000000f00 */
.L_x_198:
[----:B-1----:R1:W2:Y:S02]  /*d480*/  SYNCS.PHASECHK.TRANS64.TRYWAIT P0, [R10+URZ], R7 ;  /* 0x000000070a0075a7 */ /* 0x0022a400080011ff */
[----:B--2---:R-:W-:Y:S05]  /*d490*/  @!P0 NANOSLEEP.SYNCS 0x989680 ;  /* 0x009896800000895d */ /* 0x004fea0003900000 */
[----:B------:R-:W2:Y:S02]  /*d4a0*/  @!P0 SYNCS.PHASECHK.TRANS64 P0, [R10+URZ], R7 ;  /* 0x000000070a0085a7 */ /* 0x000ea400080010ff */
[----:B--2---:R-:W-:Y:S05]  /*d4b0*/  @!P0 BRA `(.L_x_198) ;  /* 0xfffffffc00f08947 */ /* 0x004fea000383ffff */
[----:B------:R-:W-:Y:S05]  /*d4c0*/  BRA `(.L_x_83) ;  /* 0xffffff5c00b87947 */ /* 0x000fea000383ffff */
.L_x_86:
[----:B------:R-:W-:-:S07]  /*d4d0*/  MOV R6, UR34 ;  /* 0x0000002200067c02 */ /* 0x000fce0008000f00 */
.L_x_199:
[----:B--2---:R2:W3:Y:S02]  /*d4e0*/  SYNCS.PHASECHK.TRANS64.TRYWAIT P0, [R6+URZ], RZ ;  /* 0x000000ff060075a7 */ /* 0x0044e400080011ff */
[----:B---3--:R-:W-:Y:S05]  /*d4f0*/  @!P0 NANOSLEEP.SYNCS 0x989680 ;  /* 0x009896800000895d */ /* 0x008fea0003900000 */
[----:B------:R-:W3:Y:S02]  /*d500*/  @!P0 SYNCS.PHASECHK.TRANS64 P0, [R6+URZ], RZ ;  /* 0x000000ff060085a7 */ /* 0x000ee400080010ff */
[----:B---3--:R-:W-:Y:S05]  /*d510*/  @!P0 BRA `(.L_x_199) ;  /* 0xfffffffc00f08947 */ /* 0x008fea000383ffff */
[----:B------:R-:W-:Y:S05]  /*d520*/  BRA `(.L_x_200) ;  /* 0xffffff6000287947 */ /* 0x000fea000383ffff */
.L_x_87:
[----:B------:R-:W-:Y:S01]  /*d530*/  HFMA2 R10, -RZ, RZ, -0.0 , 0 ;  /* 0x80000000ff0a7431 */ /* 0x000fe200000001ff */
[----:B------:R-:W-:Y:S02]  /*d540*/  MOV R6, UR34 ;  /* 0x0000002200067c02 */ /* 0x000fe40008000f00 */
[----:B------:R-:W-:-:S07]  /*d550*/  MOV R11, 0x80000000 ;  /* 0x80000000000b7802 */ /* 0x000fce0000000f00 */
.L_x_201:
[----:B--2---:R2:W3:Y:S02]  /*d560*/  SYNCS.PHASECHK.TRANS64.TRYWAIT P0, [R6+URZ+0x48], R11 ;  /* 0x0000480b060075a7 */ /* 0x0044e400080011ff */
[----:B---3--:R-:W-:Y:S05]  /*d570*/  @!P0 NANOSLEEP.SYNCS 0x989680 ;  /* 0x009896800000895d */ /* 0x008fea0003900000 */
[----:B------:R-:W3:Y:S02]  /*d580*/  @!P0 SYNCS.PHASECHK.TRANS64 P0, [R6+URZ+0x48], R11 ;  /* 0x0000480b060085a7 */ /* 0x000ee400080010ff */
[----:B---3--:R-:W-:Y:S05]  /*d590*/  @!P0 BRA `(.L_x_201) ;  /* 0xfffffffc00f08947 */ /* 0x008fea000383ffff */
[----:B------:R-:W-:Y:S05]  /*d5a0*/  BRA `(.L_x_202) ;  /* 0xffffff6400247947 */ /* 0x000fea000383ffff */
.L_x_88:
[----:B--2---:R-:W-:-:S07]  /*d5b0*/  MOV R6, UR34 ;  /* 0x0000002200067c02 */ /* 0x004fce0008000f00 */
.L_x_203:
[----:B--2---:R2:W3:Y:S02]  /*d5c0*/  SYNCS.PHASECHK.TRANS64.TRYWAIT P0, [R6+URZ+0x10], RZ ;  /* 0x000010ff060075a7 */ /* 0x0044e400080011ff */
[----:B---3--:R-:W-:Y:S05]  /*d5d0*/  @!P0 NANOSLEEP.SYNCS 0x989680 ;  /* 0x009896800000895d */ /* 0x008fea0003900000 */
[----:B------:R-:W3:Y:S02]  /*d5e0*/  @!P0 SYNCS.PHASECHK.TRANS64 P0, [R6+URZ+0x10], RZ ;  /* 0x000010ff060085a7 */ /* 0x000ee400080010ff */
[----:B---3--:R-:W-:Y:S05]  /*d5f0*/  @!P0 BRA `(.L_x_203) ;  /* 0xfffffffc00f08947 */ /* 0x008fea000383ffff */
[----:B------:R-:W-:Y:S05]  /*d600*/  BRA `(.L_x_204) ;  /* 0xffffff64003c7947 */ /* 0x000fea000383ffff */
.L_x_89:
[----:B------:R-:W-:Y:S01]  /*d610*/  HFMA2 R8, -RZ, RZ, -0.0 , 0 ;  /* 0x80000000ff087431 */ /* 0x000fe200000001ff */
[----:B------:R-:W-:Y:S02]  /*d620*/  MOV R6, UR34 ;  /* 0x0000002200067c02 */ /* 0x000fe40008000f00 */
[----:B------:R-:W-:-:S07]  /*d630*/  MOV R9, 0x80000000 ;  /* 0x8000000000097802 */ /* 0x000fce0000000f00 */
.L_x_205:
[----:B--2---:R2:W3:Y:S02]  /*d640*/  SYNCS.PHASECHK.TRANS64.TRYWAIT P0, [R6+URZ+0x58], R9 ;  /* 0x00005809060075a7 */ /* 0x0044e400080011ff */
[----:B---3--:R-:W-:Y:S05]  /*d650*/  @!P0 NANOSLEEP.SYNCS 0x989680 ;  /* 0x009896800000895d */ /* 0x008fea0003900000 */
[----:B------:R-:W3:Y:S02]  /*d660*/  @!P0 SYNCS.PHASECHK.TRANS64 P0, [R6+URZ+0x58], R9 ;  /* 0x00005809060085a7 */ /* 0x000ee400080010ff */
[----:B---3--:R-:W-:Y:S05]  /*d670*/  @!P0 BRA `(.L_x_205) ;  /* 0xfffffffc00f08947 */ /* 0x008fea000383ffff */
[----:B------:R-:W-:Y:S05]  /*d680*/  BRA `(.L_x_206) ;  /* 0xffffff68002c7947 */ /* 0x000fea000383ffff */
.L_x_90:
[----:B------:R-:W-:-:S07]  /*d690*/  MOV R6, UR34 ;  /* 0x0000002200067c02 */ /* 0x000fce0008000f00 */
.L_x_207:
[----:B-1----:R1:W2:Y:S02]  /*d6a0*/  SYNCS.PHASECHK.TRANS64.TRYWAIT P0, [R6+URZ+0x48], RZ ;  /* 0x000048ff060075a7 */ /* 0x0022a400080011ff */
[----:B--2---:R-:W-:Y:S05]  /*d6b0*/  @!P0 NANOSLEEP.SYNCS 0x989680 ;  /* 0x009896800000895d */ /* 0x004fea0003900000 */
[----:B------:R-:W2:Y:S02]  /*d6c0*/  @!P0 SYNCS.PHASECHK.TRANS64 P0, [R6+URZ+0x48], RZ ;  /* 0x000048ff060085a7 */ /* 0x000ea400080010ff */
[----:B--2---:R-:W-:Y:S05]  /*d6d0*/  @!P0 BRA `(.L_x_207) ;  /* 0xfffffffc00f08947 */ /* 0x004fea000383ffff */
[----:B------:R-:W-:Y:S05]  /*d6e0*/  BRA `(.L_x_208) ;  /* 0xffffff6c003c7947 */ /* 0x000fea000383ffff */
.L_x_91:
[----:B------:R-:W-:-:S07]  /*d6f0*/  MOV R6, UR34 ;  /* 0x0000002200067c02 */ /* 0x000fce0008000f00 */
.L_x_209:
[----:B-1----:R1:W2:Y:S02]  /*d700*/  SYNCS.PHASECHK.TRANS64.TRYWAIT P0, [R6+URZ+0x140], RZ ;  /* 0x000140ff060075a7 */ /* 0x0022a400080011ff */
[----:B--2---:R-:W-:Y:S05]  /*d710*/  @!P0 NANOSLEEP.SYNCS 0x989680 ;  /* 0x009896800000895d */ /* 0x004fea0003900000 */
[----:B------:R-:W2:Y:S02]  /*d720*/  @!P0 SYNCS.PHASECHK.TRANS64 P0, [R6+URZ+0x140], RZ ;  /* 0x000140ff060085a7 */ /* 0x000ea400080010ff */
[----:B--2---:R-:W-:Y:S05]  /*d730*/  @!P0 BRA `(.L_x_209) ;  /* 0xfffffffc00f08947 */ /* 0x004fea000383ffff */
[----:B------:R-:W-:Y:S05]  /*d740*/  BRA `(.L_x_210) ;  /* 0xffffff6c00bc7947 */ /* 0x000fea000383ffff */
.L_x_93:
[----:B------:R-:W-:Y:S02]  /*d750*/  MOV R6, UR34 ;  /* 0x0000002200067c02 */ /* 0x000fe40008000f00 */
[-C--:B------:R-:W-:Y:S02]  /*d760*/  MOV R34, R31.reuse ;  /* 0x0000001f00227202 */ /* 0x080fe40000000f00 */
[----:B------:R-:W-:-:S07]  /*d770*/  MOV R35, R31 ;  /* 0x0000001f00237202 */ /* 0x000fce0000000f00 */
.L_x_211:
[----:B-1----:R1:W2:Y:S02]  /*d780*/  SYNCS.PHASECHK.TRANS64.TRYWAIT P0, [R6+URZ], R35 ;  /* 0x00000023060075a7 */ /* 0x0022a400080011ff */
[----:B--2---:R-:W-:Y:S05]  /*d790*/  @!P0 NANOSLEEP.SYNCS 0x989680 ;  /* 0x009896800000895d */ /* 0x004fea0003900000 */
[----:B------:R-:W2:Y:S02]  /*d7a0*/  @!P0 SYNCS.PHASECHK.TRANS64 P0, [R6+URZ], R35 ;  /* 0x00000023060085a7 */ /* 0x000ea400080010ff */
[----:B--2---:R-:W-:Y:S05]  /*d7b0*/  @!P0 BRA `(.L_x_211) ;  /* 0xfffffffc00f08947 */ /* 0x004fea000383ffff */
[----:B------:R-:W-:Y:S05]  /*d7c0*/  BRA `(.L_x_212) ;  /* 0xffffff80004c7947 */ /* 0x000fea000383ffff */
.L_x_94:
[----:B------:R-:W-:Y:S02]  /*d7d0*/  MOV R31, UR34 ;  /* 0x00000022001f7c02 */ /* 0x000fe40008000f00 */
[----:B------:R-:W-:-:S07]  /*d7e0*/  MOV R33, R32 ;  /* 0x0000002000217202 */ /* 0x000fce0000000f00 */
.L_x_213:
[----:B-1----:R1:W2:Y:S02]  /*d7f0*/  SYNCS.PHASECHK.TRANS64.TRYWAIT P0, [R31+URZ+0x98], R33 ;  /* 0x000098211f0075a7 */ /* 0x0022a400080011ff */
[----:B--2---:R-:W-:Y:S05]  /*d800*/  @!P0 NANOSLEEP.SYNCS 0x989680 ;  /* 0x009896800000895d */ /* 0x004fea0003900000 */
[----:B------:R-:W2:Y:S02]  /*d810*/  @!P0 SYNCS.PHASECHK.TRANS64 P0, [R31+URZ+0x98], R33 ;  /* 0x000098211f0085a7 */ /* 0x000ea400080010ff */
[----:B--2---:R-:W-:Y:S05]  /*d820*/  @!P0 BRA `(.L_x_213) ;  /* 0xfffffffc00f08947 */ /* 0x004fea000383ffff */
[----:B------:R-:W-:Y:S05]  /*d830*/  BRA `(.L_x_214) ;  /* 0xffffff80003c7947 */ /* 0x000fea000383ffff */
.L_x_95:
[----:B------:R-:W-:Y:S02]  /*d840*/  MOV R6, UR34 ;  /* 0x0000002200067c02 */ /* 0x000fe40008000f00 */
[-C--:B------:R-:W-:Y:S02]  /*d850*/  MOV R34, R31.reuse ;  /* 0x0000001f00227202 */ /* 0x080fe40000000f00 */
[----:B------:R-:W-:-:S07]  /*d860*/  MOV R35, R31 ;  /* 0x0000001f00237202 */ /* 0x000fce0000000f00 */
.L_x_215:
[----:B-1----:R1:W2:Y:S02]  /*d870*/  SYNCS.PHASECHK.TRANS64.TRYWAIT P0, [R6+URZ+0x130], R35 ;  /* 0x00013023060075a7 */ /* 0x0022a400080011ff */
[----:B--2---:R-:W-:Y:S05]  /*d880*/  @!P0 NANOSLEEP.SYNCS 0x989680 ;  /* 0x009896800000895d */ /* 0x004fea0003900000 */
[----:B------:R-:W2:Y:S02]  /*d890*/  @!P0 SYNCS.PHASECHK.TRANS64 P0, [R6+URZ+0x130], R35 ;  /* 0x00013023060085a7 */ /* 0x000ea400080010ff */
[----:B--2---:R-:W-:Y:S05]  /*d8a0*/  @!P0 BRA `(.L_x_215) ;  /* 0xfffffffc00f08947 */ /* 0x004fea000383ffff */
[----:B------:R-:W-:Y:S05]  /*d8b0*/  BRA `(.L_x_216) ;  /* 0xffffff8400887947 */ /* 0x000fea000383ffff */
.L_x_96:
[----:B------:R-:W-:Y:S02]  /*d8c0*/  MOV R32, UR34 ;  /* 0x0000002200207c02 */ /* 0x000fe40008000f00 */
[-C--:B------:R-:W-:Y:S02]  /*d8d0*/  MOV R34, R33.reuse ;  /* 0x0000002100227202 */ /* 0x080fe40000000f00 */
[----:B------:R-:W-:-:S07]  /*d8e0*/  MOV R35, R33 ;  /* 0x0000002100237202 */ /* 0x000fce0000000f00 */
.L_x_217:
[----:B-1----:R1:W2:Y:S02]  /*d8f0*/  SYNCS.PHASECHK.TRANS64.TRYWAIT P0, [R32+URZ+0x58], R35 ;  /* 0x00005823200075a7 */ /* 0x0022a400080011ff */
[----:B--2---:R-:W-:Y:S05]  /*d900*/  @!P0 NANOSLEEP.SYNCS 0x989680 ;  /* 0x009896800000895d */ /* 0x004fea0003900000 */
[----:B------:R-:W2:Y:S02]  /*d910*/  @!P0 SYNCS.PHASECHK.TRANS64 P0, [R32+URZ+0x58], R35 ;  /* 0x00005823200085a7 */ /* 0x000ea400080010ff */
[----:B--2---:R-:W-:Y:S05]  /*d920*/  @!P0 BRA `(.L_x_217) ;  /* 0xfffffffc00f08947 */ /* 0x004fea000383ffff */
[----:B------:R-:W-:Y:S05]  /*d930*/  BRA `(.L_x_218) ;  /* 0xffffff8400787947 */ /* 0x000fea000383ffff */
.L_x_97:
[----:B------:R-:W-:Y:S02]  /*d940*/  MOV R31, UR34 ;  /* 0x00000022001f7c02 */ /* 0x000fe40008000f00 */
[----:B------:R-:W-:-:S07]  /*d950*/  MOV R33, R32 ;  /* 0x0000002000217202 */ /* 0x000fce0000000f00 */
.L_x_219:
[----:B-1----:R1:W2:Y:S02]  /*d960*/  SYNCS.PHASECHK.TRANS64.TRYWAIT P0, [R31+URZ+0x10], R33 ;  /* 0x000010211f0075a7 */ /* 0x0022a400080011ff */
[----:B--2---:R-:W-:Y:S05]  /*d970*/  @!P0 NANOSLEEP.SYNCS 0x989680 ;  /* 0x009896800000895d */ /* 0x004fea0003900000 */
[----:B------:R-:W2:Y:S02]  /*d980*/  @!P0 SYNCS.PHASECHK.TRANS64 P0, [R31+URZ+0x10], R33 ;  /* 0x000010211f0085a7 */ /* 0x000ea400080010ff */
[----:B--2---:R-:W-:Y:S05]  /*d990*/  @!P0 BRA `(.L_x_219) ;  /* 0xfffffffc00f08947 */ /* 0x004fea000383ffff */
[----:B------:R-:W-:Y:S05]  /*d9a0*/  BRA `(.L_x_220) ;  /* 0xffffff8800607947 */ /* 0x000fea000383ffff */
.L_x_98:
[----:B------:R-:W-:Y:S02]  /*d9b0*/  MOV R6, UR34 ;  /* 0x0000002200067c02 */ /* 0x000fe40008000f00 */
[----:B------:R-:W-:-:S07]  /*d9c0*/  MOV R33, R32 ;  /* 0x0000002000217202 */ /* 0x000fce0000000f00 */
.L_x_221:
[----:B-1----:R1:W2:Y:S02]  /*d9d0*/  SYNCS.PHASECHK.TRANS64.TRYWAIT P0, [R6+URZ+0x60], R33 ;  /* 0x00006021060075a7 */ /* 0x0022a400080011ff */
[----:B--2---:R-:W-:Y:S05]  /*d9e0*/  @!P0 NANOSLEEP.SYNCS 0x989680 ;  /* 0x009896800000895d */ /* 0x004fea0003900000 */
[----:B------:R-:W2:Y:S02]  /*d9f0*/  @!P0 SYNCS.PHASECHK.TRANS64 P0, [R6+URZ+0x60], R33 ;  /* 0x00006021060085a7 */ /* 0x000ea400080010ff */
[----:B--2---:R-:W-:Y:S05]  /*da00*/  @!P0 BRA `(.L_x_221) ;  /* 0xfffffffc00f08947 */ /* 0x004fea000383ffff */
[----:B------:R-:W-:Y:S05]  /*da10*/  BRA `(.L_x_222) ;  /* 0xffffff8800e07947 */ /* 0x000fea000383ffff */
.L_x_99:
[----:B-1----:R-:W-:Y:S02]  /*da20*/  MOV R6, UR34 ;  /* 0x0000002200067c02 */ /* 0x002fe40008000f00 */
[-C--:B------:R-:W-:Y:S02]  /*da30*/  MOV R32, R31.reuse ;  /* 0x0000001f00207202 */ /* 0x080fe40000000f00 */
[----:B------:R-:W-:-:S07]  /*da40*/  MOV R33, R31 ;  /* 0x0000001f00217202 */ /* 0x000fce0000000f00 */
.L_x_223:
[----:B-1----:R1:W2:Y:S02]  /*da50*/  SYNCS.PHASECHK.TRANS64.TRYWAIT P0, [R6+URZ+0x160], R33 ;  /* 0x00016021060075a7 */ /* 0x0022a400080011ff */
[----:B--2---:R-:W-:Y:S05]  /*da60*/  @!P0 NANOSLEEP.SYNCS 0x989680 ;  /* 0x009896800000895d */ /* 0x004fea0003900000 */
[----:B------:R-:W2:Y:S02]  /*da70*/  @!P0 SYNCS.PHASECHK.TRANS64 P0, [R6+URZ+0x160], R33 ;  /* 0x00016021060085a7 */ /* 0x000ea400080010ff */
[----:B--2---:R-:W-:Y:S05]  /*da80*/  @!P0 BRA `(.L_x_223) ;  /* 0xfffffffc00f08947 */ /* 0x004fea000383ffff */
[----:B------:R-:W-:Y:S05]  /*da90*/  BRA `(.L_x_224) ;  /* 0xffffff8800d07947 */ /* 0x000fea000383ffff */
.L_x_101:
[----:B------:R-:W-:Y:S02]  /*daa0*/  SHF.L.U32 R32, R12, 0x1f, RZ ;  /* 0x0000001f0c207819 */ /* 0x000fe400000006ff */
[----:B------:R-:W-:Y:S02]  /*dab0*/  MOV R6, UR34 ;  /* 0x0000002200067c02 */ /* 0x000fe40008000f00 */
[----:B------:R-:W-:-:S07]  /*dac0*/  MOV R33, R32 ;  /* 0x0000002000217202 */ /* 0x000fce0000000f00 */
.L_x_225:
[----:B-1----:R1:W2:Y:S02]  /*dad0*/  SYNCS.PHASECHK.TRANS64.TRYWAIT P0, [R6+URZ+0x48], R33 ;  /* 0x00004821060075a7 */ /* 0x0022a400080011ff */
[----:B--2---:R-:W-:Y:S05]  /*dae0*/  @!P0 NANOSLEEP.SYNCS 0x989680 ;  /* 0x009896800000895d */ /* 0x004fea0003900000 */
[----:B------:R-:W2:Y:S02]  /*daf0*/  @!P0 SYNCS.PHASECHK.TRANS64 P0, [R6+URZ+0x48], R33 ;  /* 0x00004821060085a7 */ /* 0x000ea400080010ff */
[----:B--2---:R-:W-:Y:S05]  /*db00*/  @!P0 BRA `(.L_x_225) ;  /* 0xfffffffc00f08947 */ /* 0x004fea000383ffff */
[----:B------:R-:W-:Y:S05]  /*db10*/  BRA `(.L_x_226) ;  /* 0xffffff8c00c07947 */ /* 0x000fea000383ffff */
.L_x_103:
[----:B-1----:R-:W-:Y:S02]  /*db20*/  MOV R6, UR34 ;  /* 0x0000002200067c02 */ /* 0x002fe40008000f00 */
[----:B------:R-:W-:Y:S02]  /*db30*/  MOV R16, 0x80000000 ;  /* 0x8000000000107802 */ /* 0x000fe40000000f00 */
[----:B------:R-:W-:-:S07]  /*db40*/  MOV R17, 0x80000000 ;  /* 0x8000000000117802 */ /* 0x000fce0000000f00 */
.L_x_227:
[----:B-1----:R1:W3:Y:S02]  /*db50*/  SYNCS.PHASECHK.TRANS64.TRYWAIT P0, [R6+URZ+0x80], R17 ;  /* 0x00008011060075a7 */ /* 0x0022e400080011ff */
[----:B---3--:R-:W-:Y:S05]  /*db60*/  @!P0 NANOSLEEP.SYNCS 0x989680 ;  /* 0x009896800000895d */ /* 0x008fea0003900000 */
[----:B------:R-:W3:Y:S02]  /*db70*/  @!P0 SYNCS.PHASECHK.TRANS64 P0, [R6+URZ+0x80], R17 ;  /* 0x00008011060085a7 */ /* 0x000ee400080010ff */
[----:B---3--:R-:W-:Y:S05]  /*db80*/  @!P0 BRA `(.L_x_227) ;  /* 0xfffffffc00f08947 */ /* 0x008fea000383ffff */
[----:B------:R-:W-:Y:S05]  /*db90*/  BRA `(.L_x_228) ;  /* 0xffffff9000787947 */ /* 0x000fea000383ffff */
.L_x_104:
[----:B------:R-:W-:Y:S01]  /*dba0*/  HFMA2 R8, -RZ, RZ, -0.0 , 0 ;  /* 0x80000000ff087431 */ /* 0x000fe200000001ff */
[----:B-1----:R-:W-:Y:S02]  /*dbb0*/  MOV R6, UR34 ;  /* 0x0000002200067c02 */ /* 0x002fe40008000f00 */
[----:B------:R-:W-:-:S07]  /*dbc0*/  MOV R9, 0x80000000 ;  /* 0x8000000000097802 */ /* 0x000fce0000000f00 */
.L_x_229:
[----:B-1----:R1:W3:Y:S02]  /*dbd0*/  SYNCS.PHASECHK.TRANS64.TRYWAIT P0, [R6+URZ+0x88], R9 ;  /* 0x00008809060075a7 */ /* 0x0022e400080011ff */
[----:B---3--:R-:W-:Y:S05]  /*dbe0*/  @!P0 NANOSLEEP.SYNCS 0x989680 ;  /* 0x009896800000895d */ /* 0x008fea0003900000 */
[----:B------:R-:W3:Y:S02]  /*dbf0*/  @!P0 SYNCS.PHASECHK.TRANS64 P0, [R6+URZ+0x88], R9 ;  /* 0x00008809060085a7 */ /* 0x000ee400080010ff */
[----:B---3--:R-:W-:Y:S05]  /*dc00*/  @!P0 BRA `(.L_x_229) ;  /* 0xfffffffc00f08947 */ /* 0x008fea000383ffff */
[----:B------:R-:W-:Y:S05]  /*dc10*/  BRA `(.L_x_230) ;  /* 0xffffff9000687947 */ /* 0x000fea000383ffff */
.L_x_105:
[----:B-1----:R-:W-:Y:S02]  /*dc20*/  MOV R6, UR34 ;  /* 0x0000002200067c02 */ /* 0x002fe40008000f00 */
[----:B------:R-:W-:-:S07]  /*dc30*/  MOV R19, R18 ;  /* 0x0000001200137202 */ /* 0x000fce0000000f00 */
.L_x_231:
[----:B-1----:R1:W3:Y:S02]  /*dc40*/  SYNCS.PHASECHK.TRANS64.TRYWAIT P0, [R6+URZ+0x130], R19 ;  /* 0x00013013060075a7 */ /* 0x0022e400080011ff */
[----:B---3--:R-:W-:Y:S05]  /*dc50*/  @!P0 NANOSLEEP.SYNCS 0x989680 ;  /* 0x009896800000895d */ /* 0x008fea0003900000 */
[----:B------:R-:W3:Y:S02]  /*dc60*/  @!P0 SYNCS.PHASECHK.TRANS64 P0, [R6+URZ+0x130], R19 ;  /* 0x00013013060085a7 */ /* 0x000ee400080010ff */
[----:B---3--:R-:W-:Y:S05]  /*dc70*/  @!P0 BRA `(.L_x_231) ;  /* 0xfffffffc00f08947 */ /* 0x008fea000383ffff */
[----:B------:R-:W-:Y:S05]  /*dc80*/  BRA `(.L_x_232) ;  /* 0xffffff9000587947 */ /* 0x000fea000383ffff */
.L_x_106:
[----:B------:R-:W-:Y:S02]  /*dc90*/  MOV R9, UR34 ;  /* 0x0000002200097c02 */ /* 0x000fe40008000f00 */
[----:B------:R-:W-:-:S07]  /*dca0*/  MOV R17, R16 ;  /* 0x0000001000117202 */ /* 0x000fce0000000f00 */
.L_x_233:
[----:B-1----:R1:W3:Y:S02]  /*dcb0*/  SYNCS.PHASECHK.TRANS64.TRYWAIT P0, [R9+URZ+0x58], R17 ;  /* 0x00005811090075a7 */ /* 0x0022e400080011ff */
[----:B---3--:R-:W-:Y:S05]  /*dcc0*/  @!P0 NANOSLEEP.SYNCS 0x989680 ;  /* 0x009896800000895d */ /* 0x008fea0003900000 */
[----:B------:R-:W3:Y:S02]  /*dcd0*/  @!P0 SYNCS.PHASECHK.TRANS64 P0, [R9+URZ+0x58], R17 ;  /* 0x00005811090085a7 */ /* 0x000ee400080010ff */
[----:B---3--:R-:W-:Y:S05]  /*dce0*/  @!P0 BRA `(.L_x_233) ;  /* 0xfffffffc00f08947 */ /* 0x008fea000383ffff */
[----:B------:R-:W-:Y:S05]  /*dcf0*/  BRA `(.L_x_234) ;  /* 0xffffff9400147947 */ /* 0x000fea000383ffff */
.L_x_107:
[----:B------:R-:W-:Y:S02]  /*dd00*/  MOV R6, UR34 ;  /* 0x0000002200067c02 */ /* 0x000fe40008000f00 */
[----:B------:R-:W-:-:S07]  /*dd10*/  MOV R11, R10 ;  /* 0x0000000a000b7202 */ /* 0x000fce0000000f00 */
.L_x_235:
[----:B--2---:R2:W3:Y:S02]  /*dd20*/  SYNCS.PHASECHK.TRANS64.TRYWAIT P0, [R6+URZ+0x60], R11 ;  /* 0x0000600b060075a7 */ /* 0x0044e400080011ff */
[----:B---3--:R-:W-:Y:S05]  /*dd30*/  @!P0 NANOSLEEP.SYNCS 0x989680 ;  /* 0x009896800000895d */ /* 0x008fea0003900000 */
[----:B------:R-:W3:Y:S02]  /*dd40*/  @!P0 SYNCS.PHASECHK.TRANS64 P0, [R6+URZ+0x60], R11 ;  /* 0x0000600b060085a7 */ /* 0x000ee400080010ff */
[----:B---3--:R-:W-:Y:S05]  /*dd50*/  @!P0 BRA `(.L_x_235) ;  /* 0xfffffffc00f08947 */ /* 0x008fea000383ffff */
[----:B------:R-:W-:Y:S05]  /*dd60*/  BRA `(.L_x_236) ;  /* 0xffffff9400807947 */ /* 0x000fea000383ffff */
.L_x_108:
[----:B--2---:R-:W-:Y:S02]  /*dd70*/  MOV R11, UR34 ;  /* 0x00000022000b7c02 */ /* 0x004fe40008000f00 */
[----:B-1----:R-:W-:-:S07]  /*dd80*/  MOV R9, R8 ;  /* 0x0000000800097202 */ /* 0x002fce0000000f00 */
.L_x_237:
[----:B-1----:R1:W2:Y:S02]  /*dd90*/  SYNCS.PHASECHK.TRANS64.TRYWAIT P0, [R11+URZ+0x160], R9 ;  /* 0x000160090b0075a7 */ /* 0x0022a400080011ff */
[----:B--2---:R-:W-:Y:S05]  /*dda0*/  @!P0 NANOSLEEP.SYNCS 0x989680 ;  /* 0x009896800000895d */ /* 0x004fea0003900000 */
[----:B------:R-:W2:Y:S02]  /*ddb0*/  @!P0 SYNCS.PHASECHK.TRANS64 P0, [R11+URZ+0x160], R9 ;  /* 0x000160090b0085a7 */ /* 0x000ea400080010ff */
[----:B--2---:R-:W-:Y:S05]  /*ddc0*/  @!P0 BRA `(.L_x_237) ;  /* 0xfffffffc00f08947 */ /* 0x004fea000383ffff */
[----:B------:R-:W-:Y:S05]  /*ddd0*/  BRA `(.L_x_238) ;  /* 0xffffff9400707947 */ /* 0x000fea000383ffff */
.L_x_109:
[----:B-1----:R-:W-:Y:S02]  /*dde0*/  MOV R9, UR34 ;  /* 0x0000002200097c02 */ /* 0x002fe40008000f00 */
[----:B------:R-:W-:-:S07]  /*ddf0*/  MOV R15, R14 ;  /* 0x0000000e000f7202 */ /* 0x000fce0000000f00 */
.L_x_239:
[----:B-1----:R1:W3:Y:S02]  /*de00*/  SYNCS.PHASECHK.TRANS64.TRYWAIT P0, [R9+URZ+0x98], R15 ;  /* 0x0000980f090075a7 */ /* 0x0022e400080011ff */
[----:B---3--:R-:W-:Y:S05]  /*de10*/  @!P0 NANOSLEEP.SYNCS 0x989680 ;  /* 0x009896800000895d */ /* 0x008fea0003900000 */
[----:B------:R-:W3:Y:S02]  /*de20*/  @!P0 SYNCS.PHASECHK.TRANS64 P0, [R9+URZ+0x98], R15 ;  /* 0x0000980f090085a7 */ /* 0x000ee400080010ff */
[----:B---3--:R-:W-:Y:S05]  /*de30*/  @!P0 BRA `(.L_x_239) ;  /* 0xfffffffc00f08947 */ /* 0x008fea000383ffff */
[----:B------:R-:W-:Y:S05]  /*de40*/  BRA `(.L_x_240) ;  /* 0xffffff94006c7947 */ /* 0x000fea000383ffff */
.L_x_111:
[----:B------:R-:W-:-:S07]  /*de50*/  MOV R4, UR34 ;  /* 0x0000002200047c02 */ /* 0x000fce0008000f00 */
.L_x_241:
[----:B--2---:R2:W3:Y:S02]  /*de60*/  SYNCS.PHASECHK.TRANS64.TRYWAIT P0, [R4+URZ+0x128], RZ ;  /* 0x000128ff040075a7 */ /* 0x0044e400080011ff */
[----:B---3--:R-:W-:Y:S05]  /*de70*/  @!P0 NANOSLEEP.SYNCS 0x989680 ;  /* 0x009896800000895d */ /* 0x008fea0003900000 */
[----:B------:R-:W3:Y:S02]  /*de80*/  @!P0 SYNCS.PHASECHK.TRANS64 P0, [R4+URZ+0x128], RZ ;  /* 0x000128ff040085a7 */ /* 0x000ee400080010ff */
[----:B---3--:R-:W-:Y:S05]  /*de90*/  @!P0 BRA `(.L_x_241) ;  /* 0xfffffffc00f08947 */ /* 0x008fea000383ffff */
[----:B------:R-:W-:Y:S05]  /*dea0*/  BRA `(.L_x_242) ;  /* 0xffffff9c00107947 */ /* 0x000fea000383ffff */
.L_x_119:
[----:B------:R-:W-:Y:S02]  /*deb0*/  MOV R6, UR6 ;  /* 0x0000000600067c02 */ /* 0x000fe40008000f00 */
[----:B------:R-:W-:Y:S02]  /*dec0*/  MOV R7, UR6 ;  /* 0x0000000600077c02 */ /* 0x000fe40008000f00 */
[----:B------:R-:W-:-:S07]  /*ded0*/  MOV R5, UR4 ;  /* 0x0000000400057c02 */ /* 0x000fce0008000f00 */
.L_x_243:
[----:B-1----:R1:W2:Y:S02]  /*dee0*/  SYNCS.PHASECHK.TRANS64.TRYWAIT P0, [R5+URZ+0x20], R7 ;  /* 0x00002007050075a7 */ /* 0x0022a400080011ff */
[----:B--2---:R-:W-:Y:S05]  /*def0*/  @!P0 NANOSLEEP.SYNCS 0x989680 ;  /* 0x009896800000895d */ /* 0x004fea0003900000 */
[----:B------:R-:W2:Y:S02]  /*df00*/  @!P0 SYNCS.PHASECHK.TRANS64 P0, [R5+URZ+0x20], R7 ;  /* 0x00002007050085a7 */ /* 0x000ea400080010ff */
[----:B--2---:R-:W-:Y:S05]  /*df10*/  @!P0 BRA `(.L_x_243) ;  /* 0xfffffffc00f08947 */ /* 0x004fea000383ffff */
[----:B------:R-:W-:Y:S05]  /*df20*/  BRA `(.L_x_244) ;  /* 0xffffffa000e47947 */ /* 0x000fea000383ffff */
.L_x_120:
[----:B------:R-:W-:Y:S02]  /*df30*/  MOV R6, UR5 ;  /* 0x0000000500067c02 */ /* 0x000fe40008000f00 */
[----:B-1----:R-:W-:Y:S02]  /*df40*/  MOV R7, UR5 ;  /* 0x0000000500077c02 */ /* 0x002fe40008000f00 */
[----:B------:R-:W-:-:S07]  /*df50*/  MOV R4, UR4 ;  /* 0x0000000400047c02 */ /* 0x000fce0008000f00 */
.L_x_245:
[----:B-1----:R1:W2:Y:S02]  /*df60*/  SYNCS.PHASECHK.TRANS64.TRYWAIT P0, [R4+URZ+0x40], R7 ;  /* 0x00004007040075a7 */ /* 0x0022a400080011ff */
[----:B--2---:R-:W-:Y:S05]  /*df70*/  @!P0 NANOSLEEP.SYNCS 0x989680 ;  /* 0x009896800000895d */ /* 0x004fea0003900000 */
[----:B------:R-:W2:Y:S02]  /*df80*/  @!P0 SYNCS.PHASECHK.TRANS64 P0, [R4+URZ+0x40], R7 ;  /* 0x00004007040085a7 */ /* 0x000ea400080010ff */
[----:B--2---:R-:W-:Y:S05]  /*df90*/  @!P0 BRA `(.L_x_245) ;  /* 0xfffffffc00f08947 */ /* 0x004fea000383ffff */
[----:B------:R-:W-:Y:S05]  /*dfa0*/  BRA `(.L_x_246) ;  /* 0xffffffa000d07947 */ /* 0x000fea000383ffff */
.L_x_122:
[----:B------:R-:W-:Y:S02]  /*dfb0*/  MOV R6, UR6 ;  /* 0x0000000600067c02 */ /* 0x000fe40008000f00 */
[----:B------:R-:W-:Y:S02]  /*dfc0*/  MOV R7, UR6 ;  /* 0x0000000600077c02 */ /* 0x000fe40008000f00 */
[----:B------:R-:W-:-:S07]  /*dfd0*/  MOV R4, UR4 ;  /* 0x0000000400047c02 */ /* 0x000fce0008000f00 */
.L_x_247:
[----:B-1----:R1:W2:Y:S02]  /*dfe0*/  SYNCS.PHASECHK.TRANS64.TRYWAIT P0, [R4+URZ+0x30], R7 ;  /* 0x00003007040075a7 */ /* 0x0022a400080011ff */
[----:B--2---:R-:W-:Y:S05]  /*dff0*/  @!P0 NANOSLEEP.SYNCS 0x989680 ;  /* 0x009896800000895d */ /* 0x004fea0003900000 */
[----:B------:R-:W2:Y:S02]  /*e000*/  @!P0 SYNCS.PHASECHK.TRANS64 P0, [R4+URZ+0x30], R7 ;  /* 0x00003007040085a7 */ /* 0x000ea400080010ff */
[----:B--2---:R-:W-:Y:S05]  /*e010*/  @!P0 BRA `(.L_x_247) ;  /* 0xfffffffc00f08947 */ /* 0x004fea000383ffff */
[----:B------:R-:W-:Y:S05]  /*e020*/  BRA `(.L_x_248) ;  /* 0xffffffb000e07947 */ /* 0x000fea000383ffff */
.L_x_123:
[----:B------:R-:W-:Y:S02]  /*e030*/  MOV R6, UR5 ;  /* 0x0000000500067c02 */ /* 0x000fe40008000f00 */
[----:B-1----:R-:W-:Y:S02]  /*e040*/  MOV R7, UR5 ;  /* 0x0000000500077c02 */ /* 0x002fe40008000f00 */
[----:B------:R-:W-:-:S07]  /*e050*/  MOV R4, UR4 ;  /* 0x0000000400047c02 */ /* 0x000fce0008000f00 */
.L_x_249:
[----:B-1----:R1:W2:Y:S02]  /*e060*/  SYNCS.PHASECHK.TRANS64.TRYWAIT P0, [R4+URZ+0x50], R7 ;  /* 0x00005007040075a7 */ /* 0x0022a400080011ff */
[----:B--2---:R-:W-:Y:S05]  /*e070*/  @!P0 NANOSLEEP.SYNCS 0x989680 ;  /* 0x009896800000895d */ /* 0x004fea0003900000 */
[----:B------:R-:W2:Y:S02]  /*e080*/  @!P0 SYNCS.PHASECHK.TRANS64 P0, [R4+URZ+0x50], R7 ;  /* 0x00005007040085a7 */ /* 0x000ea400080010ff */
[----:B--2---:R-:W-:Y:S05]  /*e090*/  @!P0 BRA `(.L_x_249) ;  /* 0xfffffffc00f08947 */ /* 0x004fea000383ffff */
[----:B------:R-:W-:Y:S05]  /*e0a0*/  BRA `(.L_x_250) ;  /* 0xffffffb000d47947 */ /* 0x000fea000383ffff */
.L_x_124:
[----:B------:R-:W-:Y:S02]  /*e0b0*/  MOV R6, UR6 ;  /* 0x0000000600067c02 */ /* 0x000fe40008000f00 */
[----:B------:R-:W-:Y:S02]  /*e0c0*/  MOV R7, UR6 ;  /* 0x0000000600077c02 */ /* 0x000fe40008000f00 */
[----:B------:R-:W-:-:S07]  /*e0d0*/  MOV R4, UR4 ;  /* 0x0000000400047c02 */ /* 0x000fce0008000f00 */
.L_x_251:
[----:B-1----:R1:W2:Y:S02]  /*e0e0*/  SYNCS.PHASECHK.TRANS64.TRYWAIT P0, [R4+URZ+0x68], R7 ;  /* 0x00006807040075a7 */ /* 0x0022a400080011ff */
[----:B--2---:R-:W-:Y:S05]  /*e0f0*/  @!P0 NANOSLEEP.SYNCS 0x989680 ;  /* 0x009896800000895d */ /* 0x004fea0003900000 */
[----:B------:R-:W2:Y:S02]  /*e100*/  @!P0 SYNCS.PHASECHK.TRANS64 P0, [R4+URZ+0x68], R7 ;  /* 0x00006807040085a7 */ /* 0x000ea400080010ff */
[----:B--2---:R-:W-:Y:S05]  /*e110*/  @!P0 BRA `(.L_x_251) ;  /* 0xfffffffc00f08947 */ /* 0x004fea000383ffff */
[----:B------:R-:W-:Y:S05]  /*e120*/  BRA `(.L_x_252) ;  /* 0xffffffb400bc7947 */ /* 0x000fea000383ffff */
.L_x_131:
[----:B------:R-:W-:-:S07]  /*e130*/  MOV R6, UR6 ;  /* 0x0000000600067c02 */ /* 0x000fce0008000f00 */
.L_x_253:
[----:B-1----:R1:W2:Y:S02]  /*e140*/  SYNCS.PHASECHK.TRANS64.TRYWAIT P0, [R6+URZ+0x70], RZ ;  /* 0x000070ff060075a7 */ /* 0x0022a400080011ff */
[----:B--2---:R-:W-:Y:S05]  /*e150*/  @!P0 NANOSLEEP.SYNCS 0x989680 ;  /* 0x009896800000895d */ /* 0x004fea0003900000 */
[----:B------:R-:W2:Y:S02]  /*e160*/  @!P0 SYNCS.PHASECHK.TRANS64 P0, [R6+URZ+0x70], RZ ;  /* 0x000070ff060085a7 */ /* 0x000ea400080010ff */
[----:B--2---:R-:W-:Y:S05]  /*e170*/  @!P0 BRA `(.L_x_253) ;  /* 0xfffffffc00f08947 */ /* 0x004fea000383ffff */
[----:B------:R-:W-:Y:S05]  /*e180*/  BRA `(.L_x_254) ;  /* 0xffffffc400507947 */ /* 0x000fea000383ffff */
.L_x_133:
[----:B------:R-:W-:-:S07]  /*e190*/  MOV R4, UR6 ;  /* 0x0000000600047c02 */ /* 0x000fce0008000f00 */
.L_x_255:
[----:B--2---:R2:W3:Y:S02]  /*e1a0*/  SYNCS.PHASECHK.TRANS64.TRYWAIT P0, [R4+URZ+0x78], RZ ;  /* 0x000078ff040075a7 */ /* 0x0044e400080011ff */
[----:B---3--:R-:W-:Y:S05]  /*e1b0*/  @!P0 NANOSLEEP.SYNCS 0x989680 ;  /* 0x009896800000895d */ /* 0x008fea0003900000 */
[----:B------:R-:W3:Y:S02]  /*e1c0*/  @!P0 SYNCS.PHASECHK.TRANS64 P0, [R4+URZ+0x78], RZ ;  /* 0x000078ff040085a7 */ /* 0x000ee400080010ff */
[----:B---3--:R-:W-:Y:S05]  /*e1d0*/  @!P0 BRA `(.L_x_255) ;  /* 0xfffffffc00f08947 */ /* 0x008fea000383ffff */
[----:B------:R-:W-:Y:S05]  /*e1e0*/  BRA `(.L_x_256) ;  /* 0xffffffc800c07947 */ /* 0x000fea000383ffff */
.L_x_142:
[----:B------:R-:W-:Y:S02]  /*e1f0*/  MOV R2, UR7 ;  /* 0x0000000700027c02 */ /* 0x000fe40008000f00 */
[----:B------:R-:W-:-:S07]  /*e200*/  MOV R5, R4 ;  /* 0x0000000400057202 */ /* 0x000fce0000000f00 */
.L_x_257:
[----:B-1----:R1:W2:Y:S02]  /*e210*/  SYNCS.PHASECHK.TRANS64.TRYWAIT P0, [R2+URZ+0x90], R5 ;  /* 0x00009005020075a7 */ /* 0x0022a400080011ff */
[----:B--2---:R-:W-:Y:S05]  /*e220*/  @!P0 NANOSLEEP.SYNCS 0x989680 ;  /* 0x009896800000895d */ /* 0x004fea0003900000 */
[----:B------:R-:W2:Y:S02]  /*e230*/  @!P0 SYNCS.PHASECHK.TRANS64 P0, [R2+URZ+0x90], R5 ;  /* 0x00009005020085a7 */ /* 0x000ea400080010ff */
[----:B--2---:R-:W-:Y:S05]  /*e240*/  @!P0 BRA `(.L_x_257) ;  /* 0xfffffffc00f08947 */ /* 0x004fea000383ffff */
[----:B------:R-:W-:Y:S05]  /*e250*/  BRA `(.L_x_258) ;  /* 0xffffffd800387947 */ /* 0x000fea000383ffff */
        .weak           $__internal_0_$__cuda_sm10x_tcgen05_guardrail_trap_col_being_dealloced_not_returned_by_alloc
        .type           $__internal_0_$__cuda_sm10x_tcgen05_guardrail_trap_col_being_dealloced_not_returned_by_alloc,@function
        .size           $__internal_0_$__cuda_sm10x_tcgen05_guardrail_trap_col_being_dealloced_not_returned_by_alloc,($__internal_1_$__cuda_sm10x_tcgen05_guardrail_trap_phase_invalid_during_alloc - $__internal_0_$__cuda_sm10x_tcgen05_guardrail_trap_col_being_dealloced_not_returned_by_alloc)
$__internal_0_$__cuda_sm10x_tcgen05_guardrail_trap_col_being_dealloced_not_returned_by_alloc:
[----:B------:R-:W-:Y:S05]  /*e260*/  BPT.TRAP 0x1 ;  /* 0x000000040000795c */ /* 0x000fea0000300000 */
[----:B------:R-:W-:-:S04]  /*e270*/  HFMA2 R5, -RZ, RZ, 0, 0 ;  /* 0x00000000ff057431 */ /* 0x000fc800000001ff */
[----:B------:R-:W-:Y:S05]  /*e280*/  RET.REL.NODEC R4 `(kernel_cutlass_kernel_flash_attncuteflash_bwd_sm100FlashAttentionBackwardSm100_object_at__tensor0000o12811101213_tensor0000_o_12810111213_tensor0000o12811101213_tensor0000_o_12810111213_t_0) ;  /* 0xffffff1c045c7950 */ /* 0x000fea0003c3ffff */
        .weak           $__internal_1_$__cuda_sm10x_tcgen05_guardrail_trap_phase_invalid_during_alloc
        .type           $__internal_1_$__cuda_sm10x_tcgen05_guardrail_trap_phase_invalid_during_alloc,@function
        .size           $__internal_1_$__cuda_sm10x_tcgen05_guardrail_trap_phase_invalid_during_alloc,($__internal_2_$__cuda_sm10x_tcgen05_guardrail_trap_unallocated_columns_being_dealloced - $__internal_1_$__cuda_sm10x_tcgen05_guardrail_trap_phase_invalid_during_alloc)
$__internal_1_$__cuda_sm10x_tcgen05_guardrail_trap_phase_invalid_during_alloc:
[----:B------:R-:W-:Y:S05]  /*e290*/  BPT.TRAP 0x1 ;  /* 0x000000040000795c */ /* 0x000fea0000300000 */
[----:B------:R-:W-:-:S04]  /*e2a0*/  MOV R7, 0x0 ;  /* 0x0000000000077802 */ /* 0x000fc80000000f00 */
[----:B------:R-:W-:Y:S05]  /*e2b0*/  RET.REL.NODEC R6 `(kernel_cutlass_kernel_flash_attncuteflash_bwd_sm100FlashAttentionBackwardSm100_object_at__tensor0000o12811101213_tensor0000_o_12810111213_tensor0000o12811101213_tensor0000_o_12810111213_t_0) ;  /* 0xffffff1c06507950 */ /* 0x000fea0003c3ffff */
        .weak           $__internal_2_$__cuda_sm10x_tcgen05_guardrail_trap_unallocated_columns_being_dealloced
        .type           $__internal_2_$__cuda_sm10x_tcgen05_guardrail_trap_unallocated_columns_being_dealloced,@function
        .size           $__internal_2_$__cuda_sm10x_tcgen05_guardrail_trap_unallocated_columns_being_dealloced,(.L_x_262 - $__internal_2_$__cuda_sm10x_tcgen05_guardrail_trap_unallocated_columns_being_dealloced)
$__internal_2_$__cuda_sm10x_tcgen05_guardrail_trap_unallocated_columns_being_dealloced:
[----:B------:R-:W-:Y:S05]  /*e2c0*/  BPT.TRAP 0x1 ;  /* 0x000000040000795c */ /* 0x000fea0000300000 */
[----:B------:R-:W-:-:S04]  /*e2d0*/  HFMA2 R5, -RZ, RZ, 0, 0 ;  /* 0x00000000ff057431 */ /* 0x000fc800000001ff */
[----:B------:R-:W-:Y:S05]  /*e2e0*/  RET.REL.NODEC R4 `(kernel_cutlass_kernel_flash_attncuteflash_bwd_sm100FlashAttentionBackwardSm100_object_at__tensor0000o12811101213_tensor0000_o_12810111213_tensor0000o12811101213_tensor0000_o_12810111213_t_0) ;  /* 0xffffff1c04447950 */ /* 0x000fea0003c3ffff */
.L_x_259:
[----:B------:R-:W-:-:S00]  /*e2f0*/  BRA `(.L_x_259) ;  /* 0xfffffffc00fc7947 */ /* 0x000fc0000383ffff */
[----:B------:R-:W-:-:S00]  /*e300*/  NOP ;  /* 0x0000000000007918 */ /* 0x000fc00000000000 */
[----:B------:R-:W-:-:S00]  /*e310*/  NOP ;  /* 0x0000000000007918 */ /* 0x000fc00000000000 */
[----:B------:R-:W-:-:S00]  /*e320*/  NOP ;  /* 0x0000000000007918 */ /* 0x000fc00000000000 */
[----:B------:R-:W-:-:S00]  /*e330*/  NOP ;  /* 0x0000000000007918 */ /* 0x000fc00000000000 */
[----:B------:R-:W-:-:S00]  /*e340*/  NOP ;  /* 0x0000000000007918 */ /* 0x000fc00000000000 */
[----:B------:R-:W-:-:S00]  /*e350*/  NOP ;  /* 0x0000000000007918 */ /* 0x000fc00000000000 */
[----:B------:R-:W-:-:S00]  /*e360*/  NOP ;  /* 0x0000000000007918 */ /* 0x000fc00000000000 */
[----:B------:R-:W-:-:S00]  /*e370*/  NOP ;  /* 0x0000000000007918 */ /* 0x000fc00000000000 */
.L_x_262:


//--------------------- .nv.shared.kernel_cutlass_kernel_flash_attncuteflash_bwd_sm100FlashAttentionBackwardSm100_object_at__tensor0000o12811101213_tensor0000_o_12810111213_tensor0000o12811101213_tensor0000_o_12810111213_t_0 --------------------------
	.section	.nv.shared.kernel_cutlass_kernel_flash_attncuteflash_bwd_sm100FlashAttentionBackwardSm100_object_at__tensor0000o12811101213_tensor0000_o_12810111213_tensor0000o12811101213_tensor0000_o_12810111213_t_0,"aw",@nobits
	.sectionflags	@""
	.align	1024
	.zero		1024


//--------------------- .nv.shared.reserved.0     --------------------------
	.section	.nv.shared.reserved.0,"aw",@nobits
	.align	8
	.weak		__nv_reservedSMEM_offset_0_alias
	.size		__nv_reservedSMEM_offset_0_alias, 0, 64
	.other		__nv_reservedSMEM_offset_0_alias,@"STO_CUDA_RESERVED_SHARED STV_DEFAULT"
__nv_reservedSMEM_offset_0_alias:
	.zero		0
.nv.shared.reserved.0:
	.zero		64
	.weak		__nv_reservedSMEM_allocation_phase
	.type		__nv_reservedSMEM_allocation_phase,@object
	.size		__nv_reservedSMEM_allocation_phase,(.L_0 - __nv_reservedSMEM_allocation_phase)
__nv_reservedSMEM_allocation_phase:
	.zero		1
.L_0:
	.zero		7
	.weak		__nv_reservedSMEM_devtool_atexit_pc
	.type		__nv_reservedSMEM_devtool_atexit_pc,@object
	.size		__nv_reservedSMEM_devtool_atexit_pc,(__nv_reservedSMEM_allocation_mask - __nv_reservedSMEM_devtool_atexit_pc)
__nv_reservedSMEM_devtool_atexit_pc:
	.zero		8
	.weak		__nv_reservedSMEM_allocation_mask
	.type		__nv_reservedSMEM_allocation_mask,@object
	.size		__nv_reservedSMEM_allocation_mask,(.L_2 - __nv_reservedSMEM_allocation_mask)
__nv_reservedSMEM_allocation_mask:
	.zero		4
.L_2:
	.zero		4
	.weak		__nv_reservedSMEM_tmem_allocation_pipeline_mbarrier
	.type		__nv_reservedSMEM_tmem_allocation_pipeline_mbarrier,@object
	.size		__nv_reservedSMEM_tmem_allocation_pipeline_mbarrier,(__nv_reservedSMEM_tmem_allocation_pipeline_mbarrier_parity - __nv_reservedSMEM_tmem_allocation_pipeline_mbarrier)
__nv_reservedSMEM_tmem_allocation_pipeline_mbarrier:
	.zero		8
	.weak		__nv_reservedSMEM_tmem_allocation_pipeline_mbarrier_parity
	.type		__nv_reservedSMEM_tmem_allocation_pipeline_mbarrier_parity,@object
	.size		__nv_reservedSMEM_tmem_allocation_pipeline_mbarrier_parity,(.L_4 - __nv_reservedSMEM_tmem_allocation_pipeline_mbarrier_parity)
__nv_reservedSMEM_tmem_allocation_pipeline_mbarrier_parity:
	.zero		4
.L_4:


//--------------------- .nv.constant0.kernel_cutlass_kernel_flash_attncuteflash_bwd_sm100FlashAttentionBackwardSm100_object_at__tensor0000o12811101213_tensor0000_o_12810111213_tensor0000o12811101213_tensor0000_o_12810111213_t_0 --------------------------
	.section	.nv.constant0.kernel_cutlass_kernel_flash_attncuteflash_bwd_sm100FlashAttentionBackwardSm100_object_at__tensor0000o12811101213_tensor0000_o_12810111213_tensor0000o12811101213_tensor0000_o_12810111213_t_0,"a",@progbits
	.sectionflags	@""
	.align	4
.nv.constant0.kernel_cutlass_kernel_flash_attncuteflash_bwd_sm100FlashAttentionBackwardSm100_object_at__tensor0000o12811101213_tensor0000_o_12810111213_tensor0000o12811101213_tensor0000_o_12810111213_t_0:
	.zero		2480


//--------------------- SYMBOLS --------------------------

	.type		.nv.reservedSmem.offset0,@object
	.size		.nv.reservedSmem.offset0,0x4
	.type		.nv.reservedSmem.cap,@object
	.size		.nv.reservedSmem.cap,0x4
